//
// Generated by NVIDIA NVVM Compiler
//
// Compiler Build ID: CL-36424714
// Cuda compilation tools, release 13.0, V13.0.88
// Based on NVVM 20.0.0
//

.version 9.0
.target sm_100
.address_size 64

	// .globl	stc_batch_f32
.extern .shared .align 16 .b8 shmem[];

.visible .entry stc_batch_f32(
	.param .u64 .ptr .align 1 stc_batch_f32_param_0,
	.param .u64 .ptr .align 1 stc_batch_f32_param_1,
	.param .u64 .ptr .align 1 stc_batch_f32_param_2,
	.param .u64 .ptr .align 1 stc_batch_f32_param_3,
	.param .u64 .ptr .align 1 stc_batch_f32_param_4,
	.param .u32 stc_batch_f32_param_5,
	.param .u32 stc_batch_f32_param_6,
	.param .u32 stc_batch_f32_param_7,
	.param .u32 stc_batch_f32_param_8,
	.param .u64 .ptr .align 1 stc_batch_f32_param_9
)
{
	.reg .pred 	%p<87>;
	.reg .b16 	%rs<4>;
	.reg .b32 	%r<280>;
	.reg .b32 	%f<359>;
	.reg .b64 	%rd<50>;
	.reg .b64 	%fd<247>;

	ld.param.u64 	%rd4, [stc_batch_f32_param_0];
	ld.param.u64 	%rd5, [stc_batch_f32_param_1];
	ld.param.u64 	%rd6, [stc_batch_f32_param_2];
	ld.param.u64 	%rd7, [stc_batch_f32_param_3];
	ld.param.u64 	%rd8, [stc_batch_f32_param_4];
	ld.param.u32 	%r104, [stc_batch_f32_param_6];
	ld.param.u32 	%r106, [stc_batch_f32_param_7];
	ld.param.u64 	%rd9, [stc_batch_f32_param_9];
	cvta.to.global.u64 	%rd1, %rd9;
	cvta.to.global.u64 	%rd2, %rd4;
	mov.u32 	%r1, %ctaid.x;
	setp.ge.s32 	%p2, %r1, %r106;
	@%p2 bra 	$L__BB0_115;
	cvta.to.global.u64 	%rd10, %rd5;
	cvta.to.global.u64 	%rd11, %rd6;
	cvta.to.global.u64 	%rd12, %rd7;
	cvta.to.global.u64 	%rd13, %rd8;
	mul.wide.u32 	%rd14, %r1, 4;
	add.s64 	%rd15, %rd10, %rd14;
	ld.global.nc.u32 	%r2, [%rd15];
	add.s64 	%rd16, %rd11, %rd14;
	ld.global.nc.u32 	%r107, [%rd16];
	add.s64 	%rd17, %rd12, %rd14;
	ld.global.nc.u32 	%r108, [%rd17];
	add.s64 	%rd18, %rd13, %rd14;
	ld.global.nc.u32 	%r109, [%rd18];
	min.s32 	%r110, %r2, %r107;
	min.s32 	%r111, %r110, %r108;
	min.s32 	%r112, %r111, %r109;
	setp.lt.s32 	%p3, %r112, 1;
	@%p3 bra 	$L__BB0_115;
	ld.param.u32 	%r233, [stc_batch_f32_param_5];
	mul.lo.s32 	%r6, %r233, %r1;
	max.u32 	%r113, %r2, %r107;
	max.u32 	%r114, %r108, %r109;
	max.u32 	%r115, %r113, %r114;
	add.s32 	%r7, %r104, -1;
	add.s32 	%r8, %r7, %r115;
	min.s32 	%r9, %r8, %r233;
	mov.u32 	%r10, %tid.x;
	setp.ge.s32 	%p4, %r10, %r9;
	@%p4 bra 	$L__BB0_5;
	mov.u32 	%r11, %ntid.x;
	mov.u32 	%r244, %r10;
$L__BB0_4:
	add.s32 	%r116, %r244, %r6;
	mul.wide.s32 	%rd19, %r116, 4;
	add.s64 	%rd20, %rd1, %rd19;
	mov.b32 	%r117, 2143289344;
	st.global.u32 	[%rd20], %r117;
	add.s32 	%r244, %r244, %r11;
	setp.lt.s32 	%p5, %r244, %r9;
	@%p5 bra 	$L__BB0_4;
$L__BB0_5:
	bar.sync 	0;
	setp.ne.s32 	%p6, %r10, 0;
	@%p6 bra 	$L__BB0_115;
	ld.param.u32 	%r234, [stc_batch_f32_param_5];
	mul.wide.s32 	%rd21, %r6, 4;
	add.s64 	%rd3, %rd1, %rd21;
	setp.lt.s32 	%p7, %r234, 1;
	setp.le.s32 	%p8, %r234, %r104;
	or.pred  	%p9, %p7, %p8;
	@%p9 bra 	$L__BB0_115;
	ld.param.u32 	%r235, [stc_batch_f32_param_5];
	add.s32 	%r118, %r109, 1;
	cvt.rn.f64.u32 	%fd58, %r118;
	mov.f64 	%fd59, 0d4000000000000000;
	div.rn.f64 	%fd1, %fd59, %fd58;
	sub.s32 	%r14, %r235, %r104;
	min.s32 	%r15, %r2, %r14;
	min.s32 	%r16, %r107, %r14;
	setp.lt.s32 	%p10, %r15, 1;
	mov.f64 	%fd221, 0d0000000000000000;
	@%p10 bra 	$L__BB0_20;
	and.b32  	%r17, %r15, 15;
	setp.lt.u32 	%p11, %r15, 16;
	mov.f64 	%fd221, 0d0000000000000000;
	mov.b32 	%r245, 0;
	@%p11 bra 	$L__BB0_11;
	and.b32  	%r245, %r15, 2147483632;
	mov.f64 	%fd221, 0d0000000000000000;
	mov.b32 	%r250, 0;
$L__BB0_10:
	.pragma "nounroll";
	add.s32 	%r121, %r250, %r104;
	mul.wide.s32 	%rd22, %r121, 4;
	add.s64 	%rd23, %rd2, %rd22;
	ld.global.nc.f32 	%f73, [%rd23];
	cvt.f64.f32 	%fd63, %f73;
	add.f64 	%fd64, %fd221, %fd63;
	ld.global.nc.f32 	%f74, [%rd23+4];
	cvt.f64.f32 	%fd65, %f74;
	add.f64 	%fd66, %fd64, %fd65;
	ld.global.nc.f32 	%f75, [%rd23+8];
	cvt.f64.f32 	%fd67, %f75;
	add.f64 	%fd68, %fd66, %fd67;
	ld.global.nc.f32 	%f76, [%rd23+12];
	cvt.f64.f32 	%fd69, %f76;
	add.f64 	%fd70, %fd68, %fd69;
	ld.global.nc.f32 	%f77, [%rd23+16];
	cvt.f64.f32 	%fd71, %f77;
	add.f64 	%fd72, %fd70, %fd71;
	ld.global.nc.f32 	%f78, [%rd23+20];
	cvt.f64.f32 	%fd73, %f78;
	add.f64 	%fd74, %fd72, %fd73;
	ld.global.nc.f32 	%f79, [%rd23+24];
	cvt.f64.f32 	%fd75, %f79;
	add.f64 	%fd76, %fd74, %fd75;
	ld.global.nc.f32 	%f80, [%rd23+28];
	cvt.f64.f32 	%fd77, %f80;
	add.f64 	%fd78, %fd76, %fd77;
	ld.global.nc.f32 	%f81, [%rd23+32];
	cvt.f64.f32 	%fd79, %f81;
	add.f64 	%fd80, %fd78, %fd79;
	ld.global.nc.f32 	%f82, [%rd23+36];
	cvt.f64.f32 	%fd81, %f82;
	add.f64 	%fd82, %fd80, %fd81;
	ld.global.nc.f32 	%f83, [%rd23+40];
	cvt.f64.f32 	%fd83, %f83;
	add.f64 	%fd84, %fd82, %fd83;
	ld.global.nc.f32 	%f84, [%rd23+44];
	cvt.f64.f32 	%fd85, %f84;
	add.f64 	%fd86, %fd84, %fd85;
	ld.global.nc.f32 	%f85, [%rd23+48];
	cvt.f64.f32 	%fd87, %f85;
	add.f64 	%fd88, %fd86, %fd87;
	ld.global.nc.f32 	%f86, [%rd23+52];
	cvt.f64.f32 	%fd89, %f86;
	add.f64 	%fd90, %fd88, %fd89;
	ld.global.nc.f32 	%f87, [%rd23+56];
	cvt.f64.f32 	%fd91, %f87;
	add.f64 	%fd92, %fd90, %fd91;
	ld.global.nc.f32 	%f88, [%rd23+60];
	cvt.f64.f32 	%fd93, %f88;
	add.f64 	%fd221, %fd92, %fd93;
	add.s32 	%r250, %r250, 16;
	setp.eq.s32 	%p12, %r250, %r245;
	@%p12 bra 	$L__BB0_11;
	bra.uni 	$L__BB0_10;
$L__BB0_11:
	setp.eq.s32 	%p13, %r17, 0;
	@%p13 bra 	$L__BB0_20;
	and.b32  	%r20, %r15, 7;
	setp.lt.u32 	%p14, %r17, 8;
	@%p14 bra 	$L__BB0_14;
	add.s32 	%r122, %r245, %r104;
	mul.wide.s32 	%rd24, %r122, 4;
	add.s64 	%rd25, %rd2, %rd24;
	ld.global.nc.f32 	%f89, [%rd25];
	cvt.f64.f32 	%fd95, %f89;
	add.f64 	%fd96, %fd221, %fd95;
	ld.global.nc.f32 	%f90, [%rd25+4];
	cvt.f64.f32 	%fd97, %f90;
	add.f64 	%fd98, %fd96, %fd97;
	ld.global.nc.f32 	%f91, [%rd25+8];
	cvt.f64.f32 	%fd99, %f91;
	add.f64 	%fd100, %fd98, %fd99;
	ld.global.nc.f32 	%f92, [%rd25+12];
	cvt.f64.f32 	%fd101, %f92;
	add.f64 	%fd102, %fd100, %fd101;
	ld.global.nc.f32 	%f93, [%rd25+16];
	cvt.f64.f32 	%fd103, %f93;
	add.f64 	%fd104, %fd102, %fd103;
	ld.global.nc.f32 	%f94, [%rd25+20];
	cvt.f64.f32 	%fd105, %f94;
	add.f64 	%fd106, %fd104, %fd105;
	ld.global.nc.f32 	%f95, [%rd25+24];
	cvt.f64.f32 	%fd107, %f95;
	add.f64 	%fd108, %fd106, %fd107;
	ld.global.nc.f32 	%f96, [%rd25+28];
	cvt.f64.f32 	%fd109, %f96;
	add.f64 	%fd221, %fd108, %fd109;
	add.s32 	%r245, %r245, 8;
$L__BB0_14:
	setp.eq.s32 	%p15, %r20, 0;
	@%p15 bra 	$L__BB0_20;
	and.b32  	%r23, %r15, 3;
	setp.lt.u32 	%p16, %r20, 4;
	@%p16 bra 	$L__BB0_17;
	add.s32 	%r123, %r245, %r104;
	mul.wide.s32 	%rd26, %r123, 4;
	add.s64 	%rd27, %rd2, %rd26;
	ld.global.nc.f32 	%f97, [%rd27];
	cvt.f64.f32 	%fd111, %f97;
	add.f64 	%fd112, %fd221, %fd111;
	ld.global.nc.f32 	%f98, [%rd27+4];
	cvt.f64.f32 	%fd113, %f98;
	add.f64 	%fd114, %fd112, %fd113;
	ld.global.nc.f32 	%f99, [%rd27+8];
	cvt.f64.f32 	%fd115, %f99;
	add.f64 	%fd116, %fd114, %fd115;
	ld.global.nc.f32 	%f100, [%rd27+12];
	cvt.f64.f32 	%fd117, %f100;
	add.f64 	%fd221, %fd116, %fd117;
	add.s32 	%r245, %r245, 4;
$L__BB0_17:
	setp.eq.s32 	%p17, %r23, 0;
	@%p17 bra 	$L__BB0_20;
	mov.b32 	%r249, 0;
$L__BB0_19:
	.pragma "nounroll";
	add.s32 	%r125, %r245, %r104;
	mul.wide.s32 	%rd28, %r125, 4;
	add.s64 	%rd29, %rd2, %rd28;
	ld.global.nc.f32 	%f101, [%rd29];
	cvt.f64.f32 	%fd118, %f101;
	add.f64 	%fd221, %fd221, %fd118;
	add.s32 	%r245, %r245, 1;
	add.s32 	%r249, %r249, 1;
	setp.ne.s32 	%p18, %r249, %r23;
	@%p18 bra 	$L__BB0_19;
$L__BB0_20:
	setp.lt.s32 	%p19, %r16, 1;
	mov.f64 	%fd231, 0d0000000000000000;
	@%p19 bra 	$L__BB0_33;
	and.b32  	%r30, %r16, 15;
	setp.lt.u32 	%p20, %r16, 16;
	mov.f64 	%fd231, 0d0000000000000000;
	mov.b32 	%r252, 0;
	@%p20 bra 	$L__BB0_24;
	and.b32  	%r252, %r16, 2147483632;
	mov.f64 	%fd231, 0d0000000000000000;
	mov.b32 	%r251, 0;
$L__BB0_23:
	.pragma "nounroll";
	add.s32 	%r128, %r251, %r104;
	mul.wide.s32 	%rd30, %r128, 4;
	add.s64 	%rd31, %rd2, %rd30;
	ld.global.nc.f32 	%f102, [%rd31];
	cvt.f64.f32 	%fd123, %f102;
	add.f64 	%fd124, %fd231, %fd123;
	ld.global.nc.f32 	%f103, [%rd31+4];
	cvt.f64.f32 	%fd125, %f103;
	add.f64 	%fd126, %fd124, %fd125;
	ld.global.nc.f32 	%f104, [%rd31+8];
	cvt.f64.f32 	%fd127, %f104;
	add.f64 	%fd128, %fd126, %fd127;
	ld.global.nc.f32 	%f105, [%rd31+12];
	cvt.f64.f32 	%fd129, %f105;
	add.f64 	%fd130, %fd128, %fd129;
	ld.global.nc.f32 	%f106, [%rd31+16];
	cvt.f64.f32 	%fd131, %f106;
	add.f64 	%fd132, %fd130, %fd131;
	ld.global.nc.f32 	%f107, [%rd31+20];
	cvt.f64.f32 	%fd133, %f107;
	add.f64 	%fd134, %fd132, %fd133;
	ld.global.nc.f32 	%f108, [%rd31+24];
	cvt.f64.f32 	%fd135, %f108;
	add.f64 	%fd136, %fd134, %fd135;
	ld.global.nc.f32 	%f109, [%rd31+28];
	cvt.f64.f32 	%fd137, %f109;
	add.f64 	%fd138, %fd136, %fd137;
	ld.global.nc.f32 	%f110, [%rd31+32];
	cvt.f64.f32 	%fd139, %f110;
	add.f64 	%fd140, %fd138, %fd139;
	ld.global.nc.f32 	%f111, [%rd31+36];
	cvt.f64.f32 	%fd141, %f111;
	add.f64 	%fd142, %fd140, %fd141;
	ld.global.nc.f32 	%f112, [%rd31+40];
	cvt.f64.f32 	%fd143, %f112;
	add.f64 	%fd144, %fd142, %fd143;
	ld.global.nc.f32 	%f113, [%rd31+44];
	cvt.f64.f32 	%fd145, %f113;
	add.f64 	%fd146, %fd144, %fd145;
	ld.global.nc.f32 	%f114, [%rd31+48];
	cvt.f64.f32 	%fd147, %f114;
	add.f64 	%fd148, %fd146, %fd147;
	ld.global.nc.f32 	%f115, [%rd31+52];
	cvt.f64.f32 	%fd149, %f115;
	add.f64 	%fd150, %fd148, %fd149;
	ld.global.nc.f32 	%f116, [%rd31+56];
	cvt.f64.f32 	%fd151, %f116;
	add.f64 	%fd152, %fd150, %fd151;
	ld.global.nc.f32 	%f117, [%rd31+60];
	cvt.f64.f32 	%fd153, %f117;
	add.f64 	%fd231, %fd152, %fd153;
	add.s32 	%r251, %r251, 16;
	setp.ne.s32 	%p21, %r251, %r252;
	@%p21 bra 	$L__BB0_23;
$L__BB0_24:
	setp.eq.s32 	%p22, %r30, 0;
	@%p22 bra 	$L__BB0_33;
	and.b32  	%r37, %r16, 7;
	setp.lt.u32 	%p23, %r30, 8;
	@%p23 bra 	$L__BB0_27;
	add.s32 	%r129, %r252, %r104;
	mul.wide.s32 	%rd32, %r129, 4;
	add.s64 	%rd33, %rd2, %rd32;
	ld.global.nc.f32 	%f118, [%rd33];
	cvt.f64.f32 	%fd155, %f118;
	add.f64 	%fd156, %fd231, %fd155;
	ld.global.nc.f32 	%f119, [%rd33+4];
	cvt.f64.f32 	%fd157, %f119;
	add.f64 	%fd158, %fd156, %fd157;
	ld.global.nc.f32 	%f120, [%rd33+8];
	cvt.f64.f32 	%fd159, %f120;
	add.f64 	%fd160, %fd158, %fd159;
	ld.global.nc.f32 	%f121, [%rd33+12];
	cvt.f64.f32 	%fd161, %f121;
	add.f64 	%fd162, %fd160, %fd161;
	ld.global.nc.f32 	%f122, [%rd33+16];
	cvt.f64.f32 	%fd163, %f122;
	add.f64 	%fd164, %fd162, %fd163;
	ld.global.nc.f32 	%f123, [%rd33+20];
	cvt.f64.f32 	%fd165, %f123;
	add.f64 	%fd166, %fd164, %fd165;
	ld.global.nc.f32 	%f124, [%rd33+24];
	cvt.f64.f32 	%fd167, %f124;
	add.f64 	%fd168, %fd166, %fd167;
	ld.global.nc.f32 	%f125, [%rd33+28];
	cvt.f64.f32 	%fd169, %f125;
	add.f64 	%fd231, %fd168, %fd169;
	add.s32 	%r252, %r252, 8;
$L__BB0_27:
	setp.eq.s32 	%p24, %r37, 0;
	@%p24 bra 	$L__BB0_33;
	and.b32  	%r40, %r16, 3;
	setp.lt.u32 	%p25, %r37, 4;
	@%p25 bra 	$L__BB0_30;
	add.s32 	%r130, %r252, %r104;
	mul.wide.s32 	%rd34, %r130, 4;
	add.s64 	%rd35, %rd2, %rd34;
	ld.global.nc.f32 	%f126, [%rd35];
	cvt.f64.f32 	%fd171, %f126;
	add.f64 	%fd172, %fd231, %fd171;
	ld.global.nc.f32 	%f127, [%rd35+4];
	cvt.f64.f32 	%fd173, %f127;
	add.f64 	%fd174, %fd172, %fd173;
	ld.global.nc.f32 	%f128, [%rd35+8];
	cvt.f64.f32 	%fd175, %f128;
	add.f64 	%fd176, %fd174, %fd175;
	ld.global.nc.f32 	%f129, [%rd35+12];
	cvt.f64.f32 	%fd177, %f129;
	add.f64 	%fd231, %fd176, %fd177;
	add.s32 	%r252, %r252, 4;
$L__BB0_30:
	setp.eq.s32 	%p26, %r40, 0;
	@%p26 bra 	$L__BB0_33;
	mov.b32 	%r256, 0;
$L__BB0_32:
	.pragma "nounroll";
	add.s32 	%r132, %r252, %r104;
	mul.wide.s32 	%rd36, %r132, 4;
	add.s64 	%rd37, %rd2, %rd36;
	ld.global.nc.f32 	%f130, [%rd37];
	cvt.f64.f32 	%fd178, %f130;
	add.f64 	%fd231, %fd231, %fd178;
	add.s32 	%r252, %r252, 1;
	add.s32 	%r256, %r256, 1;
	setp.ne.s32 	%p27, %r256, %r40;
	@%p27 bra 	$L__BB0_32;
$L__BB0_33:
	setp.gt.s32 	%p28, %r2, %r14;
	mov.f64 	%fd239, 0d7FF8000000000000;
	@%p28 bra 	$L__BB0_35;
	cvt.rn.f64.u32 	%fd180, %r2;
	div.rn.f64 	%fd239, %fd221, %fd180;
$L__BB0_35:
	setp.gt.s32 	%p29, %r107, %r14;
	mov.f64 	%fd238, 0d7FF8000000000000;
	@%p29 bra 	$L__BB0_37;
	cvt.rn.f64.u32 	%fd182, %r107;
	div.rn.f64 	%fd238, %fd231, %fd182;
$L__BB0_37:
	ld.param.u32 	%r238, [stc_batch_f32_param_8];
	shl.b32 	%r133, %r238, 2;
	mov.u32 	%r134, shmem;
	add.s32 	%r47, %r134, %r133;
	add.s32 	%r48, %r47, %r133;
	setp.lt.s32 	%p30, %r238, 1;
	@%p30 bra 	$L__BB0_40;
	mov.b32 	%r257, 0;
	mov.u32 	%r49, %ntid.x;
$L__BB0_39:
	ld.param.u32 	%r239, [stc_batch_f32_param_8];
	shl.b32 	%r136, %r257, 2;
	add.s32 	%r138, %r134, %r136;
	mov.b32 	%r139, 2143289344;
	st.shared.u32 	[%r138], %r139;
	add.s32 	%r140, %r47, %r136;
	st.shared.u32 	[%r140], %r139;
	add.s32 	%r141, %r48, %r257;
	mov.b16 	%rs1, 0;
	st.shared.u8 	[%r141], %rs1;
	add.s32 	%r142, %r141, %r239;
	st.shared.u8 	[%r142], %rs1;
	add.s32 	%r257, %r257, %r49;
	setp.lt.s32 	%p31, %r257, %r239;
	@%p31 bra 	$L__BB0_39;
$L__BB0_40:
	bar.sync 	0;
	add.s32 	%r52, %r2, -1;
	add.s32 	%r53, %r107, -1;
	setp.lt.s32 	%p32, %r9, 1;
	@%p32 bra 	$L__BB0_43;
	mov.b32 	%r258, 0;
	mov.u32 	%r54, %ntid.x;
$L__BB0_42:
	mul.wide.s32 	%rd38, %r258, 4;
	add.s64 	%rd39, %rd3, %rd38;
	mov.b32 	%r144, 2143289344;
	st.global.u32 	[%rd39], %r144;
	add.s32 	%r258, %r258, %r54;
	setp.lt.s32 	%p33, %r258, %r9;
	@%p33 bra 	$L__BB0_42;
$L__BB0_43:
	bar.sync 	0;
	cvt.rn.f64.u32 	%fd185, %r2;
	div.rn.f64 	%fd32, %fd221, %fd185;
	cvt.rn.f64.u32 	%fd186, %r107;
	div.rn.f64 	%fd33, %fd231, %fd186;
	add.s32 	%r57, %r7, %r107;
	add.s32 	%r146, %r107, 1;
	cvt.rn.f64.u32 	%fd187, %r146;
	mov.f64 	%fd188, 0d4000000000000000;
	div.rn.f64 	%fd34, %fd188, %fd187;
	add.s32 	%r147, %r2, 1;
	cvt.rn.f64.u32 	%fd189, %r147;
	div.rn.f64 	%fd35, %fd188, %fd189;
	mov.f64 	%fd245, 0d7FF8000000000000;
	mov.f64 	%fd246, 0d0000000000000000;
	mov.b32 	%r259, 0;
	mov.u32 	%r279, %r259;
	mov.u32 	%r273, %r259;
	mov.f64 	%fd244, %fd246;
	mov.f64 	%fd243, %fd245;
	mov.u32 	%r274, %r259;
	mov.u32 	%r266, %r259;
	mov.u32 	%r264, %r259;
	mov.u32 	%r265, %r259;
	mov.f64 	%fd241, %fd239;
	mov.f64 	%fd242, %fd238;
$L__BB0_44:
	ld.param.u64 	%rd48, [stc_batch_f32_param_0];
	cvta.to.global.u64 	%rd40, %rd48;
	mul.wide.u32 	%rd41, %r259, 4;
	add.s64 	%rd42, %rd40, %rd41;
	ld.global.nc.f32 	%f1, [%rd42];
	setp.lt.s32 	%p34, %r259, %r104;
	@%p34 bra 	$L__BB0_53;
	sub.s32 	%r65, %r259, %r104;
	setp.lt.s32 	%p35, %r65, %r52;
	mov.f64 	%fd241, %fd239;
	@%p35 bra 	$L__BB0_49;
	setp.eq.s32 	%p36, %r65, %r52;
	mov.f64 	%fd241, %fd32;
	@%p36 bra 	$L__BB0_49;
	cvt.f64.f32 	%fd191, %f1;
	abs.f64 	%fd192, %fd191;
	setp.equ.f64 	%p37, %fd192, 0d7FF0000000000000;
	mov.f64 	%fd241, 0d7FF8000000000000;
	@%p37 bra 	$L__BB0_49;
	cvt.f64.f32 	%fd193, %f1;
	sub.f64 	%fd194, %fd193, %fd239;
	fma.rn.f64 	%fd241, %fd35, %fd194, %fd239;
$L__BB0_49:
	setp.lt.s32 	%p38, %r65, %r53;
	mov.f64 	%fd242, %fd238;
	@%p38 bra 	$L__BB0_53;
	setp.eq.s32 	%p39, %r65, %r53;
	mov.f64 	%fd242, %fd33;
	@%p39 bra 	$L__BB0_53;
	cvt.f64.f32 	%fd196, %f1;
	abs.f64 	%fd197, %fd196;
	setp.equ.f64 	%p40, %fd197, 0d7FF0000000000000;
	mov.f64 	%fd242, 0d7FF8000000000000;
	@%p40 bra 	$L__BB0_53;
	cvt.f64.f32 	%fd198, %f1;
	sub.f64 	%fd199, %fd198, %fd238;
	fma.rn.f64 	%fd242, %fd34, %fd199, %fd238;
$L__BB0_53:
	setp.ge.s32 	%p41, %r259, %r57;
	abs.f64 	%fd200, %fd241;
	setp.ne.f64 	%p42, %fd200, 0d7FF0000000000000;
	abs.f64 	%fd202, %fd242;
	setp.ne.f64 	%p43, %fd202, 0d7FF0000000000000;
	and.pred  	%p44, %p42, %p43;
	and.pred  	%p1, %p44, %p41;
	setp.lt.s32 	%p45, %r259, %r108;
	@%p45 bra 	$L__BB0_55;
	ld.param.u32 	%r240, [stc_batch_f32_param_8];
	shl.b32 	%r148, %r240, 2;
	add.s32 	%r149, %r47, %r148;
	add.s32 	%r150, %r149, %r265;
	ld.shared.u8 	%r151, [%r150];
	sub.s32 	%r266, %r266, %r151;
$L__BB0_55:
	ld.param.u32 	%r241, [stc_batch_f32_param_8];
	selp.u16 	%rs2, 1, 0, %p1;
	shl.b32 	%r152, %r241, 2;
	add.s32 	%r153, %r47, %r152;
	add.s32 	%r154, %r153, %r265;
	st.shared.u8 	[%r154], %rs2;
	selp.u32 	%r155, 1, 0, %p1;
	add.s32 	%r266, %r266, %r155;
	not.pred 	%p46, %p1;
	@%p46 bra 	$L__BB0_57;
	shl.b32 	%r156, %r265, 2;
	mov.u32 	%r157, shmem;
	add.s32 	%r158, %r157, %r156;
	sub.f64 	%fd204, %fd241, %fd242;
	cvt.rn.f32.f64 	%f131, %fd204;
	st.shared.f32 	[%r158], %f131;
$L__BB0_57:
	add.s32 	%r69, %r265, 1;
	setp.ne.s32 	%p47, %r266, %r108;
	mov.f32 	%f339, 0f42480000;
	@%p47 bra 	$L__BB0_76;
	not.pred 	%p48, %p1;
	@%p48 bra 	$L__BB0_77;
	setp.lt.u32 	%p49, %r108, 2;
	ld.shared.f32 	%f337, [shmem];
	mov.f32 	%f338, %f337;
	@%p49 bra 	$L__BB0_74;
	add.s32 	%r160, %r108, -2;
	setp.lt.u32 	%p50, %r160, 15;
	mov.b32 	%r271, 1;
	mov.f32 	%f338, %f337;
	@%p50 bra 	$L__BB0_64;
	add.s32 	%r163, %r108, -1;
	mov.u32 	%r164, shmem;
	add.s32 	%r267, %r164, 32;
	and.b32  	%r165, %r163, -16;
	neg.s32 	%r269, %r165;
	mov.b32 	%r268, 0;
	mov.f32 	%f338, %f337;
$L__BB0_62:
	.pragma "nounroll";
	ld.shared.f32 	%f135, [%r267+-28];
	min.f32 	%f136, %f337, %f135;
	max.f32 	%f137, %f338, %f135;
	ld.shared.v2.f32 	{%f138, %f139}, [%r267+-24];
	min.f32 	%f140, %f136, %f138;
	max.f32 	%f141, %f137, %f138;
	min.f32 	%f142, %f140, %f139;
	max.f32 	%f143, %f141, %f139;
	ld.shared.v4.f32 	{%f144, %f145, %f146, %f147}, [%r267+-16];
	min.f32 	%f148, %f142, %f144;
	max.f32 	%f149, %f143, %f144;
	min.f32 	%f150, %f148, %f145;
	max.f32 	%f151, %f149, %f145;
	min.f32 	%f152, %f150, %f146;
	max.f32 	%f153, %f151, %f146;
	min.f32 	%f154, %f152, %f147;
	max.f32 	%f155, %f153, %f147;
	ld.shared.v4.f32 	{%f156, %f157, %f158, %f159}, [%r267];
	min.f32 	%f160, %f154, %f156;
	max.f32 	%f161, %f155, %f156;
	min.f32 	%f162, %f160, %f157;
	max.f32 	%f163, %f161, %f157;
	min.f32 	%f164, %f162, %f158;
	max.f32 	%f165, %f163, %f158;
	min.f32 	%f166, %f164, %f159;
	max.f32 	%f167, %f165, %f159;
	ld.shared.v4.f32 	{%f168, %f169, %f170, %f171}, [%r267+16];
	min.f32 	%f172, %f166, %f168;
	max.f32 	%f173, %f167, %f168;
	min.f32 	%f174, %f172, %f169;
	max.f32 	%f175, %f173, %f169;
	min.f32 	%f176, %f174, %f170;
	max.f32 	%f177, %f175, %f170;
	min.f32 	%f178, %f176, %f171;
	max.f32 	%f179, %f177, %f171;
	ld.shared.f32 	%f180, [%r267+32];
	min.f32 	%f337, %f178, %f180;
	max.f32 	%f338, %f179, %f180;
	add.s32 	%r269, %r269, 16;
	add.s32 	%r268, %r268, 16;
	add.s32 	%r267, %r267, 64;
	setp.ne.s32 	%p51, %r269, 0;
	@%p51 bra 	$L__BB0_62;
	add.s32 	%r271, %r268, 1;
$L__BB0_64:
	add.s32 	%r166, %r108, -1;
	and.b32  	%r167, %r166, 15;
	setp.eq.s32 	%p52, %r167, 0;
	@%p52 bra 	$L__BB0_74;
	add.s32 	%r168, %r108, -1;
	and.b32  	%r169, %r168, 15;
	add.s32 	%r170, %r169, -1;
	setp.lt.u32 	%p53, %r170, 7;
	@%p53 bra 	$L__BB0_67;
	shl.b32 	%r171, %r271, 2;
	mov.u32 	%r172, shmem;
	add.s32 	%r173, %r172, %r171;
	ld.shared.f32 	%f182, [%r173];
	min.f32 	%f183, %f337, %f182;
	max.f32 	%f184, %f338, %f182;
	ld.shared.f32 	%f185, [%r173+4];
	min.f32 	%f186, %f183, %f185;
	max.f32 	%f187, %f184, %f185;
	ld.shared.f32 	%f188, [%r173+8];
	min.f32 	%f189, %f186, %f188;
	max.f32 	%f190, %f187, %f188;
	ld.shared.f32 	%f191, [%r173+12];
	min.f32 	%f192, %f189, %f191;
	max.f32 	%f193, %f190, %f191;
	ld.shared.f32 	%f194, [%r173+16];
	min.f32 	%f195, %f192, %f194;
	max.f32 	%f196, %f193, %f194;
	ld.shared.f32 	%f197, [%r173+20];
	min.f32 	%f198, %f195, %f197;
	max.f32 	%f199, %f196, %f197;
	ld.shared.f32 	%f200, [%r173+24];
	min.f32 	%f201, %f198, %f200;
	max.f32 	%f202, %f199, %f200;
	ld.shared.f32 	%f203, [%r173+28];
	min.f32 	%f337, %f201, %f203;
	max.f32 	%f338, %f202, %f203;
	add.s32 	%r271, %r271, 8;
$L__BB0_67:
	add.s32 	%r174, %r108, -1;
	and.b32  	%r175, %r174, 7;
	setp.eq.s32 	%p54, %r175, 0;
	@%p54 bra 	$L__BB0_74;
	add.s32 	%r176, %r108, -1;
	and.b32  	%r177, %r176, 7;
	add.s32 	%r178, %r177, -1;
	setp.lt.u32 	%p55, %r178, 3;
	@%p55 bra 	$L__BB0_70;
	shl.b32 	%r179, %r271, 2;
	mov.u32 	%r180, shmem;
	add.s32 	%r181, %r180, %r179;
	ld.shared.f32 	%f205, [%r181];
	min.f32 	%f206, %f337, %f205;
	max.f32 	%f207, %f338, %f205;
	ld.shared.f32 	%f208, [%r181+4];
	min.f32 	%f209, %f206, %f208;
	max.f32 	%f210, %f207, %f208;
	ld.shared.f32 	%f211, [%r181+8];
	min.f32 	%f212, %f209, %f211;
	max.f32 	%f213, %f210, %f211;
	ld.shared.f32 	%f214, [%r181+12];
	min.f32 	%f337, %f212, %f214;
	max.f32 	%f338, %f213, %f214;
	add.s32 	%r271, %r271, 4;
$L__BB0_70:
	add.s32 	%r182, %r108, -1;
	and.b32  	%r183, %r182, 3;
	setp.eq.s32 	%p56, %r183, 0;
	@%p56 bra 	$L__BB0_74;
	add.s32 	%r184, %r108, -1;
	and.b32  	%r185, %r184, 3;
	setp.eq.s32 	%p57, %r185, 1;
	shl.b32 	%r186, %r271, 2;
	mov.u32 	%r187, shmem;
	add.s32 	%r83, %r187, %r186;
	ld.shared.f32 	%f215, [%r83];
	min.f32 	%f337, %f337, %f215;
	max.f32 	%f338, %f338, %f215;
	@%p57 bra 	$L__BB0_74;
	add.s32 	%r188, %r108, -1;
	and.b32  	%r189, %r188, 3;
	setp.eq.s32 	%p58, %r189, 2;
	ld.shared.f32 	%f216, [%r83+4];
	min.f32 	%f337, %f337, %f216;
	max.f32 	%f338, %f338, %f216;
	@%p58 bra 	$L__BB0_74;
	ld.shared.f32 	%f217, [%r83+8];
	min.f32 	%f337, %f337, %f217;
	max.f32 	%f338, %f338, %f217;
$L__BB0_74:
	sub.f32 	%f31, %f338, %f337;
	abs.f32 	%f219, %f31;
	setp.leu.f32 	%p59, %f219, 0f1E3CE508;
	@%p59 bra 	$L__BB0_78;
	sub.f64 	%fd205, %fd241, %fd242;
	cvt.rn.f32.f64 	%f220, %fd205;
	sub.f32 	%f221, %f220, %f337;
	mov.f32 	%f222, 0f42C80000;
	div.rn.f32 	%f223, %f222, %f31;
	mul.f32 	%f339, %f221, %f223;
	bra.uni 	$L__BB0_78;
$L__BB0_76:
	@%p1 bra 	$L__BB0_78;
$L__BB0_77:
	mov.f32 	%f339, 0f7FC00000;
$L__BB0_78:
	abs.f32 	%f225, %f339;
	setp.equ.f32 	%p60, %f225, 0f7F800000;
	mov.f32 	%f340, 0f7FC00000;
	@%p60 bra 	$L__BB0_83;
	setp.ge.s32 	%p61, %r273, %r109;
	@%p61 bra 	$L__BB0_82;
	cvt.f64.f32 	%fd208, %f339;
	add.f64 	%fd244, %fd244, %fd208;
	add.s32 	%r273, %r273, 1;
	setp.ne.s32 	%p62, %r273, %r109;
	@%p62 bra 	$L__BB0_83;
	cvt.rn.f64.u32 	%fd209, %r109;
	div.rn.f64 	%fd243, %fd244, %fd209;
	cvt.rn.f32.f64 	%f340, %fd243;
	mov.u32 	%r273, %r109;
	bra.uni 	$L__BB0_83;
$L__BB0_82:
	cvt.f64.f32 	%fd206, %f339;
	sub.f64 	%fd207, %fd206, %fd243;
	fma.rn.f64 	%fd243, %fd1, %fd207, %fd243;
	cvt.rn.f32.f64 	%f340, %fd243;
$L__BB0_83:
	abs.f32 	%f37, %f340;
	@%p45 bra 	$L__BB0_85;
	ld.param.u32 	%r242, [stc_batch_f32_param_8];
	shl.b32 	%r190, %r242, 2;
	add.s32 	%r191, %r47, %r190;
	add.s32 	%r192, %r242, %r264;
	add.s32 	%r193, %r191, %r192;
	ld.shared.u8 	%r194, [%r193];
	sub.s32 	%r274, %r274, %r194;
$L__BB0_85:
	ld.param.u32 	%r243, [stc_batch_f32_param_8];
	setp.equ.f32 	%p64, %f37, 0f7F800000;
	setp.ne.f32 	%p65, %f37, 0f7F800000;
	selp.u16 	%rs3, 1, 0, %p65;
	shl.b32 	%r195, %r243, 2;
	add.s32 	%r196, %r47, %r195;
	add.s32 	%r197, %r243, %r264;
	add.s32 	%r198, %r196, %r197;
	st.shared.u8 	[%r198], %rs3;
	selp.u32 	%r199, 1, 0, %p65;
	add.s32 	%r274, %r274, %r199;
	@%p64 bra 	$L__BB0_87;
	shl.b32 	%r200, %r264, 2;
	add.s32 	%r201, %r47, %r200;
	st.shared.f32 	[%r201], %f340;
$L__BB0_87:
	add.s32 	%r89, %r264, 1;
	setp.ne.s32 	%p66, %r274, %r108;
	mov.f32 	%f357, 0f42480000;
	@%p66 bra 	$L__BB0_105;
	@%p64 bra 	$L__BB0_106;
	setp.lt.u32 	%p69, %r108, 2;
	ld.shared.f32 	%f355, [%r47];
	mov.f32 	%f356, %f355;
	@%p69 bra 	$L__BB0_103;
	add.s32 	%r203, %r108, -2;
	setp.lt.u32 	%p70, %r203, 15;
	mov.b32 	%r277, 1;
	mov.f32 	%f356, %f355;
	@%p70 bra 	$L__BB0_93;
	mov.b32 	%r275, 1;
	mov.f32 	%f356, %f355;
$L__BB0_92:
	.pragma "nounroll";
	shl.b32 	%r205, %r275, 2;
	add.s32 	%r206, %r47, %r205;
	ld.shared.f32 	%f230, [%r206];
	min.f32 	%f231, %f355, %f230;
	max.f32 	%f232, %f356, %f230;
	ld.shared.f32 	%f233, [%r206+4];
	min.f32 	%f234, %f231, %f233;
	max.f32 	%f235, %f232, %f233;
	ld.shared.f32 	%f236, [%r206+8];
	min.f32 	%f237, %f234, %f236;
	max.f32 	%f238, %f235, %f236;
	ld.shared.f32 	%f239, [%r206+12];
	min.f32 	%f240, %f237, %f239;
	max.f32 	%f241, %f238, %f239;
	ld.shared.f32 	%f242, [%r206+16];
	min.f32 	%f243, %f240, %f242;
	max.f32 	%f244, %f241, %f242;
	ld.shared.f32 	%f245, [%r206+20];
	min.f32 	%f246, %f243, %f245;
	max.f32 	%f247, %f244, %f245;
	ld.shared.f32 	%f248, [%r206+24];
	min.f32 	%f249, %f246, %f248;
	max.f32 	%f250, %f247, %f248;
	ld.shared.f32 	%f251, [%r206+28];
	min.f32 	%f252, %f249, %f251;
	max.f32 	%f253, %f250, %f251;
	ld.shared.f32 	%f254, [%r206+32];
	min.f32 	%f255, %f252, %f254;
	max.f32 	%f256, %f253, %f254;
	ld.shared.f32 	%f257, [%r206+36];
	min.f32 	%f258, %f255, %f257;
	max.f32 	%f259, %f256, %f257;
	ld.shared.f32 	%f260, [%r206+40];
	min.f32 	%f261, %f258, %f260;
	max.f32 	%f262, %f259, %f260;
	ld.shared.f32 	%f263, [%r206+44];
	min.f32 	%f264, %f261, %f263;
	max.f32 	%f265, %f262, %f263;
	ld.shared.f32 	%f266, [%r206+48];
	min.f32 	%f267, %f264, %f266;
	max.f32 	%f268, %f265, %f266;
	ld.shared.f32 	%f269, [%r206+52];
	min.f32 	%f270, %f267, %f269;
	max.f32 	%f271, %f268, %f269;
	ld.shared.f32 	%f272, [%r206+56];
	min.f32 	%f273, %f270, %f272;
	max.f32 	%f274, %f271, %f272;
	ld.shared.f32 	%f275, [%r206+60];
	min.f32 	%f355, %f273, %f275;
	max.f32 	%f356, %f274, %f275;
	add.s32 	%r277, %r275, 16;
	add.s32 	%r207, %r275, 15;
	add.s32 	%r208, %r108, -1;
	and.b32  	%r209, %r208, -16;
	setp.ne.s32 	%p71, %r207, %r209;
	mov.u32 	%r275, %r277;
	@%p71 bra 	$L__BB0_92;
$L__BB0_93:
	add.s32 	%r210, %r108, -1;
	and.b32  	%r211, %r210, 15;
	setp.eq.s32 	%p72, %r211, 0;
	@%p72 bra 	$L__BB0_103;
	add.s32 	%r212, %r108, -1;
	and.b32  	%r213, %r212, 15;
	add.s32 	%r214, %r213, -1;
	setp.lt.u32 	%p73, %r214, 7;
	@%p73 bra 	$L__BB0_96;
	shl.b32 	%r215, %r277, 2;
	add.s32 	%r216, %r47, %r215;
	ld.shared.f32 	%f277, [%r216];
	min.f32 	%f278, %f355, %f277;
	max.f32 	%f279, %f356, %f277;
	ld.shared.f32 	%f280, [%r216+4];
	min.f32 	%f281, %f278, %f280;
	max.f32 	%f282, %f279, %f280;
	ld.shared.f32 	%f283, [%r216+8];
	min.f32 	%f284, %f281, %f283;
	max.f32 	%f285, %f282, %f283;
	ld.shared.f32 	%f286, [%r216+12];
	min.f32 	%f287, %f284, %f286;
	max.f32 	%f288, %f285, %f286;
	ld.shared.f32 	%f289, [%r216+16];
	min.f32 	%f290, %f287, %f289;
	max.f32 	%f291, %f288, %f289;
	ld.shared.f32 	%f292, [%r216+20];
	min.f32 	%f293, %f290, %f292;
	max.f32 	%f294, %f291, %f292;
	ld.shared.f32 	%f295, [%r216+24];
	min.f32 	%f296, %f293, %f295;
	max.f32 	%f297, %f294, %f295;
	ld.shared.f32 	%f298, [%r216+28];
	min.f32 	%f355, %f296, %f298;
	max.f32 	%f356, %f297, %f298;
	add.s32 	%r277, %r277, 8;
$L__BB0_96:
	add.s32 	%r217, %r108, -1;
	and.b32  	%r218, %r217, 7;
	setp.eq.s32 	%p74, %r218, 0;
	@%p74 bra 	$L__BB0_103;
	add.s32 	%r219, %r108, -1;
	and.b32  	%r220, %r219, 7;
	add.s32 	%r221, %r220, -1;
	setp.lt.u32 	%p75, %r221, 3;
	@%p75 bra 	$L__BB0_99;
	shl.b32 	%r222, %r277, 2;
	add.s32 	%r223, %r47, %r222;
	ld.shared.f32 	%f300, [%r223];
	min.f32 	%f301, %f355, %f300;
	max.f32 	%f302, %f356, %f300;
	ld.shared.f32 	%f303, [%r223+4];
	min.f32 	%f304, %f301, %f303;
	max.f32 	%f305, %f302, %f303;
	ld.shared.f32 	%f306, [%r223+8];
	min.f32 	%f307, %f304, %f306;
	max.f32 	%f308, %f305, %f306;
	ld.shared.f32 	%f309, [%r223+12];
	min.f32 	%f355, %f307, %f309;
	max.f32 	%f356, %f308, %f309;
	add.s32 	%r277, %r277, 4;
$L__BB0_99:
	add.s32 	%r224, %r108, -1;
	and.b32  	%r225, %r224, 3;
	setp.eq.s32 	%p76, %r225, 0;
	@%p76 bra 	$L__BB0_103;
	add.s32 	%r226, %r108, -1;
	and.b32  	%r227, %r226, 3;
	setp.eq.s32 	%p77, %r227, 1;
	shl.b32 	%r228, %r277, 2;
	add.s32 	%r97, %r47, %r228;
	ld.shared.f32 	%f310, [%r97];
	min.f32 	%f355, %f355, %f310;
	max.f32 	%f356, %f356, %f310;
	@%p77 bra 	$L__BB0_103;
	add.s32 	%r229, %r108, -1;
	and.b32  	%r230, %r229, 3;
	setp.eq.s32 	%p78, %r230, 2;
	ld.shared.f32 	%f311, [%r97+4];
	min.f32 	%f355, %f355, %f311;
	max.f32 	%f356, %f356, %f311;
	@%p78 bra 	$L__BB0_103;
	ld.shared.f32 	%f312, [%r97+8];
	min.f32 	%f355, %f355, %f312;
	max.f32 	%f356, %f356, %f312;
$L__BB0_103:
	sub.f32 	%f67, %f356, %f355;
	abs.f32 	%f314, %f67;
	setp.leu.f32 	%p79, %f314, 0f1E3CE508;
	@%p79 bra 	$L__BB0_107;
	sub.f32 	%f315, %f340, %f355;
	mov.f32 	%f316, 0f42C80000;
	div.rn.f32 	%f317, %f316, %f67;
	mul.f32 	%f357, %f315, %f317;
	bra.uni 	$L__BB0_107;
$L__BB0_105:
	@%p65 bra 	$L__BB0_107;
$L__BB0_106:
	mov.f32 	%f357, 0f7FC00000;
$L__BB0_107:
	abs.f32 	%f319, %f357;
	setp.equ.f32 	%p80, %f319, 0f7F800000;
	mov.f32 	%f358, 0f7FC00000;
	@%p80 bra 	$L__BB0_112;
	setp.ge.s32 	%p81, %r279, %r109;
	@%p81 bra 	$L__BB0_111;
	cvt.f64.f32 	%fd212, %f357;
	add.f64 	%fd246, %fd246, %fd212;
	add.s32 	%r279, %r279, 1;
	setp.ne.s32 	%p82, %r279, %r109;
	@%p82 bra 	$L__BB0_112;
	cvt.rn.f64.u32 	%fd213, %r109;
	div.rn.f64 	%fd245, %fd246, %fd213;
	cvt.rn.f32.f64 	%f358, %fd245;
	mov.u32 	%r279, %r109;
	bra.uni 	$L__BB0_112;
$L__BB0_111:
	cvt.f64.f32 	%fd210, %f357;
	sub.f64 	%fd211, %fd210, %fd245;
	fma.rn.f64 	%fd245, %fd1, %fd211, %fd245;
	cvt.rn.f32.f64 	%f358, %fd245;
$L__BB0_112:
	setp.lt.s32 	%p83, %r259, %r8;
	@%p83 bra 	$L__BB0_114;
	ld.param.u64 	%rd49, [stc_batch_f32_param_9];
	ld.param.u32 	%r236, [stc_batch_f32_param_5];
	cvta.to.global.u64 	%rd43, %rd49;
	mov.u32 	%r231, %ctaid.x;
	mul.lo.s32 	%r232, %r236, %r231;
	mul.wide.s32 	%rd44, %r232, 4;
	add.s64 	%rd45, %rd43, %rd44;
	mul.wide.u32 	%rd46, %r259, 4;
	add.s64 	%rd47, %rd45, %rd46;
	st.global.f32 	[%rd47], %f358;
$L__BB0_114:
	ld.param.u32 	%r237, [stc_batch_f32_param_5];
	add.s32 	%r259, %r259, 1;
	setp.ne.s32 	%p84, %r259, %r237;
	setp.eq.s32 	%p85, %r69, %r108;
	selp.b32 	%r265, 0, %r69, %p85;
	setp.eq.s32 	%p86, %r89, %r108;
	selp.b32 	%r264, 0, %r89, %p86;
	mov.f64 	%fd238, %fd242;
	mov.f64 	%fd239, %fd241;
	@%p84 bra 	$L__BB0_44;
$L__BB0_115:
	ret;

}
	// .globl	stc_many_series_one_param_f32
.visible .entry stc_many_series_one_param_f32(
	.param .u64 .ptr .align 1 stc_many_series_one_param_f32_param_0,
	.param .u64 .ptr .align 1 stc_many_series_one_param_f32_param_1,
	.param .u32 stc_many_series_one_param_f32_param_2,
	.param .u32 stc_many_series_one_param_f32_param_3,
	.param .u32 stc_many_series_one_param_f32_param_4,
	.param .u32 stc_many_series_one_param_f32_param_5,
	.param .u32 stc_many_series_one_param_f32_param_6,
	.param .u32 stc_many_series_one_param_f32_param_7,
	.param .u64 .ptr .align 1 stc_many_series_one_param_f32_param_8
)
{
	.local .align 16 .b8 	__local_depot1[20480];
	.reg .b64 	%SP;
	.reg .b64 	%SPL;
	.reg .pred 	%p<102>;
	.reg .b16 	%rs<6>;
	.reg .b32 	%r<363>;
	.reg .b32 	%f<359>;
	.reg .b64 	%rd<275>;
	.reg .b64 	%fd<243>;

	mov.u64 	%SPL, __local_depot1;
	ld.param.u64 	%rd8, [stc_many_series_one_param_f32_param_0];
	ld.param.u64 	%rd7, [stc_many_series_one_param_f32_param_1];
	ld.param.u32 	%r106, [stc_many_series_one_param_f32_param_2];
	ld.param.u32 	%r107, [stc_many_series_one_param_f32_param_3];
	ld.param.u32 	%r108, [stc_many_series_one_param_f32_param_4];
	ld.param.u32 	%r109, [stc_many_series_one_param_f32_param_5];
	ld.param.u32 	%r110, [stc_many_series_one_param_f32_param_6];
	ld.param.u32 	%r111, [stc_many_series_one_param_f32_param_7];
	ld.param.u64 	%rd9, [stc_many_series_one_param_f32_param_8];
	cvta.to.global.u64 	%rd1, %rd9;
	cvta.to.global.u64 	%rd2, %rd8;
	add.u64 	%rd3, %SPL, 0;
	add.u64 	%rd4, %SPL, 8192;
	add.u64 	%rd5, %SPL, 16384;
	add.u64 	%rd6, %SPL, 18432;
	mov.u32 	%r112, %ctaid.x;
	mov.u32 	%r113, %ntid.x;
	mov.u32 	%r114, %tid.x;
	mad.lo.s32 	%r1, %r112, %r113, %r114;
	setp.ge.s32 	%p2, %r1, %r106;
	@%p2 bra 	$L__BB1_133;
	cvta.to.global.u64 	%rd14, %rd7;
	mul.wide.s32 	%rd15, %r1, 4;
	add.s64 	%rd16, %rd14, %rd15;
	ld.global.nc.u32 	%r2, [%rd16];
	max.s32 	%r115, %r108, %r109;
	max.s32 	%r116, %r110, %r111;
	max.s32 	%r117, %r115, %r116;
	add.s32 	%r3, %r2, %r117;
	add.s32 	%r118, %r3, -1;
	min.s32 	%r4, %r118, %r107;
	setp.lt.s32 	%p3, %r4, 1;
	@%p3 bra 	$L__BB1_13;
	and.b32  	%r5, %r4, 7;
	setp.lt.u32 	%p4, %r4, 8;
	mov.b32 	%r321, 0;
	@%p4 bra 	$L__BB1_5;
	and.b32  	%r321, %r4, 2147483640;
	mov.b32 	%r319, 0;
	mul.wide.s32 	%rd19, %r106, 4;
$L__BB1_4:
	.pragma "nounroll";
	mad.lo.s32 	%r121, %r319, %r106, %r1;
	mul.wide.s32 	%rd17, %r121, 4;
	add.s64 	%rd18, %rd1, %rd17;
	mov.b32 	%r122, 2143289344;
	st.global.u32 	[%rd18], %r122;
	add.s64 	%rd20, %rd18, %rd19;
	st.global.u32 	[%rd20], %r122;
	add.s64 	%rd21, %rd20, %rd19;
	st.global.u32 	[%rd21], %r122;
	add.s64 	%rd22, %rd21, %rd19;
	st.global.u32 	[%rd22], %r122;
	add.s64 	%rd23, %rd22, %rd19;
	st.global.u32 	[%rd23], %r122;
	add.s64 	%rd24, %rd23, %rd19;
	st.global.u32 	[%rd24], %r122;
	add.s64 	%rd25, %rd24, %rd19;
	st.global.u32 	[%rd25], %r122;
	add.s64 	%rd26, %rd25, %rd19;
	st.global.u32 	[%rd26], %r122;
	add.s32 	%r319, %r319, 8;
	setp.ne.s32 	%p5, %r319, %r321;
	@%p5 bra 	$L__BB1_4;
$L__BB1_5:
	setp.eq.s32 	%p6, %r5, 0;
	@%p6 bra 	$L__BB1_13;
	and.b32  	%r10, %r4, 3;
	setp.lt.u32 	%p7, %r5, 4;
	@%p7 bra 	$L__BB1_8;
	mad.lo.s32 	%r123, %r321, %r106, %r1;
	mul.wide.s32 	%rd27, %r123, 4;
	add.s64 	%rd28, %rd1, %rd27;
	mov.b32 	%r124, 2143289344;
	st.global.u32 	[%rd28], %r124;
	mul.wide.s32 	%rd29, %r106, 4;
	add.s64 	%rd30, %rd28, %rd29;
	st.global.u32 	[%rd30], %r124;
	add.s64 	%rd31, %rd30, %rd29;
	st.global.u32 	[%rd31], %r124;
	add.s64 	%rd32, %rd31, %rd29;
	st.global.u32 	[%rd32], %r124;
	add.s32 	%r321, %r321, 4;
$L__BB1_8:
	setp.eq.s32 	%p8, %r10, 0;
	@%p8 bra 	$L__BB1_13;
	setp.eq.s32 	%p9, %r10, 1;
	@%p9 bra 	$L__BB1_11;
	mad.lo.s32 	%r125, %r321, %r106, %r1;
	mul.wide.s32 	%rd33, %r125, 4;
	add.s64 	%rd34, %rd1, %rd33;
	mov.b32 	%r126, 2143289344;
	st.global.u32 	[%rd34], %r126;
	mul.wide.s32 	%rd35, %r106, 4;
	add.s64 	%rd36, %rd34, %rd35;
	st.global.u32 	[%rd36], %r126;
	add.s32 	%r321, %r321, 2;
$L__BB1_11:
	and.b32  	%r127, %r4, 1;
	setp.eq.b32 	%p10, %r127, 1;
	not.pred 	%p11, %p10;
	@%p11 bra 	$L__BB1_13;
	mad.lo.s32 	%r128, %r321, %r106, %r1;
	mul.wide.s32 	%rd37, %r128, 4;
	add.s64 	%rd38, %rd1, %rd37;
	mov.b32 	%r129, 2143289344;
	st.global.u32 	[%rd38], %r129;
$L__BB1_13:
	setp.gt.s32 	%p12, %r3, %r107;
	@%p12 bra 	$L__BB1_133;
	add.s32 	%r130, %r111, 1;
	cvt.rn.f64.s32 	%fd59, %r130;
	mov.f64 	%fd60, 0d4000000000000000;
	div.rn.f64 	%fd1, %fd60, %fd59;
	sub.s32 	%r15, %r107, %r2;
	min.s32 	%r16, %r108, %r15;
	min.s32 	%r17, %r109, %r15;
	setp.lt.s32 	%p13, %r16, 1;
	mov.f64 	%fd217, 0d0000000000000000;
	@%p13 bra 	$L__BB1_27;
	and.b32  	%r18, %r16, 15;
	setp.lt.u32 	%p14, %r16, 16;
	mov.f64 	%fd217, 0d0000000000000000;
	mov.b32 	%r323, 0;
	@%p14 bra 	$L__BB1_18;
	and.b32  	%r323, %r16, 2147483632;
	mov.f64 	%fd217, 0d0000000000000000;
	mov.b32 	%r328, 0;
	mul.wide.s32 	%rd41, %r106, 4;
$L__BB1_17:
	.pragma "nounroll";
	add.s32 	%r133, %r328, %r2;
	mad.lo.s32 	%r134, %r133, %r106, %r1;
	mul.wide.s32 	%rd39, %r134, 4;
	add.s64 	%rd40, %rd2, %rd39;
	ld.global.nc.f32 	%f73, [%rd40];
	cvt.f64.f32 	%fd64, %f73;
	add.f64 	%fd65, %fd217, %fd64;
	add.s64 	%rd42, %rd40, %rd41;
	ld.global.nc.f32 	%f74, [%rd42];
	cvt.f64.f32 	%fd66, %f74;
	add.f64 	%fd67, %fd65, %fd66;
	add.s64 	%rd43, %rd42, %rd41;
	ld.global.nc.f32 	%f75, [%rd43];
	cvt.f64.f32 	%fd68, %f75;
	add.f64 	%fd69, %fd67, %fd68;
	add.s64 	%rd44, %rd43, %rd41;
	ld.global.nc.f32 	%f76, [%rd44];
	cvt.f64.f32 	%fd70, %f76;
	add.f64 	%fd71, %fd69, %fd70;
	add.s64 	%rd45, %rd44, %rd41;
	ld.global.nc.f32 	%f77, [%rd45];
	cvt.f64.f32 	%fd72, %f77;
	add.f64 	%fd73, %fd71, %fd72;
	add.s64 	%rd46, %rd45, %rd41;
	ld.global.nc.f32 	%f78, [%rd46];
	cvt.f64.f32 	%fd74, %f78;
	add.f64 	%fd75, %fd73, %fd74;
	add.s64 	%rd47, %rd46, %rd41;
	ld.global.nc.f32 	%f79, [%rd47];
	cvt.f64.f32 	%fd76, %f79;
	add.f64 	%fd77, %fd75, %fd76;
	add.s64 	%rd48, %rd47, %rd41;
	ld.global.nc.f32 	%f80, [%rd48];
	cvt.f64.f32 	%fd78, %f80;
	add.f64 	%fd79, %fd77, %fd78;
	add.s64 	%rd49, %rd48, %rd41;
	ld.global.nc.f32 	%f81, [%rd49];
	cvt.f64.f32 	%fd80, %f81;
	add.f64 	%fd81, %fd79, %fd80;
	add.s64 	%rd50, %rd49, %rd41;
	ld.global.nc.f32 	%f82, [%rd50];
	cvt.f64.f32 	%fd82, %f82;
	add.f64 	%fd83, %fd81, %fd82;
	add.s64 	%rd51, %rd50, %rd41;
	ld.global.nc.f32 	%f83, [%rd51];
	cvt.f64.f32 	%fd84, %f83;
	add.f64 	%fd85, %fd83, %fd84;
	add.s64 	%rd52, %rd51, %rd41;
	ld.global.nc.f32 	%f84, [%rd52];
	cvt.f64.f32 	%fd86, %f84;
	add.f64 	%fd87, %fd85, %fd86;
	add.s64 	%rd53, %rd52, %rd41;
	ld.global.nc.f32 	%f85, [%rd53];
	cvt.f64.f32 	%fd88, %f85;
	add.f64 	%fd89, %fd87, %fd88;
	add.s64 	%rd54, %rd53, %rd41;
	ld.global.nc.f32 	%f86, [%rd54];
	cvt.f64.f32 	%fd90, %f86;
	add.f64 	%fd91, %fd89, %fd90;
	add.s64 	%rd55, %rd54, %rd41;
	ld.global.nc.f32 	%f87, [%rd55];
	cvt.f64.f32 	%fd92, %f87;
	add.f64 	%fd93, %fd91, %fd92;
	add.s64 	%rd56, %rd55, %rd41;
	ld.global.nc.f32 	%f88, [%rd56];
	cvt.f64.f32 	%fd94, %f88;
	add.f64 	%fd217, %fd93, %fd94;
	add.s32 	%r328, %r328, 16;
	setp.eq.s32 	%p15, %r328, %r323;
	@%p15 bra 	$L__BB1_18;
	bra.uni 	$L__BB1_17;
$L__BB1_18:
	setp.eq.s32 	%p16, %r18, 0;
	@%p16 bra 	$L__BB1_27;
	and.b32  	%r21, %r16, 7;
	setp.lt.u32 	%p17, %r18, 8;
	@%p17 bra 	$L__BB1_21;
	add.s32 	%r135, %r323, %r2;
	mad.lo.s32 	%r136, %r135, %r106, %r1;
	mul.wide.s32 	%rd57, %r136, 4;
	add.s64 	%rd58, %rd2, %rd57;
	ld.global.nc.f32 	%f89, [%rd58];
	cvt.f64.f32 	%fd96, %f89;
	add.f64 	%fd97, %fd217, %fd96;
	mul.wide.s32 	%rd59, %r106, 4;
	add.s64 	%rd60, %rd58, %rd59;
	ld.global.nc.f32 	%f90, [%rd60];
	cvt.f64.f32 	%fd98, %f90;
	add.f64 	%fd99, %fd97, %fd98;
	add.s64 	%rd61, %rd60, %rd59;
	ld.global.nc.f32 	%f91, [%rd61];
	cvt.f64.f32 	%fd100, %f91;
	add.f64 	%fd101, %fd99, %fd100;
	add.s64 	%rd62, %rd61, %rd59;
	ld.global.nc.f32 	%f92, [%rd62];
	cvt.f64.f32 	%fd102, %f92;
	add.f64 	%fd103, %fd101, %fd102;
	add.s64 	%rd63, %rd62, %rd59;
	ld.global.nc.f32 	%f93, [%rd63];
	cvt.f64.f32 	%fd104, %f93;
	add.f64 	%fd105, %fd103, %fd104;
	add.s64 	%rd64, %rd63, %rd59;
	ld.global.nc.f32 	%f94, [%rd64];
	cvt.f64.f32 	%fd106, %f94;
	add.f64 	%fd107, %fd105, %fd106;
	add.s64 	%rd65, %rd64, %rd59;
	ld.global.nc.f32 	%f95, [%rd65];
	cvt.f64.f32 	%fd108, %f95;
	add.f64 	%fd109, %fd107, %fd108;
	add.s64 	%rd66, %rd65, %rd59;
	ld.global.nc.f32 	%f96, [%rd66];
	cvt.f64.f32 	%fd110, %f96;
	add.f64 	%fd217, %fd109, %fd110;
	add.s32 	%r323, %r323, 8;
$L__BB1_21:
	setp.eq.s32 	%p18, %r21, 0;
	@%p18 bra 	$L__BB1_27;
	and.b32  	%r24, %r16, 3;
	setp.lt.u32 	%p19, %r21, 4;
	@%p19 bra 	$L__BB1_24;
	add.s32 	%r137, %r323, %r2;
	mad.lo.s32 	%r138, %r137, %r106, %r1;
	mul.wide.s32 	%rd67, %r138, 4;
	add.s64 	%rd68, %rd2, %rd67;
	ld.global.nc.f32 	%f97, [%rd68];
	cvt.f64.f32 	%fd112, %f97;
	add.f64 	%fd113, %fd217, %fd112;
	mul.wide.s32 	%rd69, %r106, 4;
	add.s64 	%rd70, %rd68, %rd69;
	ld.global.nc.f32 	%f98, [%rd70];
	cvt.f64.f32 	%fd114, %f98;
	add.f64 	%fd115, %fd113, %fd114;
	add.s64 	%rd71, %rd70, %rd69;
	ld.global.nc.f32 	%f99, [%rd71];
	cvt.f64.f32 	%fd116, %f99;
	add.f64 	%fd117, %fd115, %fd116;
	add.s64 	%rd72, %rd71, %rd69;
	ld.global.nc.f32 	%f100, [%rd72];
	cvt.f64.f32 	%fd118, %f100;
	add.f64 	%fd217, %fd117, %fd118;
	add.s32 	%r323, %r323, 4;
$L__BB1_24:
	setp.eq.s32 	%p20, %r24, 0;
	@%p20 bra 	$L__BB1_27;
	mov.b32 	%r327, 0;
$L__BB1_26:
	.pragma "nounroll";
	add.s32 	%r140, %r323, %r2;
	mad.lo.s32 	%r141, %r140, %r106, %r1;
	mul.wide.s32 	%rd73, %r141, 4;
	add.s64 	%rd74, %rd2, %rd73;
	ld.global.nc.f32 	%f101, [%rd74];
	cvt.f64.f32 	%fd119, %f101;
	add.f64 	%fd217, %fd217, %fd119;
	add.s32 	%r323, %r323, 1;
	add.s32 	%r327, %r327, 1;
	setp.ne.s32 	%p21, %r327, %r24;
	@%p21 bra 	$L__BB1_26;
$L__BB1_27:
	setp.lt.s32 	%p22, %r17, 1;
	mov.f64 	%fd227, 0d0000000000000000;
	@%p22 bra 	$L__BB1_40;
	and.b32  	%r31, %r17, 15;
	setp.lt.u32 	%p23, %r17, 16;
	mov.f64 	%fd227, 0d0000000000000000;
	mov.b32 	%r330, 0;
	@%p23 bra 	$L__BB1_31;
	and.b32  	%r330, %r17, 2147483632;
	mov.f64 	%fd227, 0d0000000000000000;
	mov.b32 	%r329, 0;
	mul.wide.s32 	%rd77, %r106, 4;
$L__BB1_30:
	.pragma "nounroll";
	add.s32 	%r144, %r329, %r2;
	mad.lo.s32 	%r145, %r144, %r106, %r1;
	mul.wide.s32 	%rd75, %r145, 4;
	add.s64 	%rd76, %rd2, %rd75;
	ld.global.nc.f32 	%f102, [%rd76];
	cvt.f64.f32 	%fd124, %f102;
	add.f64 	%fd125, %fd227, %fd124;
	add.s64 	%rd78, %rd76, %rd77;
	ld.global.nc.f32 	%f103, [%rd78];
	cvt.f64.f32 	%fd126, %f103;
	add.f64 	%fd127, %fd125, %fd126;
	add.s64 	%rd79, %rd78, %rd77;
	ld.global.nc.f32 	%f104, [%rd79];
	cvt.f64.f32 	%fd128, %f104;
	add.f64 	%fd129, %fd127, %fd128;
	add.s64 	%rd80, %rd79, %rd77;
	ld.global.nc.f32 	%f105, [%rd80];
	cvt.f64.f32 	%fd130, %f105;
	add.f64 	%fd131, %fd129, %fd130;
	add.s64 	%rd81, %rd80, %rd77;
	ld.global.nc.f32 	%f106, [%rd81];
	cvt.f64.f32 	%fd132, %f106;
	add.f64 	%fd133, %fd131, %fd132;
	add.s64 	%rd82, %rd81, %rd77;
	ld.global.nc.f32 	%f107, [%rd82];
	cvt.f64.f32 	%fd134, %f107;
	add.f64 	%fd135, %fd133, %fd134;
	add.s64 	%rd83, %rd82, %rd77;
	ld.global.nc.f32 	%f108, [%rd83];
	cvt.f64.f32 	%fd136, %f108;
	add.f64 	%fd137, %fd135, %fd136;
	add.s64 	%rd84, %rd83, %rd77;
	ld.global.nc.f32 	%f109, [%rd84];
	cvt.f64.f32 	%fd138, %f109;
	add.f64 	%fd139, %fd137, %fd138;
	add.s64 	%rd85, %rd84, %rd77;
	ld.global.nc.f32 	%f110, [%rd85];
	cvt.f64.f32 	%fd140, %f110;
	add.f64 	%fd141, %fd139, %fd140;
	add.s64 	%rd86, %rd85, %rd77;
	ld.global.nc.f32 	%f111, [%rd86];
	cvt.f64.f32 	%fd142, %f111;
	add.f64 	%fd143, %fd141, %fd142;
	add.s64 	%rd87, %rd86, %rd77;
	ld.global.nc.f32 	%f112, [%rd87];
	cvt.f64.f32 	%fd144, %f112;
	add.f64 	%fd145, %fd143, %fd144;
	add.s64 	%rd88, %rd87, %rd77;
	ld.global.nc.f32 	%f113, [%rd88];
	cvt.f64.f32 	%fd146, %f113;
	add.f64 	%fd147, %fd145, %fd146;
	add.s64 	%rd89, %rd88, %rd77;
	ld.global.nc.f32 	%f114, [%rd89];
	cvt.f64.f32 	%fd148, %f114;
	add.f64 	%fd149, %fd147, %fd148;
	add.s64 	%rd90, %rd89, %rd77;
	ld.global.nc.f32 	%f115, [%rd90];
	cvt.f64.f32 	%fd150, %f115;
	add.f64 	%fd151, %fd149, %fd150;
	add.s64 	%rd91, %rd90, %rd77;
	ld.global.nc.f32 	%f116, [%rd91];
	cvt.f64.f32 	%fd152, %f116;
	add.f64 	%fd153, %fd151, %fd152;
	add.s64 	%rd92, %rd91, %rd77;
	ld.global.nc.f32 	%f117, [%rd92];
	cvt.f64.f32 	%fd154, %f117;
	add.f64 	%fd227, %fd153, %fd154;
	add.s32 	%r329, %r329, 16;
	setp.ne.s32 	%p24, %r329, %r330;
	@%p24 bra 	$L__BB1_30;
$L__BB1_31:
	setp.eq.s32 	%p25, %r31, 0;
	@%p25 bra 	$L__BB1_40;
	and.b32  	%r38, %r17, 7;
	setp.lt.u32 	%p26, %r31, 8;
	@%p26 bra 	$L__BB1_34;
	add.s32 	%r146, %r330, %r2;
	mad.lo.s32 	%r147, %r146, %r106, %r1;
	mul.wide.s32 	%rd93, %r147, 4;
	add.s64 	%rd94, %rd2, %rd93;
	ld.global.nc.f32 	%f118, [%rd94];
	cvt.f64.f32 	%fd156, %f118;
	add.f64 	%fd157, %fd227, %fd156;
	mul.wide.s32 	%rd95, %r106, 4;
	add.s64 	%rd96, %rd94, %rd95;
	ld.global.nc.f32 	%f119, [%rd96];
	cvt.f64.f32 	%fd158, %f119;
	add.f64 	%fd159, %fd157, %fd158;
	add.s64 	%rd97, %rd96, %rd95;
	ld.global.nc.f32 	%f120, [%rd97];
	cvt.f64.f32 	%fd160, %f120;
	add.f64 	%fd161, %fd159, %fd160;
	add.s64 	%rd98, %rd97, %rd95;
	ld.global.nc.f32 	%f121, [%rd98];
	cvt.f64.f32 	%fd162, %f121;
	add.f64 	%fd163, %fd161, %fd162;
	add.s64 	%rd99, %rd98, %rd95;
	ld.global.nc.f32 	%f122, [%rd99];
	cvt.f64.f32 	%fd164, %f122;
	add.f64 	%fd165, %fd163, %fd164;
	add.s64 	%rd100, %rd99, %rd95;
	ld.global.nc.f32 	%f123, [%rd100];
	cvt.f64.f32 	%fd166, %f123;
	add.f64 	%fd167, %fd165, %fd166;
	add.s64 	%rd101, %rd100, %rd95;
	ld.global.nc.f32 	%f124, [%rd101];
	cvt.f64.f32 	%fd168, %f124;
	add.f64 	%fd169, %fd167, %fd168;
	add.s64 	%rd102, %rd101, %rd95;
	ld.global.nc.f32 	%f125, [%rd102];
	cvt.f64.f32 	%fd170, %f125;
	add.f64 	%fd227, %fd169, %fd170;
	add.s32 	%r330, %r330, 8;
$L__BB1_34:
	setp.eq.s32 	%p27, %r38, 0;
	@%p27 bra 	$L__BB1_40;
	and.b32  	%r41, %r17, 3;
	setp.lt.u32 	%p28, %r38, 4;
	@%p28 bra 	$L__BB1_37;
	add.s32 	%r148, %r330, %r2;
	mad.lo.s32 	%r149, %r148, %r106, %r1;
	mul.wide.s32 	%rd103, %r149, 4;
	add.s64 	%rd104, %rd2, %rd103;
	ld.global.nc.f32 	%f126, [%rd104];
	cvt.f64.f32 	%fd172, %f126;
	add.f64 	%fd173, %fd227, %fd172;
	mul.wide.s32 	%rd105, %r106, 4;
	add.s64 	%rd106, %rd104, %rd105;
	ld.global.nc.f32 	%f127, [%rd106];
	cvt.f64.f32 	%fd174, %f127;
	add.f64 	%fd175, %fd173, %fd174;
	add.s64 	%rd107, %rd106, %rd105;
	ld.global.nc.f32 	%f128, [%rd107];
	cvt.f64.f32 	%fd176, %f128;
	add.f64 	%fd177, %fd175, %fd176;
	add.s64 	%rd108, %rd107, %rd105;
	ld.global.nc.f32 	%f129, [%rd108];
	cvt.f64.f32 	%fd178, %f129;
	add.f64 	%fd227, %fd177, %fd178;
	add.s32 	%r330, %r330, 4;
$L__BB1_37:
	setp.eq.s32 	%p29, %r41, 0;
	@%p29 bra 	$L__BB1_40;
	mov.b32 	%r334, 0;
$L__BB1_39:
	.pragma "nounroll";
	add.s32 	%r151, %r330, %r2;
	mad.lo.s32 	%r152, %r151, %r106, %r1;
	mul.wide.s32 	%rd109, %r152, 4;
	add.s64 	%rd110, %rd2, %rd109;
	ld.global.nc.f32 	%f130, [%rd110];
	cvt.f64.f32 	%fd179, %f130;
	add.f64 	%fd227, %fd227, %fd179;
	add.s32 	%r330, %r330, 1;
	add.s32 	%r334, %r334, 1;
	setp.ne.s32 	%p30, %r334, %r41;
	@%p30 bra 	$L__BB1_39;
$L__BB1_40:
	setp.gt.s32 	%p31, %r108, %r15;
	mov.f64 	%fd234, 0d7FF8000000000000;
	@%p31 bra 	$L__BB1_42;
	cvt.rn.f64.s32 	%fd181, %r108;
	div.rn.f64 	%fd234, %fd217, %fd181;
$L__BB1_42:
	setp.gt.s32 	%p32, %r109, %r15;
	mov.f64 	%fd235, 0d7FF8000000000000;
	@%p32 bra 	$L__BB1_44;
	cvt.rn.f64.s32 	%fd183, %r109;
	div.rn.f64 	%fd235, %fd227, %fd183;
$L__BB1_44:
	min.s32 	%r48, %r110, 2048;
	setp.lt.s32 	%p33, %r110, 1;
	@%p33 bra 	$L__BB1_56;
	and.b32  	%r49, %r48, 7;
	setp.lt.u32 	%p34, %r110, 8;
	mov.b32 	%r337, 0;
	@%p34 bra 	$L__BB1_48;
	and.b32  	%r337, %r48, 4088;
	mov.b32 	%r335, 0;
$L__BB1_47:
	.pragma "nounroll";
	cvt.u64.u32 	%rd111, %r335;
	mul.wide.u32 	%rd112, %r335, 4;
	add.s64 	%rd113, %rd3, %rd112;
	add.s64 	%rd114, %rd4, %rd112;
	add.s64 	%rd115, %rd5, %rd111;
	add.s64 	%rd116, %rd6, %rd111;
	mov.f32 	%f131, 0f7FC00000;
	st.local.v4.f32 	[%rd113], {%f131, %f131, %f131, %f131};
	st.local.v4.f32 	[%rd114], {%f131, %f131, %f131, %f131};
	st.local.v4.f32 	[%rd113+16], {%f131, %f131, %f131, %f131};
	st.local.v4.f32 	[%rd114+16], {%f131, %f131, %f131, %f131};
	mov.b32 	%r155, 0;
	st.local.v2.b32 	[%rd115], {%r155, %r155};
	st.local.v2.b32 	[%rd116], {%r155, %r155};
	add.s32 	%r335, %r335, 8;
	setp.ne.s32 	%p35, %r335, %r337;
	@%p35 bra 	$L__BB1_47;
$L__BB1_48:
	setp.eq.s32 	%p36, %r49, 0;
	@%p36 bra 	$L__BB1_56;
	and.b32  	%r54, %r48, 3;
	setp.lt.u32 	%p37, %r49, 4;
	@%p37 bra 	$L__BB1_51;
	cvt.u64.u32 	%rd117, %r337;
	mul.wide.u32 	%rd118, %r337, 4;
	add.s64 	%rd119, %rd3, %rd118;
	mov.b32 	%r156, 2143289344;
	st.local.u32 	[%rd119], %r156;
	add.s64 	%rd120, %rd4, %rd118;
	st.local.u32 	[%rd120], %r156;
	add.s64 	%rd121, %rd5, %rd117;
	mov.b16 	%rs1, 0;
	st.local.u8 	[%rd121], %rs1;
	add.s64 	%rd122, %rd6, %rd117;
	st.local.u8 	[%rd122], %rs1;
	st.local.u32 	[%rd119+4], %r156;
	st.local.u32 	[%rd120+4], %r156;
	st.local.u8 	[%rd121+1], %rs1;
	st.local.u8 	[%rd122+1], %rs1;
	st.local.u32 	[%rd119+8], %r156;
	st.local.u32 	[%rd120+8], %r156;
	st.local.u8 	[%rd121+2], %rs1;
	st.local.u8 	[%rd122+2], %rs1;
	st.local.u32 	[%rd119+12], %r156;
	st.local.u32 	[%rd120+12], %r156;
	st.local.u8 	[%rd121+3], %rs1;
	st.local.u8 	[%rd122+3], %rs1;
	add.s32 	%r337, %r337, 4;
$L__BB1_51:
	setp.eq.s32 	%p38, %r54, 0;
	@%p38 bra 	$L__BB1_56;
	setp.eq.s32 	%p39, %r54, 1;
	@%p39 bra 	$L__BB1_54;
	cvt.u64.u32 	%rd123, %r337;
	mul.wide.u32 	%rd124, %r337, 4;
	add.s64 	%rd125, %rd3, %rd124;
	mov.b32 	%r157, 2143289344;
	st.local.u32 	[%rd125], %r157;
	add.s64 	%rd126, %rd4, %rd124;
	st.local.u32 	[%rd126], %r157;
	add.s64 	%rd127, %rd5, %rd123;
	mov.b16 	%rs2, 0;
	st.local.u8 	[%rd127], %rs2;
	add.s64 	%rd128, %rd6, %rd123;
	st.local.u8 	[%rd128], %rs2;
	st.local.u32 	[%rd125+4], %r157;
	st.local.u32 	[%rd126+4], %r157;
	st.local.u8 	[%rd127+1], %rs2;
	st.local.u8 	[%rd128+1], %rs2;
	add.s32 	%r337, %r337, 2;
$L__BB1_54:
	and.b32  	%r158, %r48, 1;
	setp.eq.b32 	%p40, %r158, 1;
	not.pred 	%p41, %p40;
	@%p41 bra 	$L__BB1_56;
	cvt.u64.u32 	%rd129, %r337;
	mul.wide.u32 	%rd130, %r337, 4;
	add.s64 	%rd131, %rd3, %rd130;
	mov.b32 	%r159, 2143289344;
	st.local.u32 	[%rd131], %r159;
	add.s64 	%rd132, %rd4, %rd130;
	st.local.u32 	[%rd132], %r159;
	add.s64 	%rd133, %rd5, %rd129;
	mov.b16 	%rs3, 0;
	st.local.u8 	[%rd133], %rs3;
	add.s64 	%rd134, %rd6, %rd129;
	st.local.u8 	[%rd134], %rs3;
$L__BB1_56:
	max.s32 	%r160, %r108, 1;
	add.s32 	%r59, %r160, -1;
	max.s32 	%r161, %r109, 1;
	add.s32 	%r60, %r161, -1;
	setp.lt.s32 	%p42, %r107, 1;
	@%p42 bra 	$L__BB1_133;
	cvt.rn.f64.s32 	%fd186, %r108;
	div.rn.f64 	%fd32, %fd217, %fd186;
	cvt.rn.f64.s32 	%fd187, %r109;
	div.rn.f64 	%fd33, %fd227, %fd187;
	add.s32 	%r163, %r110, -1;
	and.b32  	%r61, %r163, 3;
	add.s32 	%r164, %r109, 1;
	cvt.rn.f64.s32 	%fd188, %r164;
	mov.f64 	%fd189, 0d4000000000000000;
	div.rn.f64 	%fd34, %fd189, %fd188;
	add.s32 	%r165, %r108, 1;
	cvt.rn.f64.s32 	%fd190, %r165;
	div.rn.f64 	%fd35, %fd189, %fd190;
	mov.f64 	%fd241, 0d7FF8000000000000;
	mov.f64 	%fd242, 0d0000000000000000;
	mov.b32 	%r339, 0;
	mov.u32 	%r362, %r339;
	mov.u32 	%r354, %r339;
	mov.f64 	%fd240, %fd242;
	mov.f64 	%fd239, %fd241;
	mov.u32 	%r357, %r339;
	mov.u32 	%r348, %r339;
	mov.u32 	%r356, %r339;
	mov.u32 	%r347, %r339;
	mov.f64 	%fd237, %fd235;
	mov.f64 	%fd238, %fd234;
$L__BB1_58:
	mad.lo.s32 	%r69, %r339, %r106, %r1;
	mul.wide.s32 	%rd135, %r69, 4;
	add.s64 	%rd136, %rd2, %rd135;
	ld.global.nc.f32 	%f132, [%rd136];
	cvt.f64.f32 	%fd42, %f132;
	setp.lt.s32 	%p43, %r339, %r2;
	@%p43 bra 	$L__BB1_67;
	sub.s32 	%r70, %r339, %r2;
	setp.lt.s32 	%p44, %r70, %r59;
	mov.f64 	%fd238, %fd234;
	@%p44 bra 	$L__BB1_63;
	setp.eq.s32 	%p45, %r70, %r59;
	mov.f64 	%fd238, %fd32;
	@%p45 bra 	$L__BB1_63;
	abs.f64 	%fd192, %fd42;
	setp.equ.f64 	%p46, %fd192, 0d7FF0000000000000;
	mov.f64 	%fd238, 0d7FF8000000000000;
	@%p46 bra 	$L__BB1_63;
	sub.f64 	%fd193, %fd42, %fd234;
	fma.rn.f64 	%fd238, %fd35, %fd193, %fd234;
$L__BB1_63:
	setp.lt.s32 	%p47, %r70, %r60;
	mov.f64 	%fd237, %fd235;
	@%p47 bra 	$L__BB1_67;
	setp.eq.s32 	%p48, %r70, %r60;
	mov.f64 	%fd237, %fd33;
	@%p48 bra 	$L__BB1_67;
	abs.f64 	%fd195, %fd42;
	setp.equ.f64 	%p49, %fd195, 0d7FF0000000000000;
	mov.f64 	%fd237, 0d7FF8000000000000;
	@%p49 bra 	$L__BB1_67;
	sub.f64 	%fd196, %fd42, %fd235;
	fma.rn.f64 	%fd237, %fd34, %fd196, %fd235;
$L__BB1_67:
	setp.lt.s32 	%p50, %r110, 1;
	add.s32 	%r166, %r2, %r60;
	setp.ge.s32 	%p51, %r339, %r166;
	abs.f64 	%fd197, %fd238;
	setp.ne.f64 	%p52, %fd197, 0d7FF0000000000000;
	abs.f64 	%fd199, %fd237;
	setp.ne.f64 	%p53, %fd199, 0d7FF0000000000000;
	and.pred  	%p54, %p52, %p53;
	and.pred  	%p1, %p54, %p51;
	sub.f64 	%fd201, %fd238, %fd237;
	cvt.rn.f32.f64 	%f1, %fd201;
	@%p50 bra 	$L__BB1_73;
	setp.lt.s32 	%p55, %r339, %r110;
	@%p55 bra 	$L__BB1_70;
	cvt.s64.s32 	%rd137, %r347;
	add.s64 	%rd138, %rd5, %rd137;
	ld.local.u8 	%r167, [%rd138];
	sub.s32 	%r348, %r348, %r167;
$L__BB1_70:
	selp.u16 	%rs4, 1, 0, %p1;
	cvt.s64.s32 	%rd139, %r347;
	add.s64 	%rd140, %rd5, %rd139;
	st.local.u8 	[%rd140], %rs4;
	not.pred 	%p56, %p1;
	@%p56 bra 	$L__BB1_72;
	mul.wide.s32 	%rd141, %r347, 4;
	add.s64 	%rd142, %rd3, %rd141;
	st.local.f32 	[%rd142], %f1;
$L__BB1_72:
	add.s32 	%r168, %r347, 1;
	setp.eq.s32 	%p57, %r168, %r48;
	selp.b32 	%r347, 0, %r168, %p57;
	selp.u32 	%r169, 1, 0, %p1;
	add.s32 	%r348, %r348, %r169;
$L__BB1_73:
	setp.ne.s32 	%p59, %r348, %r110;
	or.pred  	%p60, %p50, %p59;
	mov.f32 	%f339, 0f42480000;
	@%p60 bra 	$L__BB1_92;
	not.pred 	%p61, %p1;
	@%p61 bra 	$L__BB1_93;
	setp.lt.s32 	%p62, %r110, 2;
	ld.local.f32 	%f337, [%rd3];
	mov.f32 	%f338, %f337;
	@%p62 bra 	$L__BB1_90;
	add.s32 	%r171, %r110, -2;
	setp.lt.u32 	%p63, %r171, 15;
	mov.b32 	%r352, 1;
	mov.f32 	%f338, %f337;
	@%p63 bra 	$L__BB1_80;
	add.s32 	%r173, %r110, -1;
	and.b32  	%r174, %r173, -16;
	neg.s32 	%r349, %r174;
	mov.b32 	%r350, 8;
	mov.f32 	%f338, %f337;
$L__BB1_78:
	.pragma "nounroll";
	add.s32 	%r175, %r350, -7;
	rem.u32 	%r176, %r175, %r48;
	mul.wide.u32 	%rd143, %r176, 4;
	add.s64 	%rd144, %rd3, %rd143;
	ld.local.f32 	%f136, [%rd144];
	min.f32 	%f137, %f337, %f136;
	max.f32 	%f138, %f338, %f136;
	add.s32 	%r177, %r350, -6;
	rem.u32 	%r178, %r177, %r48;
	mul.wide.u32 	%rd145, %r178, 4;
	add.s64 	%rd146, %rd3, %rd145;
	ld.local.f32 	%f139, [%rd146];
	min.f32 	%f140, %f137, %f139;
	max.f32 	%f141, %f138, %f139;
	add.s32 	%r179, %r350, -5;
	rem.u32 	%r180, %r179, %r48;
	mul.wide.u32 	%rd147, %r180, 4;
	add.s64 	%rd148, %rd3, %rd147;
	ld.local.f32 	%f142, [%rd148];
	min.f32 	%f143, %f140, %f142;
	max.f32 	%f144, %f141, %f142;
	add.s32 	%r181, %r350, -4;
	rem.u32 	%r182, %r181, %r48;
	mul.wide.u32 	%rd149, %r182, 4;
	add.s64 	%rd150, %rd3, %rd149;
	ld.local.f32 	%f145, [%rd150];
	min.f32 	%f146, %f143, %f145;
	max.f32 	%f147, %f144, %f145;
	add.s32 	%r183, %r350, -3;
	rem.u32 	%r184, %r183, %r48;
	mul.wide.u32 	%rd151, %r184, 4;
	add.s64 	%rd152, %rd3, %rd151;
	ld.local.f32 	%f148, [%rd152];
	min.f32 	%f149, %f146, %f148;
	max.f32 	%f150, %f147, %f148;
	add.s32 	%r185, %r350, -2;
	rem.u32 	%r186, %r185, %r48;
	mul.wide.u32 	%rd153, %r186, 4;
	add.s64 	%rd154, %rd3, %rd153;
	ld.local.f32 	%f151, [%rd154];
	min.f32 	%f152, %f149, %f151;
	max.f32 	%f153, %f150, %f151;
	add.s32 	%r187, %r350, -1;
	rem.u32 	%r188, %r187, %r48;
	mul.wide.u32 	%rd155, %r188, 4;
	add.s64 	%rd156, %rd3, %rd155;
	ld.local.f32 	%f154, [%rd156];
	min.f32 	%f155, %f152, %f154;
	max.f32 	%f156, %f153, %f154;
	add.s32 	%r189, %r350, 8;
	rem.u32 	%r190, %r350, %r48;
	mul.wide.u32 	%rd157, %r190, 4;
	add.s64 	%rd158, %rd3, %rd157;
	ld.local.f32 	%f157, [%rd158];
	min.f32 	%f158, %f155, %f157;
	max.f32 	%f159, %f156, %f157;
	add.s32 	%r191, %r350, 1;
	rem.u32 	%r192, %r191, %r48;
	mul.wide.u32 	%rd159, %r192, 4;
	add.s64 	%rd160, %rd3, %rd159;
	ld.local.f32 	%f160, [%rd160];
	min.f32 	%f161, %f158, %f160;
	max.f32 	%f162, %f159, %f160;
	add.s32 	%r193, %r350, 2;
	rem.u32 	%r194, %r193, %r48;
	mul.wide.u32 	%rd161, %r194, 4;
	add.s64 	%rd162, %rd3, %rd161;
	ld.local.f32 	%f163, [%rd162];
	min.f32 	%f164, %f161, %f163;
	max.f32 	%f165, %f162, %f163;
	add.s32 	%r195, %r350, 3;
	rem.u32 	%r196, %r195, %r48;
	mul.wide.u32 	%rd163, %r196, 4;
	add.s64 	%rd164, %rd3, %rd163;
	ld.local.f32 	%f166, [%rd164];
	min.f32 	%f167, %f164, %f166;
	max.f32 	%f168, %f165, %f166;
	add.s32 	%r197, %r350, 4;
	rem.u32 	%r198, %r197, %r48;
	mul.wide.u32 	%rd165, %r198, 4;
	add.s64 	%rd166, %rd3, %rd165;
	ld.local.f32 	%f169, [%rd166];
	min.f32 	%f170, %f167, %f169;
	max.f32 	%f171, %f168, %f169;
	add.s32 	%r199, %r350, 5;
	rem.u32 	%r200, %r199, %r48;
	mul.wide.u32 	%rd167, %r200, 4;
	add.s64 	%rd168, %rd3, %rd167;
	ld.local.f32 	%f172, [%rd168];
	min.f32 	%f173, %f170, %f172;
	max.f32 	%f174, %f171, %f172;
	add.s32 	%r201, %r350, 6;
	rem.u32 	%r202, %r201, %r48;
	mul.wide.u32 	%rd169, %r202, 4;
	add.s64 	%rd170, %rd3, %rd169;
	ld.local.f32 	%f175, [%rd170];
	min.f32 	%f176, %f173, %f175;
	max.f32 	%f177, %f174, %f175;
	add.s32 	%r203, %r350, 7;
	rem.u32 	%r204, %r203, %r48;
	mul.wide.u32 	%rd171, %r204, 4;
	add.s64 	%rd172, %rd3, %rd171;
	ld.local.f32 	%f178, [%rd172];
	min.f32 	%f179, %f176, %f178;
	max.f32 	%f180, %f177, %f178;
	rem.u32 	%r205, %r189, %r48;
	mul.wide.u32 	%rd173, %r205, 4;
	add.s64 	%rd174, %rd3, %rd173;
	ld.local.f32 	%f181, [%rd174];
	min.f32 	%f337, %f179, %f181;
	max.f32 	%f338, %f180, %f181;
	add.s32 	%r350, %r350, 16;
	add.s32 	%r349, %r349, 16;
	setp.ne.s32 	%p64, %r349, 0;
	@%p64 bra 	$L__BB1_78;
	add.s32 	%r352, %r350, -7;
$L__BB1_80:
	add.s32 	%r206, %r110, -1;
	and.b32  	%r207, %r206, 15;
	setp.eq.s32 	%p65, %r207, 0;
	@%p65 bra 	$L__BB1_90;
	add.s32 	%r208, %r110, -1;
	and.b32  	%r209, %r208, 15;
	add.s32 	%r210, %r209, -1;
	setp.lt.u32 	%p66, %r210, 7;
	@%p66 bra 	$L__BB1_83;
	rem.u32 	%r211, %r352, %r48;
	mul.wide.u32 	%rd175, %r211, 4;
	add.s64 	%rd176, %rd3, %rd175;
	ld.local.f32 	%f183, [%rd176];
	min.f32 	%f184, %f337, %f183;
	max.f32 	%f185, %f338, %f183;
	add.s32 	%r212, %r352, 1;
	rem.u32 	%r213, %r212, %r48;
	mul.wide.u32 	%rd177, %r213, 4;
	add.s64 	%rd178, %rd3, %rd177;
	ld.local.f32 	%f186, [%rd178];
	min.f32 	%f187, %f184, %f186;
	max.f32 	%f188, %f185, %f186;
	add.s32 	%r214, %r352, 2;
	rem.u32 	%r215, %r214, %r48;
	mul.wide.u32 	%rd179, %r215, 4;
	add.s64 	%rd180, %rd3, %rd179;
	ld.local.f32 	%f189, [%rd180];
	min.f32 	%f190, %f187, %f189;
	max.f32 	%f191, %f188, %f189;
	add.s32 	%r216, %r352, 3;
	rem.u32 	%r217, %r216, %r48;
	mul.wide.u32 	%rd181, %r217, 4;
	add.s64 	%rd182, %rd3, %rd181;
	ld.local.f32 	%f192, [%rd182];
	min.f32 	%f193, %f190, %f192;
	max.f32 	%f194, %f191, %f192;
	add.s32 	%r218, %r352, 4;
	rem.u32 	%r219, %r218, %r48;
	mul.wide.u32 	%rd183, %r219, 4;
	add.s64 	%rd184, %rd3, %rd183;
	ld.local.f32 	%f195, [%rd184];
	min.f32 	%f196, %f193, %f195;
	max.f32 	%f197, %f194, %f195;
	add.s32 	%r220, %r352, 5;
	rem.u32 	%r221, %r220, %r48;
	mul.wide.u32 	%rd185, %r221, 4;
	add.s64 	%rd186, %rd3, %rd185;
	ld.local.f32 	%f198, [%rd186];
	min.f32 	%f199, %f196, %f198;
	max.f32 	%f200, %f197, %f198;
	add.s32 	%r222, %r352, 6;
	rem.u32 	%r223, %r222, %r48;
	mul.wide.u32 	%rd187, %r223, 4;
	add.s64 	%rd188, %rd3, %rd187;
	ld.local.f32 	%f201, [%rd188];
	min.f32 	%f202, %f199, %f201;
	max.f32 	%f203, %f200, %f201;
	add.s32 	%r224, %r352, 7;
	rem.u32 	%r225, %r224, %r48;
	mul.wide.u32 	%rd189, %r225, 4;
	add.s64 	%rd190, %rd3, %rd189;
	ld.local.f32 	%f204, [%rd190];
	min.f32 	%f337, %f202, %f204;
	max.f32 	%f338, %f203, %f204;
	add.s32 	%r352, %r352, 8;
$L__BB1_83:
	add.s32 	%r226, %r110, -1;
	and.b32  	%r227, %r226, 7;
	setp.eq.s32 	%p67, %r227, 0;
	@%p67 bra 	$L__BB1_90;
	add.s32 	%r228, %r110, -1;
	and.b32  	%r229, %r228, 7;
	add.s32 	%r230, %r229, -1;
	setp.lt.u32 	%p68, %r230, 3;
	@%p68 bra 	$L__BB1_86;
	rem.u32 	%r231, %r352, %r48;
	mul.wide.u32 	%rd191, %r231, 4;
	add.s64 	%rd192, %rd3, %rd191;
	ld.local.f32 	%f206, [%rd192];
	min.f32 	%f207, %f337, %f206;
	max.f32 	%f208, %f338, %f206;
	add.s32 	%r232, %r352, 1;
	rem.u32 	%r233, %r232, %r48;
	mul.wide.u32 	%rd193, %r233, 4;
	add.s64 	%rd194, %rd3, %rd193;
	ld.local.f32 	%f209, [%rd194];
	min.f32 	%f210, %f207, %f209;
	max.f32 	%f211, %f208, %f209;
	add.s32 	%r234, %r352, 2;
	rem.u32 	%r235, %r234, %r48;
	mul.wide.u32 	%rd195, %r235, 4;
	add.s64 	%rd196, %rd3, %rd195;
	ld.local.f32 	%f212, [%rd196];
	min.f32 	%f213, %f210, %f212;
	max.f32 	%f214, %f211, %f212;
	add.s32 	%r236, %r352, 3;
	rem.u32 	%r237, %r236, %r48;
	mul.wide.u32 	%rd197, %r237, 4;
	add.s64 	%rd198, %rd3, %rd197;
	ld.local.f32 	%f215, [%rd198];
	min.f32 	%f337, %f213, %f215;
	max.f32 	%f338, %f214, %f215;
	add.s32 	%r352, %r352, 4;
$L__BB1_86:
	setp.eq.s32 	%p69, %r61, 0;
	@%p69 bra 	$L__BB1_90;
	setp.eq.s32 	%p70, %r61, 1;
	rem.u32 	%r238, %r352, %r48;
	mul.wide.u32 	%rd199, %r238, 4;
	add.s64 	%rd200, %rd3, %rd199;
	ld.local.f32 	%f216, [%rd200];
	min.f32 	%f337, %f337, %f216;
	max.f32 	%f338, %f338, %f216;
	@%p70 bra 	$L__BB1_90;
	setp.eq.s32 	%p71, %r61, 2;
	add.s32 	%r239, %r352, 1;
	rem.u32 	%r240, %r239, %r48;
	mul.wide.u32 	%rd201, %r240, 4;
	add.s64 	%rd202, %rd3, %rd201;
	ld.local.f32 	%f217, [%rd202];
	min.f32 	%f337, %f337, %f217;
	max.f32 	%f338, %f338, %f217;
	@%p71 bra 	$L__BB1_90;
	add.s32 	%r241, %r352, 2;
	rem.u32 	%r242, %r241, %r48;
	mul.wide.u32 	%rd203, %r242, 4;
	add.s64 	%rd204, %rd3, %rd203;
	ld.local.f32 	%f218, [%rd204];
	min.f32 	%f337, %f337, %f218;
	max.f32 	%f338, %f338, %f218;
$L__BB1_90:
	sub.f32 	%f31, %f338, %f337;
	abs.f32 	%f220, %f31;
	setp.leu.f32 	%p72, %f220, 0f1E3CE508;
	@%p72 bra 	$L__BB1_94;
	sub.f32 	%f221, %f1, %f337;
	mov.f32 	%f222, 0f42C80000;
	div.rn.f32 	%f223, %f222, %f31;
	mul.f32 	%f339, %f221, %f223;
	bra.uni 	$L__BB1_94;
$L__BB1_92:
	@%p1 bra 	$L__BB1_94;
$L__BB1_93:
	mov.f32 	%f339, 0f7FC00000;
$L__BB1_94:
	abs.f32 	%f225, %f339;
	setp.equ.f32 	%p73, %f225, 0f7F800000;
	mov.f32 	%f340, 0f7FC00000;
	@%p73 bra 	$L__BB1_99;
	setp.ge.s32 	%p74, %r354, %r111;
	@%p74 bra 	$L__BB1_98;
	cvt.f64.f32 	%fd204, %f339;
	add.f64 	%fd240, %fd240, %fd204;
	add.s32 	%r354, %r354, 1;
	setp.ne.s32 	%p75, %r354, %r111;
	@%p75 bra 	$L__BB1_99;
	cvt.rn.f64.s32 	%fd205, %r111;
	div.rn.f64 	%fd239, %fd240, %fd205;
	cvt.rn.f32.f64 	%f340, %fd239;
	mov.u32 	%r354, %r111;
	bra.uni 	$L__BB1_99;
$L__BB1_98:
	cvt.f64.f32 	%fd202, %f339;
	sub.f64 	%fd203, %fd202, %fd239;
	fma.rn.f64 	%fd239, %fd1, %fd203, %fd239;
	cvt.rn.f32.f64 	%f340, %fd239;
$L__BB1_99:
	abs.f32 	%f37, %f340;
	@%p50 bra 	$L__BB1_105;
	setp.lt.s32 	%p77, %r339, %r110;
	@%p77 bra 	$L__BB1_102;
	cvt.s64.s32 	%rd205, %r356;
	add.s64 	%rd206, %rd6, %rd205;
	ld.local.u8 	%r243, [%rd206];
	sub.s32 	%r357, %r357, %r243;
$L__BB1_102:
	setp.equ.f32 	%p78, %f37, 0f7F800000;
	setp.ne.f32 	%p79, %f37, 0f7F800000;
	selp.u16 	%rs5, 1, 0, %p79;
	cvt.s64.s32 	%rd207, %r356;
	add.s64 	%rd208, %rd6, %rd207;
	st.local.u8 	[%rd208], %rs5;
	selp.u32 	%r244, 1, 0, %p79;
	add.s32 	%r357, %r357, %r244;
	@%p78 bra 	$L__BB1_104;
	mul.wide.s32 	%rd209, %r356, 4;
	add.s64 	%rd210, %rd4, %rd209;
	st.local.f32 	[%rd210], %f340;
$L__BB1_104:
	add.s32 	%r245, %r356, 1;
	setp.eq.s32 	%p80, %r245, %r48;
	selp.b32 	%r356, 0, %r245, %p80;
$L__BB1_105:
	setp.ne.s32 	%p82, %r357, %r110;
	or.pred  	%p83, %p50, %p82;
	mov.f32 	%f357, 0f42480000;
	@%p83 bra 	$L__BB1_123;
	setp.equ.f32 	%p85, %f37, 0f7F800000;
	@%p85 bra 	$L__BB1_124;
	setp.lt.s32 	%p86, %r110, 2;
	ld.local.f32 	%f355, [%rd4];
	mov.f32 	%f356, %f355;
	@%p86 bra 	$L__BB1_121;
	add.s32 	%r247, %r110, -2;
	setp.lt.u32 	%p87, %r247, 15;
	mov.b32 	%r359, 1;
	mov.f32 	%f356, %f355;
	@%p87 bra 	$L__BB1_111;
	mov.b32 	%r359, 1;
	mov.f32 	%f356, %f355;
$L__BB1_110:
	.pragma "nounroll";
	rem.u32 	%r249, %r359, %r48;
	mul.wide.u32 	%rd211, %r249, 4;
	add.s64 	%rd212, %rd4, %rd211;
	ld.local.f32 	%f230, [%rd212];
	min.f32 	%f231, %f355, %f230;
	max.f32 	%f232, %f356, %f230;
	add.s32 	%r250, %r359, 1;
	rem.u32 	%r251, %r250, %r48;
	mul.wide.u32 	%rd213, %r251, 4;
	add.s64 	%rd214, %rd4, %rd213;
	ld.local.f32 	%f233, [%rd214];
	min.f32 	%f234, %f231, %f233;
	max.f32 	%f235, %f232, %f233;
	add.s32 	%r252, %r359, 2;
	rem.u32 	%r253, %r252, %r48;
	mul.wide.u32 	%rd215, %r253, 4;
	add.s64 	%rd216, %rd4, %rd215;
	ld.local.f32 	%f236, [%rd216];
	min.f32 	%f237, %f234, %f236;
	max.f32 	%f238, %f235, %f236;
	add.s32 	%r254, %r359, 3;
	rem.u32 	%r255, %r254, %r48;
	mul.wide.u32 	%rd217, %r255, 4;
	add.s64 	%rd218, %rd4, %rd217;
	ld.local.f32 	%f239, [%rd218];
	min.f32 	%f240, %f237, %f239;
	max.f32 	%f241, %f238, %f239;
	add.s32 	%r256, %r359, 4;
	rem.u32 	%r257, %r256, %r48;
	mul.wide.u32 	%rd219, %r257, 4;
	add.s64 	%rd220, %rd4, %rd219;
	ld.local.f32 	%f242, [%rd220];
	min.f32 	%f243, %f240, %f242;
	max.f32 	%f244, %f241, %f242;
	add.s32 	%r258, %r359, 5;
	rem.u32 	%r259, %r258, %r48;
	mul.wide.u32 	%rd221, %r259, 4;
	add.s64 	%rd222, %rd4, %rd221;
	ld.local.f32 	%f245, [%rd222];
	min.f32 	%f246, %f243, %f245;
	max.f32 	%f247, %f244, %f245;
	add.s32 	%r260, %r359, 6;
	rem.u32 	%r261, %r260, %r48;
	mul.wide.u32 	%rd223, %r261, 4;
	add.s64 	%rd224, %rd4, %rd223;
	ld.local.f32 	%f248, [%rd224];
	min.f32 	%f249, %f246, %f248;
	max.f32 	%f250, %f247, %f248;
	add.s32 	%r262, %r359, 7;
	rem.u32 	%r263, %r262, %r48;
	mul.wide.u32 	%rd225, %r263, 4;
	add.s64 	%rd226, %rd4, %rd225;
	ld.local.f32 	%f251, [%rd226];
	min.f32 	%f252, %f249, %f251;
	max.f32 	%f253, %f250, %f251;
	add.s32 	%r264, %r359, 8;
	rem.u32 	%r265, %r264, %r48;
	mul.wide.u32 	%rd227, %r265, 4;
	add.s64 	%rd228, %rd4, %rd227;
	ld.local.f32 	%f254, [%rd228];
	min.f32 	%f255, %f252, %f254;
	max.f32 	%f256, %f253, %f254;
	add.s32 	%r266, %r359, 9;
	rem.u32 	%r267, %r266, %r48;
	mul.wide.u32 	%rd229, %r267, 4;
	add.s64 	%rd230, %rd4, %rd229;
	ld.local.f32 	%f257, [%rd230];
	min.f32 	%f258, %f255, %f257;
	max.f32 	%f259, %f256, %f257;
	add.s32 	%r268, %r359, 10;
	rem.u32 	%r269, %r268, %r48;
	mul.wide.u32 	%rd231, %r269, 4;
	add.s64 	%rd232, %rd4, %rd231;
	ld.local.f32 	%f260, [%rd232];
	min.f32 	%f261, %f258, %f260;
	max.f32 	%f262, %f259, %f260;
	add.s32 	%r270, %r359, 11;
	rem.u32 	%r271, %r270, %r48;
	mul.wide.u32 	%rd233, %r271, 4;
	add.s64 	%rd234, %rd4, %rd233;
	ld.local.f32 	%f263, [%rd234];
	min.f32 	%f264, %f261, %f263;
	max.f32 	%f265, %f262, %f263;
	add.s32 	%r272, %r359, 12;
	rem.u32 	%r273, %r272, %r48;
	mul.wide.u32 	%rd235, %r273, 4;
	add.s64 	%rd236, %rd4, %rd235;
	ld.local.f32 	%f266, [%rd236];
	min.f32 	%f267, %f264, %f266;
	max.f32 	%f268, %f265, %f266;
	add.s32 	%r274, %r359, 13;
	rem.u32 	%r275, %r274, %r48;
	mul.wide.u32 	%rd237, %r275, 4;
	add.s64 	%rd238, %rd4, %rd237;
	ld.local.f32 	%f269, [%rd238];
	min.f32 	%f270, %f267, %f269;
	max.f32 	%f271, %f268, %f269;
	add.s32 	%r276, %r359, 14;
	rem.u32 	%r277, %r276, %r48;
	mul.wide.u32 	%rd239, %r277, 4;
	add.s64 	%rd240, %rd4, %rd239;
	ld.local.f32 	%f272, [%rd240];
	min.f32 	%f273, %f270, %f272;
	max.f32 	%f274, %f271, %f272;
	add.s32 	%r278, %r359, 15;
	rem.u32 	%r279, %r278, %r48;
	mul.wide.u32 	%rd241, %r279, 4;
	add.s64 	%rd242, %rd4, %rd241;
	ld.local.f32 	%f275, [%rd242];
	min.f32 	%f355, %f273, %f275;
	max.f32 	%f356, %f274, %f275;
	add.s32 	%r359, %r359, 16;
	add.s32 	%r280, %r110, -1;
	and.b32  	%r281, %r280, -16;
	setp.ne.s32 	%p88, %r278, %r281;
	@%p88 bra 	$L__BB1_110;
$L__BB1_111:
	add.s32 	%r282, %r110, -1;
	and.b32  	%r283, %r282, 15;
	setp.eq.s32 	%p89, %r283, 0;
	@%p89 bra 	$L__BB1_121;
	add.s32 	%r284, %r110, -1;
	and.b32  	%r285, %r284, 15;
	add.s32 	%r286, %r285, -1;
	setp.lt.u32 	%p90, %r286, 7;
	@%p90 bra 	$L__BB1_114;
	rem.u32 	%r287, %r359, %r48;
	mul.wide.u32 	%rd243, %r287, 4;
	add.s64 	%rd244, %rd4, %rd243;
	ld.local.f32 	%f277, [%rd244];
	min.f32 	%f278, %f355, %f277;
	max.f32 	%f279, %f356, %f277;
	add.s32 	%r288, %r359, 1;
	rem.u32 	%r289, %r288, %r48;
	mul.wide.u32 	%rd245, %r289, 4;
	add.s64 	%rd246, %rd4, %rd245;
	ld.local.f32 	%f280, [%rd246];
	min.f32 	%f281, %f278, %f280;
	max.f32 	%f282, %f279, %f280;
	add.s32 	%r290, %r359, 2;
	rem.u32 	%r291, %r290, %r48;
	mul.wide.u32 	%rd247, %r291, 4;
	add.s64 	%rd248, %rd4, %rd247;
	ld.local.f32 	%f283, [%rd248];
	min.f32 	%f284, %f281, %f283;
	max.f32 	%f285, %f282, %f283;
	add.s32 	%r292, %r359, 3;
	rem.u32 	%r293, %r292, %r48;
	mul.wide.u32 	%rd249, %r293, 4;
	add.s64 	%rd250, %rd4, %rd249;
	ld.local.f32 	%f286, [%rd250];
	min.f32 	%f287, %f284, %f286;
	max.f32 	%f288, %f285, %f286;
	add.s32 	%r294, %r359, 4;
	rem.u32 	%r295, %r294, %r48;
	mul.wide.u32 	%rd251, %r295, 4;
	add.s64 	%rd252, %rd4, %rd251;
	ld.local.f32 	%f289, [%rd252];
	min.f32 	%f290, %f287, %f289;
	max.f32 	%f291, %f288, %f289;
	add.s32 	%r296, %r359, 5;
	rem.u32 	%r297, %r296, %r48;
	mul.wide.u32 	%rd253, %r297, 4;
	add.s64 	%rd254, %rd4, %rd253;
	ld.local.f32 	%f292, [%rd254];
	min.f32 	%f293, %f290, %f292;
	max.f32 	%f294, %f291, %f292;
	add.s32 	%r298, %r359, 6;
	rem.u32 	%r299, %r298, %r48;
	mul.wide.u32 	%rd255, %r299, 4;
	add.s64 	%rd256, %rd4, %rd255;
	ld.local.f32 	%f295, [%rd256];
	min.f32 	%f296, %f293, %f295;
	max.f32 	%f297, %f294, %f295;
	add.s32 	%r300, %r359, 7;
	rem.u32 	%r301, %r300, %r48;
	mul.wide.u32 	%rd257, %r301, 4;
	add.s64 	%rd258, %rd4, %rd257;
	ld.local.f32 	%f298, [%rd258];
	min.f32 	%f355, %f296, %f298;
	max.f32 	%f356, %f297, %f298;
	add.s32 	%r359, %r359, 8;
$L__BB1_114:
	add.s32 	%r302, %r110, -1;
	and.b32  	%r303, %r302, 7;
	setp.eq.s32 	%p91, %r303, 0;
	@%p91 bra 	$L__BB1_121;
	add.s32 	%r304, %r110, -1;
	and.b32  	%r305, %r304, 7;
	add.s32 	%r306, %r305, -1;
	setp.lt.u32 	%p92, %r306, 3;
	@%p92 bra 	$L__BB1_117;
	rem.u32 	%r307, %r359, %r48;
	mul.wide.u32 	%rd259, %r307, 4;
	add.s64 	%rd260, %rd4, %rd259;
	ld.local.f32 	%f300, [%rd260];
	min.f32 	%f301, %f355, %f300;
	max.f32 	%f302, %f356, %f300;
	add.s32 	%r308, %r359, 1;
	rem.u32 	%r309, %r308, %r48;
	mul.wide.u32 	%rd261, %r309, 4;
	add.s64 	%rd262, %rd4, %rd261;
	ld.local.f32 	%f303, [%rd262];
	min.f32 	%f304, %f301, %f303;
	max.f32 	%f305, %f302, %f303;
	add.s32 	%r310, %r359, 2;
	rem.u32 	%r311, %r310, %r48;
	mul.wide.u32 	%rd263, %r311, 4;
	add.s64 	%rd264, %rd4, %rd263;
	ld.local.f32 	%f306, [%rd264];
	min.f32 	%f307, %f304, %f306;
	max.f32 	%f308, %f305, %f306;
	add.s32 	%r312, %r359, 3;
	rem.u32 	%r313, %r312, %r48;
	mul.wide.u32 	%rd265, %r313, 4;
	add.s64 	%rd266, %rd4, %rd265;
	ld.local.f32 	%f309, [%rd266];
	min.f32 	%f355, %f307, %f309;
	max.f32 	%f356, %f308, %f309;
	add.s32 	%r359, %r359, 4;
$L__BB1_117:
	setp.eq.s32 	%p93, %r61, 0;
	@%p93 bra 	$L__BB1_121;
	setp.eq.s32 	%p94, %r61, 1;
	rem.u32 	%r314, %r359, %r48;
	mul.wide.u32 	%rd267, %r314, 4;
	add.s64 	%rd268, %rd4, %rd267;
	ld.local.f32 	%f310, [%rd268];
	min.f32 	%f355, %f355, %f310;
	max.f32 	%f356, %f356, %f310;
	@%p94 bra 	$L__BB1_121;
	setp.eq.s32 	%p95, %r61, 2;
	add.s32 	%r315, %r359, 1;
	rem.u32 	%r316, %r315, %r48;
	mul.wide.u32 	%rd269, %r316, 4;
	add.s64 	%rd270, %rd4, %rd269;
	ld.local.f32 	%f311, [%rd270];
	min.f32 	%f355, %f355, %f311;
	max.f32 	%f356, %f356, %f311;
	@%p95 bra 	$L__BB1_121;
	add.s32 	%r317, %r359, 2;
	rem.u32 	%r318, %r317, %r48;
	mul.wide.u32 	%rd271, %r318, 4;
	add.s64 	%rd272, %rd4, %rd271;
	ld.local.f32 	%f312, [%rd272];
	min.f32 	%f355, %f355, %f312;
	max.f32 	%f356, %f356, %f312;
$L__BB1_121:
	sub.f32 	%f67, %f356, %f355;
	abs.f32 	%f314, %f67;
	setp.leu.f32 	%p96, %f314, 0f1E3CE508;
	@%p96 bra 	$L__BB1_125;
	sub.f32 	%f315, %f340, %f355;
	mov.f32 	%f316, 0f42C80000;
	div.rn.f32 	%f317, %f316, %f67;
	mul.f32 	%f357, %f315, %f317;
	bra.uni 	$L__BB1_125;
$L__BB1_123:
	setp.ne.f32 	%p84, %f37, 0f7F800000;
	@%p84 bra 	$L__BB1_125;
$L__BB1_124:
	mov.f32 	%f357, 0f7FC00000;
$L__BB1_125:
	abs.f32 	%f319, %f357;
	setp.equ.f32 	%p97, %f319, 0f7F800000;
	mov.f32 	%f358, 0f7FC00000;
	@%p97 bra 	$L__BB1_130;
	setp.ge.s32 	%p98, %r362, %r111;
	@%p98 bra 	$L__BB1_129;
	cvt.f64.f32 	%fd208, %f357;
	add.f64 	%fd242, %fd242, %fd208;
	add.s32 	%r362, %r362, 1;
	setp.ne.s32 	%p99, %r362, %r111;
	@%p99 bra 	$L__BB1_130;
	cvt.rn.f64.s32 	%fd209, %r111;
	div.rn.f64 	%fd241, %fd242, %fd209;
	cvt.rn.f32.f64 	%f358, %fd241;
	mov.u32 	%r362, %r111;
	bra.uni 	$L__BB1_130;
$L__BB1_129:
	cvt.f64.f32 	%fd206, %f357;
	sub.f64 	%fd207, %fd206, %fd241;
	fma.rn.f64 	%fd241, %fd1, %fd207, %fd241;
	cvt.rn.f32.f64 	%f358, %fd241;
$L__BB1_130:
	setp.lt.s32 	%p100, %r339, %r4;
	@%p100 bra 	$L__BB1_132;
	mul.wide.s32 	%rd273, %r69, 4;
	add.s64 	%rd274, %rd1, %rd273;
	st.global.f32 	[%rd274], %f358;
$L__BB1_132:
	add.s32 	%r339, %r339, 1;
	setp.ne.s32 	%p101, %r339, %r107;
	mov.f64 	%fd234, %fd238;
	mov.f64 	%fd235, %fd237;
	@%p101 bra 	$L__BB1_58;
$L__BB1_133:
	ret;

}


// ===== COMPILED SASS (sm_100) =====

	.target	sm_100

	.elftype	@"ET_EXEC"


//--------------------- .note.nv.tkinfo           --------------------------
	.section	.note.nv.tkinfo,"",@"SHT_NOTE"
	.sectionflags	@"SHF_NOTE_NV_TKINFO"
	.tkinfo
        /*0018*/ 	.word	0x00000002
        /*0030*/ 	.string	""
        /*0030*/ 	.string	"ptxas"
        /*0030*/ 	.string	"Cuda compilation tools, release 13.0, V13.0.88"
        /*0030*/ 	.string	"Build cuda_13.0.r13.0/compiler.36424714_0"
        /*0030*/ 	.string	"-arch sm_100 -m 64 "



//--------------------- .note.nv.cuinfo           --------------------------
	.section	.note.nv.cuinfo,"",@"SHT_NOTE"
	.sectionflags	@"SHF_NOTE_NV_CUINFO"
        /*0018*/ 	.short	0x0002
        /*001a*/ 	.short	0x0064
        /*001c*/ 	.short	0x0082
	.zero		2


//--------------------- .nv.info                  --------------------------
	.section	.nv.info,"",@"SHT_CUDA_INFO"
	.align	4


	//----- nvinfo : EIATTR_REGCOUNT
	.align		4
        /*0000*/ 	.byte	0x04, 0x2f
        /*0002*/ 	.short	(.L_1 - .L_0)
	.align		4
.L_0:
        /*0004*/ 	.word	index@(stc_batch_f32)
        /*0008*/ 	.word	0x00000028


	//----- nvinfo : EIATTR_FRAME_SIZE
	.align		4
.L_1:
        /*000c*/ 	.byte	0x04, 0x11
        /*000e*/ 	.short	(.L_3 - .L_2)
	.align		4
.L_2:
        /*0010*/ 	.word	index@($__internal_3_$__cuda_sm3x_div_rn_noftz_f32_slowpath)
        /*0014*/ 	.word	0x00000000


	//----- nvinfo : EIATTR_FRAME_SIZE
	.align		4
.L_3:
        /*0018*/ 	.byte	0x04, 0x11
        /*001a*/ 	.short	(.L_5 - .L_4)
	.align		4
.L_4:
        /*001c*/ 	.word	index@($__internal_2_$__cuda_sm20_div_rn_f64_full)
        /*0020*/ 	.word	0x00000000


	//----- nvinfo : EIATTR_FRAME_SIZE
	.align		4
.L_5:
        /*0024*/ 	.byte	0x04, 0x11
        /*0026*/ 	.short	(.L_7 - .L_6)
	.align		4
.L_6:
        /*0028*/ 	.word	index@(stc_batch_f32)
        /*002c*/ 	.word	0x00000000


	//----- nvinfo : EIATTR_REGCOUNT
	.align		4
.L_7:
        /*0030*/ 	.byte	0x04, 0x2f
        /*0032*/ 	.short	(.L_9 - .L_8)
	.align		4
.L_8:
        /*0034*/ 	.word	index@(stc_many_series_one_param_f32)
        /*0038*/ 	.word	0x0000003f


	//----- nvinfo : EIATTR_FRAME_SIZE
	.align		4
.L_9:
        /*003c*/ 	.byte	0x04, 0x11
        /*003e*/ 	.short	(.L_11 - .L_10)
	.align		4
.L_10:
        /*0040*/ 	.word	index@($__internal_1_$__cuda_sm3x_div_rn_noftz_f32_slowpath)
        /*0044*/ 	.word	0x00005000


	//----- nvinfo : EIATTR_FRAME_SIZE
	.align		4
.L_11:
        /*0048*/ 	.byte	0x04, 0x11
        /*004a*/ 	.short	(.L_13 - .L_12)
	.align		4
.L_12:
        /*004c*/ 	.word	index@($__internal_0_$__cuda_sm20_div_rn_f64_full)
        /*0050*/ 	.word	0x00005000


	//----- nvinfo : EIATTR_FRAME_SIZE
	.align		4
.L_13:
        /*0054*/ 	.byte	0x04, 0x11
        /*0056*/ 	.short	(.L_15 - .L_14)
	.align		4
.L_14:
        /*0058*/ 	.word	index@(stc_many_series_one_param_f32)
        /*005c*/ 	.word	0x00005000


	//----- nvinfo : EIATTR_MIN_STACK_SIZE
	.align		4
.L_15:
        /*0060*/ 	.byte	0x04, 0x12
        /*0062*/ 	.short	(.L_17 - .L_16)
	.align		4
.L_16:
        /*0064*/ 	.word	index@(stc_many_series_one_param_f32)
        /*0068*/ 	.word	0x00005000


	//----- nvinfo : EIATTR_MIN_STACK_SIZE
	.align		4
.L_17:
        /*006c*/ 	.byte	0x04, 0x12
        /*006e*/ 	.short	(.L_19 - .L_18)
	.align		4
.L_18:
        /*0070*/ 	.word	index@(stc_batch_f32)
        /*0074*/ 	.word	0x00000000
.L_19:


//--------------------- .nv.compat                --------------------------
	.section	.nv.compat,"",@"SHT_CUDA_COMPAT_INFO"
	.align	4
        /*0000*/ 	.byte	0x02, 0x09, 0x00, 0x00, 0x02, 0x02, 0x01, 0x00, 0x02, 0x05, 0x05, 0x00, 0x03, 0x07, 0x01, 0x01
        /*0010*/ 	.byte	0x02, 0x03, 0x00, 0x00, 0x02, 0x06, 0x01, 0x00, 0x04, 0x0b, 0x08, 0x00, 0x01, 0x00, 0x00, 0x00
        /*0020*/ 	.byte	0x00, 0x00, 0x00, 0x00


//--------------------- .nv.info.stc_many_series_one_param_f32 --------------------------
	.section	.nv.info.stc_many_series_one_param_f32,"",@"SHT_CUDA_INFO"
	.sectionflags	@""
	.align	4


	//----- nvinfo : EIATTR_CUDA_API_VERSION
	.align		4
        /*0000*/ 	.byte	0x04, 0x37
        /*0002*/ 	.short	(.L_21 - .L_20)
.L_20:
        /*0004*/ 	.word	0x00000082


	//----- nvinfo : EIATTR_KPARAM_INFO
	.align		4
.L_21:
        /*0008*/ 	.byte	0x04, 0x17
        /*000a*/ 	.short	(.L_23 - .L_22)
.L_22:
        /*000c*/ 	.word	0x00000000
        /*0010*/ 	.short	0x0008
        /*0012*/ 	.short	0x0028
        /*0014*/ 	.byte	0x00, 0xf5, 0x21, 0x00


	//----- nvinfo : EIATTR_KPARAM_INFO
	.align		4
.L_23:
        /*0018*/ 	.byte	0x04, 0x17
        /*001a*/ 	.short	(.L_25 - .L_24)
.L_24:
        /*001c*/ 	.word	0x00000000
        /*0020*/ 	.short	0x0007
        /*0022*/ 	.short	0x0024
        /*0024*/ 	.byte	0x00, 0xf0, 0x11, 0x00


	//----- nvinfo : EIATTR_KPARAM_INFO
	.align		4
.L_25:
        /*0028*/ 	.byte	0x04, 0x17
        /*002a*/ 	.short	(.L_27 - .L_26)
.L_26:
        /*002c*/ 	.word	0x00000000
        /*0030*/ 	.short	0x0006
        /*0032*/ 	.short	0x0020
        /*0034*/ 	.byte	0x00, 0xf0, 0x11, 0x00


	//----- nvinfo : EIATTR_KPARAM_INFO
	.align		4
.L_27:
        /*0038*/ 	.byte	0x04, 0x17
        /*003a*/ 	.short	(.L_29 - .L_28)
.L_28:
        /*003c*/ 	.word	0x00000000
        /*0040*/ 	.short	0x0005
        /*0042*/ 	.short	0x001c
        /*0044*/ 	.byte	0x00, 0xf0, 0x11, 0x00


	//----- nvinfo : EIATTR_KPARAM_INFO
	.align		4
.L_29:
        /*0048*/ 	.byte	0x04, 0x17
        /*004a*/ 	.short	(.L_31 - .L_30)
.L_30:
        /*004c*/ 	.word	0x00000000
        /*0050*/ 	.short	0x0004
        /*0052*/ 	.short	0x0018
        /*0054*/ 	.byte	0x00, 0xf0, 0x11, 0x00


	//----- nvinfo : EIATTR_KPARAM_INFO
	.align		4
.L_31:
        /*0058*/ 	.byte	0x04, 0x17
        /*005a*/ 	.short	(.L_33 - .L_32)
.L_32:
        /*005c*/ 	.word	0x00000000
        /*0060*/ 	.short	0x0003
        /*0062*/ 	.short	0x0014
        /*0064*/ 	.byte	0x00, 0xf0, 0x11, 0x00


	//----- nvinfo : EIATTR_KPARAM_INFO
	.align		4
.L_33:
        /*0068*/ 	.byte	0x04, 0x17
        /*006a*/ 	.short	(.L_35 - .L_34)
.L_34:
        /*006c*/ 	.word	0x00000000
        /*0070*/ 	.short	0x0002
        /*0072*/ 	.short	0x0010
        /*0074*/ 	.byte	0x00, 0xf0, 0x11, 0x00


	//----- nvinfo : EIATTR_KPARAM_INFO
	.align		4
.L_35:
        /*0078*/ 	.byte	0x04, 0x17
        /*007a*/ 	.short	(.L_37 - .L_36)
.L_36:
        /*007c*/ 	.word	0x00000000
        /*0080*/ 	.short	0x0001
        /*0082*/ 	.short	0x0008
        /*0084*/ 	.byte	0x00, 0xf5, 0x21, 0x00


	//----- nvinfo : EIATTR_KPARAM_INFO
	.align		4
.L_37:
        /*0088*/ 	.byte	0x04, 0x17
        /*008a*/ 	.short	(.L_39 - .L_38)
.L_38:
        /*008c*/ 	.word	0x00000000
        /*0090*/ 	.short	0x0000
        /*0092*/ 	.short	0x0000
        /*0094*/ 	.byte	0x00, 0xf5, 0x21, 0x00


	//----- nvinfo : EIATTR_SPARSE_MMA_MASK
	.align		4
.L_39:
        /*0098*/ 	.byte	0x03, 0x50
        /*009a*/ 	.short	0x0000


	//----- nvinfo : EIATTR_MAXREG_COUNT
	.align		4
        /*009c*/ 	.byte	0x03, 0x1b
        /*009e*/ 	.short	0x00ff


	//----- nvinfo : EIATTR_MERCURY_ISA_VERSION
	.align		4
        /*00a0*/ 	.byte	0x03, 0x5f
        /*00a2*/ 	.short	0x0101


	//----- nvinfo : EIATTR_INT_WARP_WIDE_INSTR_OFFSETS
	.align		4
        /*00a4*/ 	.byte	0x04, 0x31
        /*00a6*/ 	.short	(.L_41 - .L_40)


	//   ....[0]....
.L_40:
        /*00a8*/ 	.word	0x00003120


	//   ....[1]....
        /*00ac*/ 	.word	0x00005470


	//----- nvinfo : EIATTR_VRC_CTA_INIT_COUNT
	.align		4
.L_41:
        /*00b0*/ 	.byte	0x02, 0x4a
	.zero		1
	.zero		1


	//----- nvinfo : EIATTR_EXIT_INSTR_OFFSETS
	.align		4
        /*00b4*/ 	.byte	0x04, 0x1c
        /*00b6*/ 	.short	(.L_43 - .L_42)


	//   ....[0]....
.L_42:
        /*00b8*/ 	.word	0x000000b0


	//   ....[1]....
        /*00bc*/ 	.word	0x00000600


	//   ....[2]....
        /*00c0*/ 	.word	0x00002650


	//   ....[3]....
        /*00c4*/ 	.word	0x00007850


	//----- nvinfo : EIATTR_CRS_STACK_SIZE
	.align		4
.L_43:
        /*00c8*/ 	.byte	0x04, 0x1e
        /*00ca*/ 	.short	(.L_45 - .L_44)
.L_44:
        /*00cc*/ 	.word	0x00000000


	//----- nvinfo : EIATTR_CBANK_PARAM_SIZE
	.align		4
.L_45:
        /*00d0*/ 	.byte	0x03, 0x19
        /*00d2*/ 	.short	0x0030


	//----- nvinfo : EIATTR_PARAM_CBANK
	.align		4
        /*00d4*/ 	.byte	0x04, 0x0a
        /*00d6*/ 	.short	(.L_47 - .L_46)
	.align		4
.L_46:
        /*00d8*/ 	.word	index@(.nv.constant0.stc_many_series_one_param_f32)
        /*00dc*/ 	.short	0x0380
        /*00de*/ 	.short	0x0030


	//----- nvinfo : EIATTR_SW_WAR
	.align		4
.L_47:
        /*00e0*/ 	.byte	0x04, 0x36
        /*00e2*/ 	.short	(.L_49 - .L_48)
.L_48:
        /*00e4*/ 	.word	0x00000008
.L_49:


//--------------------- .nv.info.stc_batch_f32    --------------------------
	.section	.nv.info.stc_batch_f32,"",@"SHT_CUDA_INFO"
	.sectionflags	@""
	.align	4


	//----- nvinfo : EIATTR_CUDA_API_VERSION
	.align		4
        /*0000*/ 	.byte	0x04, 0x37
        /*0002*/ 	.short	(.L_51 - .L_50)
.L_50:
        /*0004*/ 	.word	0x00000082


	//----- nvinfo : EIATTR_KPARAM_INFO
	.align		4
.L_51:
        /*0008*/ 	.byte	0x04, 0x17
        /*000a*/ 	.short	(.L_53 - .L_52)
.L_52:
        /*000c*/ 	.word	0x00000000
        /*0010*/ 	.short	0x0009
        /*0012*/ 	.short	0x0038
        /*0014*/ 	.byte	0x00, 0xf5, 0x21, 0x00


	//----- nvinfo : EIATTR_KPARAM_INFO
	.align		4
.L_53:
        /*0018*/ 	.byte	0x04, 0x17
        /*001a*/ 	.short	(.L_55 - .L_54)
.L_54:
        /*001c*/ 	.word	0x00000000
        /*0020*/ 	.short	0x0008
        /*0022*/ 	.short	0x0034
        /*0024*/ 	.byte	0x00, 0xf0, 0x11, 0x00


	//----- nvinfo : EIATTR_KPARAM_INFO
	.align		4
.L_55:
        /*0028*/ 	.byte	0x04, 0x17
        /*002a*/ 	.short	(.L_57 - .L_56)
.L_56:
        /*002c*/ 	.word	0x00000000
        /*0030*/ 	.short	0x0007
        /*0032*/ 	.short	0x0030
        /*0034*/ 	.byte	0x00, 0xf0, 0x11, 0x00


	//----- nvinfo : EIATTR_KPARAM_INFO
	.align		4
.L_57:
        /*0038*/ 	.byte	0x04, 0x17
        /*003a*/ 	.short	(.L_59 - .L_58)
.L_58:
        /*003c*/ 	.word	0x00000000
        /*0040*/ 	.short	0x0006
        /*0042*/ 	.short	0x002c
        /*0044*/ 	.byte	0x00, 0xf0, 0x11, 0x00


	//----- nvinfo : EIATTR_KPARAM_INFO
	.align		4
.L_59:
        /*0048*/ 	.byte	0x04, 0x17
        /*004a*/ 	.short	(.L_61 - .L_60)
.L_60:
        /*004c*/ 	.word	0x00000000
        /*0050*/ 	.short	0x0005
        /*0052*/ 	.short	0x0028
        /*0054*/ 	.byte	0x00, 0xf0, 0x11, 0x00


	//----- nvinfo : EIATTR_KPARAM_INFO
	.align		4
.L_61:
        /*0058*/ 	.byte	0x04, 0x17
        /*005a*/ 	.short	(.L_63 - .L_62)
.L_62:
        /*005c*/ 	.word	0x00000000
        /*0060*/ 	.short	0x0004
        /*0062*/ 	.short	0x0020
        /*0064*/ 	.byte	0x00, 0xf5, 0x21, 0x00


	//----- nvinfo : EIATTR_KPARAM_INFO
	.align		4
.L_63:
        /*0068*/ 	.byte	0x04, 0x17
        /*006a*/ 	.short	(.L_65 - .L_64)
.L_64:
        /*006c*/ 	.word	0x00000000
        /*0070*/ 	.short	0x0003
        /*0072*/ 	.short	0x0018
        /*0074*/ 	.byte	0x00, 0xf5, 0x21, 0x00


	//----- nvinfo : EIATTR_KPARAM_INFO
	.align		4
.L_65:
        /*0078*/ 	.byte	0x04, 0x17
        /*007a*/ 	.short	(.L_67 - .L_66)
.L_66:
        /*007c*/ 	.word	0x00000000
        /*0080*/ 	.short	0x0002
        /*0082*/ 	.short	0x0010
        /*0084*/ 	.byte	0x00, 0xf5, 0x21, 0x00


	//----- nvinfo : EIATTR_KPARAM_INFO
	.align		4
.L_67:
        /*0088*/ 	.byte	0x04, 0x17
        /*008a*/ 	.short	(.L_69 - .L_68)
.L_68:
        /*008c*/ 	.word	0x00000000
        /*0090*/ 	.short	0x0001
        /*0092*/ 	.short	0x0008
        /*0094*/ 	.byte	0x00, 0xf5, 0x21, 0x00


	//----- nvinfo : EIATTR_KPARAM_INFO
	.align		4
.L_69:
        /*0098*/ 	.byte	0x04, 0x17
        /*009a*/ 	.short	(.L_71 - .L_70)
.L_70:
        /*009c*/ 	.word	0x00000000
        /*00a0*/ 	.short	0x0000
        /*00a2*/ 	.short	0x0000
        /*00a4*/ 	.byte	0x00, 0xf5, 0x21, 0x00


	//----- nvinfo : EIATTR_SPARSE_MMA_MASK
	.align		4
.L_71:
        /*00a8*/ 	.byte	0x03, 0x50
        /*00aa*/ 	.short	0x0000


	//----- nvinfo : EIATTR_MAXREG_COUNT
	.align		4
        /*00ac*/ 	.byte	0x03, 0x1b
        /*00ae*/ 	.short	0x00ff


	//----- nvinfo : EIATTR_NUM_BARRIERS
	.align		4
        /*00b0*/ 	.byte	0x02, 0x4c
        /*00b2*/ 	.byte	0x01
	.zero		1


	//----- nvinfo : EIATTR_MERCURY_ISA_VERSION
	.align		4
        /*00b4*/ 	.byte	0x03, 0x5f
        /*00b6*/ 	.short	0x0101


	//----- nvinfo : EIATTR_UNUSED_LOAD_BYTE_OFFSET
	.align		4
        /*00b8*/ 	.byte	0x04, 0x44
        /*00ba*/ 	.short	(.L_73 - .L_72)


	//   ....[0]....
.L_72:
        /*00bc*/ 	.word	0x00002980
        /*00c0*/ 	.word	0x0000fff0


	//----- nvinfo : EIATTR_VRC_CTA_INIT_COUNT
	.align		4
.L_73:
        /*00c4*/ 	.byte	0x02, 0x4a
	.zero		1
	.zero		1


	//----- nvinfo : EIATTR_EXIT_INSTR_OFFSETS
	.align		4
        /*00c8*/ 	.byte	0x04, 0x1c
        /*00ca*/ 	.short	(.L_75 - .L_74)


	//   ....[0]....
.L_74:
        /*00cc*/ 	.word	0x00000050


	//   ....[1]....
        /*00d0*/ 	.word	0x00000210


	//   ....[2]....
        /*00d4*/ 	.word	0x000003c0


	//   ....[3]....
        /*00d8*/ 	.word	0x00000420


	//   ....[4]....
        /*00dc*/ 	.word	0x00004000


	//----- nvinfo : EIATTR_CRS_STACK_SIZE
	.align		4
.L_75:
        /*00e0*/ 	.byte	0x04, 0x1e
        /*00e2*/ 	.short	(.L_77 - .L_76)
.L_76:
        /*00e4*/ 	.word	0x00000000


	//----- nvinfo : EIATTR_CBANK_PARAM_SIZE
	.align		4
.L_77:
        /*00e8*/ 	.byte	0x03, 0x19
        /*00ea*/ 	.short	0x0040


	//----- nvinfo : EIATTR_PARAM_CBANK
	.align		4
        /*00ec*/ 	.byte	0x04, 0x0a
        /*00ee*/ 	.short	(.L_79 - .L_78)
	.align		4
.L_78:
        /*00f0*/ 	.word	index@(.nv.constant0.stc_batch_f32)
        /*00f4*/ 	.short	0x0380
        /*00f6*/ 	.short	0x0040


	//----- nvinfo : EIATTR_SW_WAR
	.align		4
.L_79:
        /*00f8*/ 	.byte	0x04, 0x36
        /*00fa*/ 	.short	(.L_81 - .L_80)
.L_80:
        /*00fc*/ 	.word	0x00000008
.L_81:


//--------------------- .nv.callgraph             --------------------------
	.section	.nv.callgraph,"",@"SHT_CUDA_CALLGRAPH"
	.align	4
	.sectionentsize	8
	.align		4
        /*0000*/ 	.word	0x00000000
	.align		4
        /*0004*/ 	.word	0xffffffff
	.align		4
        /*0008*/ 	.word	0x00000000
	.align		4
        /*000c*/ 	.word	0xfffffffe
	.align		4
        /*0010*/ 	.word	0x00000000
	.align		4
        /*0014*/ 	.word	0xfffffffd
	.align		4
        /*0018*/ 	.word	0x00000000
	.align		4
        /*001c*/ 	.word	0xfffffffc


//--------------------- .text.stc_many_series_one_param_f32 --------------------------
	.section	.text.stc_many_series_one_param_f32,"ax",@progbits
	.align	128
        .global         stc_many_series_one_param_f32
        .type           stc_many_series_one_param_f32,@function
        .size           stc_many_series_one_param_f32,(.L_x_171 - stc_many_series_one_param_f32)
        .other          stc_many_series_one_param_f32,@"STO_CUDA_ENTRY STV_DEFAULT"
stc_many_series_one_param_f32:
.text.stc_many_series_one_param_f32:
[----:B------:R-:W0:Y:S01]  /*0000*/  LDC R1, c[0x0][0x37c] ;  /* 0x0000df00ff017b82 */ /* 0x000e220000000800 */
[----:B------:R-:W1:Y:S07]  /*0010*/  S2R R0, SR_TID.X ;  /* 0x0000000000007919 */ /* 0x000e6e0000002100 */
[----:B------:R-:W1:Y:S01]  /*0020*/  S2UR UR4, SR_CTAID.X ;  /* 0x00000000000479c3 */ /* 0x000e620000002500 */
[----:B0-----:R-:W-:-:S05]  /*0030*/  VIADD R1, R1, 0xffffb000 ;  /* 0xffffb00001017836 */ /* 0x001fca0000000000 */
[C---:B------:R-:W-:Y:S02]  /*0040*/  R2UR UR6, R1.reuse ;  /* 0x00000000010672ca */ /* 0x040fe400000e0000 */
[----:B------:R-:W1:Y:S01]  /*0050*/  LDC R11, c[0x0][0x360] ;  /* 0x0000d800ff0b7b82 */ /* 0x000e620000000800 */
[C---:B------:R-:W-:Y:S02]  /*0060*/  R2UR UR36, R1.reuse ;  /* 0x00000000012472ca */ /* 0x040fe400000e0000 */
[----:B------:R-:W-:-:S05]  /*0070*/  R2UR UR7, R1 ;  /* 0x00000000010772ca */ /* 0x000fca00000e0000 */
[----:B------:R-:W0:Y:S01]  /*0080*/  LDC R2, c[0x0][0x390] ;  /* 0x0000e400ff027b82 */ /* 0x000e220000000800 */
[----:B-1----:R-:W-:-:S05]  /*0090*/  IMAD R11, R11, UR4, R0 ;  /* 0x000000040b0b7c24 */ /* 0x002fca000f8e0200 */
[----:B0-----:R-:W-:-:S13]  /*00a0*/  ISETP.GE.AND P0, PT, R11, R2, PT ;  /* 0x000000020b00720c */ /* 0x001fda0003f06270 */
[----:B------:R-:W-:Y:S05]  /*00b0*/  @P0 EXIT ;  /* 0x000000000000094d */ /* 0x000fea0003800000 */
[----:B------:R-:W0:Y:S01]  /*00c0*/  LDC.64 R6, c[0x0][0x388] ;  /* 0x0000e200ff067b82 */ /* 0x000e220000000a00 */
[----:B------:R-:W1:Y:S01]  /*00d0*/  LDCU.64 UR50, c[0x0][0x358] ;  /* 0x00006b00ff3277ac */ /* 0x000e620008000a00 */
[----:B------:R-:W2:Y:S06]  /*00e0*/  LDCU.64 UR4, c[0x0][0x3a0] ;  /* 0x00007400ff0477ac */ /* 0x000eac0008000a00 */
[----:B------:R-:W3:Y:S08]  /*00f0*/  LDC.64 R4, c[0x0][0x398] ;  /* 0x0000e600ff047b82 */ /* 0x000ef00000000a00 */
[----:B------:R-:W4:Y:S01]  /*0100*/  LDC R3, c[0x0][0x394] ;  /* 0x0000e500ff037b82 */ /* 0x000f220000000800 */
[----:B0-----:R-:W-:-:S05]  /*0110*/  IMAD.WIDE R6, R11, 0x4, R6 ;  /* 0x000000040b067825 */ /* 0x001fca00078e0206 */
[----:B-1----:R-:W5:Y:S01]  /*0120*/  LDG.E.CONSTANT R10, desc[UR50][R6.64] ;  /* 0x00000032060a7981 */ /* 0x002f62000c1e9900 */
[----:B--2---:R-:W-:Y:S01]  /*0130*/  UISETP.LT.AND UP0, UPT, UR4, UR5, UPT ;  /* 0x000000050400728c */ /* 0x004fe2000bf01270 */
[----:B------:R-:W-:Y:S03]  /*0140*/  BSSY.RECONVERGENT B0, `(.L_x_0) ;  /* 0x000004a000007945 */ /* 0x000fe60003800200 */
[----:B------:R-:W-:-:S06]  /*0150*/  USEL UR4, UR4, UR5, !UP0 ;  /* 0x0000000504047287 */ /* 0x000fcc000c000000 */
[----:B---3--:R-:W-:-:S05]  /*0160*/  VIMNMX3 R5, R4, UR4, R5, !PT ;  /* 0x0000000404057c0f */ /* 0x008fca000f800105 */
[----:B-----5:R-:W-:-:S05]  /*0170*/  IMAD.IADD R4, R10, 0x1, R5 ;  /* 0x000000010a047824 */ /* 0x020fca00078e0205 */
[----:B----4-:R-:W-:-:S04]  /*0180*/  VIADDMNMX R0, R4, 0xffffffff, R3, PT ;  /* 0xffffffff04007846 */ /* 0x010fc80003800103 */
[----:B------:R-:W-:-:S13]  /*0190*/  ISETP.GE.AND P0, PT, R0, 0x1, PT ;  /* 0x000000010000780c */ /* 0x000fda0003f06270 */
[----:B------:R-:W-:Y:S05]  /*01a0*/  @!P0 BRA `(.L_x_1) ;  /* 0x00000004000c8947 */ /* 0x000fea0003800000 */
[C---:B------:R-:W-:Y:S01]  /*01b0*/  ISETP.GE.U32.AND P0, PT, R0.reuse, 0x8, PT ;  /* 0x000000080000780c */ /* 0x040fe20003f06070 */
[----:B------:R-:W-:Y:S01]  /*01c0*/  BSSY.RECONVERGENT B1, `(.L_x_2) ;  /* 0x000001d000017945 */ /* 0x000fe20003800200 */
[----:B------:R-:W-:Y:S01]  /*01d0*/  LOP3.LUT R28, R0, 0x7, RZ, 0xc0, !PT ;  /* 0x00000007001c7812 */ /* 0x000fe200078ec0ff */
[----:B------:R-:W-:-:S03]  /*01e0*/  IMAD.MOV.U32 R5, RZ, RZ, RZ ;  /* 0x000000ffff057224 */ /* 0x000fc600078e00ff */
[----:B------:R-:W-:-:S07]  /*01f0*/  ISETP.NE.AND P1, PT, R28, RZ, PT ;  /* 0x000000ff1c00720c */ /* 0x000fce0003f25270 */
[----:B------:R-:W-:Y:S06]  /*0200*/  @!P0 BRA `(.L_x_3) ;  /* 0x0000000000608947 */ /* 0x000fec0003800000 */
[----:B------:R-:W0:Y:S01]  /*0210*/  LDC.64 R24, c[0x0][0x3a8] ;  /* 0x0000ea00ff187b82 */ /* 0x000e220000000a00 */
[----:B------:R-:W-:Y:S01]  /*0220*/  LOP3.LUT R5, R0, 0x7ffffff8, RZ, 0xc0, !PT ;  /* 0x7ffffff800057812 */ /* 0x000fe200078ec0ff */
[----:B------:R-:W-:-:S07]  /*0230*/  IMAD.MOV.U32 R26, RZ, RZ, RZ ;  /* 0x000000ffff1a7224 */ /* 0x000fce00078e00ff */
.L_x_4:
[----:B-1----:R-:W-:Y:S02]  /*0240*/  IMAD R7, R26, R2, R11 ;  /* 0x000000021a077224 */ /* 0x002fe400078e020b */
[----:B------:R-:W-:Y:S02]  /*0250*/  IMAD.MOV.U32 R27, RZ, RZ, 0x7fc00000 ;  /* 0x7fc00000ff1b7424 */ /* 0x000fe400078e00ff */
[----:B0-----:R-:W-:-:S04]  /*0260*/  IMAD.WIDE R6, R7, 0x4, R24 ;  /* 0x0000000407067825 */ /* 0x001fc800078e0218 */
[----:B------:R-:W-:Y:S01]  /*0270*/  VIADD R26, R26, 0x8 ;  /* 0x000000081a1a7836 */ /* 0x000fe20000000000 */
[----:B------:R1:W-:Y:S01]  /*0280*/  STG.E desc[UR50][R6.64], R27 ;  /* 0x0000001b06007986 */ /* 0x0003e2000c101932 */
[----:B------:R-:W-:-:S03]  /*0290*/  IMAD.WIDE R8, R2, 0x4, R6 ;  /* 0x0000000402087825 */ /* 0x000fc600078e0206 */
[----:B------:R-:W-:Y:S02]  /*02a0*/  ISETP.NE.AND P0, PT, R26, R5, PT ;  /* 0x000000051a00720c */ /* 0x000fe40003f05270 */
[----:B------:R1:W-:Y:S01]  /*02b0*/  STG.E desc[UR50][R8.64], R27 ;  /* 0x0000001b08007986 */ /* 0x0003e2000c101932 */
[----:B------:R-:W-:-:S05]  /*02c0*/  IMAD.WIDE R12, R2, 0x4, R8 ;  /* 0x00000004020c7825 */ /* 0x000fca00078e0208 */
        /* <DEDUP_REMOVED lines=11> */
[----:B------:R-:W-:Y:S05]  /*0380*/  @P0 BRA `(.L_x_4) ;  /* 0xfffffffc00ac0947 */ /* 0x000fea000383ffff */
.L_x_3:
[----:B------:R-:W-:Y:S05]  /*0390*/  BSYNC.RECONVERGENT B1 ;  /* 0x0000000000017941 */ /* 0x000fea0003800200 */
.L_x_2:
[----:B------:R-:W-:Y:S05]  /*03a0*/  @!P1 BRA `(.L_x_1) ;  /* 0x00000000008c9947 */ /* 0x000fea0003800000 */
[----:B------:R-:W-:Y:S01]  /*03b0*/  ISETP.GE.U32.AND P0, PT, R28, 0x4, PT ;  /* 0x000000041c00780c */ /* 0x000fe20003f06070 */
[----:B------:R-:W-:Y:S01]  /*03c0*/  BSSY.RECONVERGENT B1, `(.L_x_5) ;  /* 0x0000010000017945 */ /* 0x000fe20003800200 */
[----:B-1----:R-:W-:-:S04]  /*03d0*/  LOP3.LUT R16, R0, 0x3, RZ, 0xc0, !PT ;  /* 0x0000000300107812 */ /* 0x002fc800078ec0ff */
[----:B------:R-:W-:-:S07]  /*03e0*/  ISETP.NE.AND P1, PT, R16, RZ, PT ;  /* 0x000000ff1000720c */ /* 0x000fce0003f25270 */
[----:B------:R-:W-:Y:S06]  /*03f0*/  @!P0 BRA `(.L_x_6) ;  /* 0x0000000000308947 */ /* 0x000fec0003800000 */
[----:B------:R-:W0:Y:S01]  /*0400*/  LDC.64 R6, c[0x0][0x3a8] ;  /* 0x0000ea00ff067b82 */ /* 0x000e220000000a00 */
[C---:B------:R-:W-:Y:S02]  /*0410*/  IMAD R9, R5.reuse, R2, R11 ;  /* 0x0000000205097224 */ /* 0x040fe400078e020b */
[----:B------:R-:W-:Y:S02]  /*0420*/  IMAD.MOV.U32 R17, RZ, RZ, 0x7fc00000 ;  /* 0x7fc00000ff117424 */ /* 0x000fe400078e00ff */
[----:B------:R-:W-:Y:S02]  /*0430*/  VIADD R5, R5, 0x4 ;  /* 0x0000000405057836 */ /* 0x000fe40000000000 */
[----:B0-----:R-:W-:-:S05]  /*0440*/  IMAD.WIDE R6, R9, 0x4, R6 ;  /* 0x0000000409067825 */ /* 0x001fca00078e0206 */
[----:B------:R0:W-:Y:S01]  /*0450*/  STG.E desc[UR50][R6.64], R17 ;  /* 0x0000001106007986 */ /* 0x0001e2000c101932 */
[----:B------:R-:W-:-:S05]  /*0460*/  IMAD.WIDE R8, R2, 0x4, R6 ;  /* 0x0000000402087825 */ /* 0x000fca00078e0206 */
[----:B------:R0:W-:Y:S01]  /*0470*/  STG.E desc[UR50][R8.64], R17 ;  /* 0x0000001108007986 */ /* 0x0001e2000c101932 */
[----:B------:R-:W-:-:S05]  /*0480*/  IMAD.WIDE R12, R2, 0x4, R8 ;  /* 0x00000004020c7825 */ /* 0x000fca00078e0208 */
[----:B------:R0:W-:Y:S01]  /*0490*/  STG.E desc[UR50][R12.64], R17 ;  /* 0x000000110c007986 */ /* 0x0001e2000c101932 */
[----:B------:R-:W-:-:S05]  /*04a0*/  IMAD.WIDE R14, R2, 0x4, R12 ;  /* 0x00000004020e7825 */ /* 0x000fca00078e020c */
[----:B------:R0:W-:Y:S02]  /*04b0*/  STG.E desc[UR50][R14.64], R17 ;  /* 0x000000110e007986 */ /* 0x0001e4000c101932 */
.L_x_6:
[----:B------:R-:W-:Y:S05]  /*04c0*/  BSYNC.RECONVERGENT B1 ;  /* 0x0000000000017941 */ /* 0x000fea0003800200 */
.L_x_5:
[----:B------:R-:W-:Y:S05]  /*04d0*/  @!P1 BRA `(.L_x_1) ;  /* 0x0000000000409947 */ /* 0x000fea0003800000 */
[----:B------:R-:W-:Y:S02]  /*04e0*/  ISETP.NE.AND P0, PT, R16, 0x1, PT ;  /* 0x000000011000780c */ /* 0x000fe40003f05270 */
[----:B0-----:R-:W-:-:S04]  /*04f0*/  LOP3.LUT R6, R0, 0x1, RZ, 0xc0, !PT ;  /* 0x0000000100067812 */ /* 0x001fc800078ec0ff */
[----:B------:R-:W-:-:S07]  /*0500*/  ISETP.NE.U32.AND P1, PT, R6, 0x1, PT ;  /* 0x000000010600780c */ /* 0x000fce0003f25070 */
[----:B------:R-:W0:Y:S01]  /*0510*/  @P0 LDC.64 R6, c[0x0][0x3a8] ;  /* 0x0000ea00ff060b82 */ /* 0x000e220000000a00 */
[C---:B------:R-:W-:Y:S01]  /*0520*/  @P0 IMAD R9, R5.reuse, R2, R11 ;  /* 0x0000000205090224 */ /* 0x040fe200078e020b */
[----:B------:R-:W-:-:S06]  /*0530*/  @P0 IADD3 R5, PT, PT, R5, 0x2, RZ ;  /* 0x0000000205050810 */ /* 0x000fcc0007ffe0ff */
[----:B------:R-:W1:Y:S01]  /*0540*/  @!P1 LDC.64 R14, c[0x0][0x3a8] ;  /* 0x0000ea00ff0e9b82 */ /* 0x000e620000000a00 */
[----:B0-----:R-:W-:-:S04]  /*0550*/  @P0 IMAD.WIDE R8, R9, 0x4, R6 ;  /* 0x0000000409080825 */ /* 0x001fc800078e0206 */
[----:B------:R-:W-:Y:S02]  /*0560*/  @!P1 IMAD R7, R5, R2, R11 ;  /* 0x0000000205079224 */ /* 0x000fe400078e020b */
[----:B------:R-:W-:Y:S02]  /*0570*/  @P0 IMAD.MOV.U32 R5, RZ, RZ, 0x7fc00000 ;  /* 0x7fc00000ff050424 */ /* 0x000fe400078e00ff */
[----:B------:R-:W-:-:S03]  /*0580*/  @P0 IMAD.WIDE R12, R2, 0x4, R8 ;  /* 0x00000004020c0825 */ /* 0x000fc600078e0208 */
[----:B------:R2:W-:Y:S01]  /*0590*/  @P0 STG.E desc[UR50][R8.64], R5 ;  /* 0x0000000508000986 */ /* 0x0005e2000c101932 */
[----:B-1----:R-:W-:-:S03]  /*05a0*/  @!P1 IMAD.WIDE R6, R7, 0x4, R14 ;  /* 0x0000000407069825 */ /* 0x002fc600078e020e */
[----:B------:R2:W-:Y:S01]  /*05b0*/  @P0 STG.E desc[UR50][R12.64], R5 ;  /* 0x000000050c000986 */ /* 0x0005e2000c101932 */
[----:B------:R-:W-:-:S05]  /*05c0*/  @!P1 IMAD.MOV.U32 R15, RZ, RZ, 0x7fc00000 ;  /* 0x7fc00000ff0f9424 */ /* 0x000fca00078e00ff */
[----:B------:R2:W-:Y:S02]  /*05d0*/  @!P1 STG.E desc[UR50][R6.64], R15 ;  /* 0x0000000f06009986 */ /* 0x0005e4000c101932 */
.L_x_1:
[----:B------:R-:W-:Y:S05]  /*05e0*/  BSYNC.RECONVERGENT B0 ;  /* 0x0000000000007941 */ /* 0x000fea0003800200 */
.L_x_0:
[----:B------:R-:W-:-:S13]  /*05f0*/  ISETP.GT.AND P0, PT, R4, R3, PT ;  /* 0x000000030400720c */ /* 0x000fda0003f04270 */
[----:B------:R-:W-:Y:S05]  /*0600*/  @P0 EXIT ;  /* 0x000000000000094d */ /* 0x000fea0003800000 */
[----:B------:R-:W-:Y:S01]  /*0610*/  UIADD3 UR4, UPT, UPT, UR5, 0x1, URZ ;  /* 0x0000000105047890 */ /* 0x000fe2000fffe0ff */
[----:B------:R-:W-:-:S08]  /*0620*/  IMAD.MOV.U32 R2, RZ, RZ, 0x1 ;  /* 0x00000001ff027424 */ /* 0x000fd000078e00ff */
[----:B------:R-:W3:Y:S08]  /*0630*/  I2F.F64 R34, UR4 ;  /* 0x0000000400227d12 */ /* 0x000ef00008201c00 */
[----:B---3--:R-:W2:Y:S02]  /*0640*/  MUFU.RCP64H R3, R35 ;  /* 0x0000002300037308 */ /* 0x008ea40000001800 */
[----:B--2---:R-:W-:-:S08]  /*0650*/  DFMA R4, -R34, R2, 1 ;  /* 0x3ff000002204742b */ /* 0x004fd00000000102 */
[----:B------:R-:W-:-:S08]  /*0660*/  DFMA R4, R4, R4, R4 ;  /* 0x000000040404722b */ /* 0x000fd00000000004 */
[----:B------:R-:W-:-:S08]  /*0670*/  DFMA R4, R2, R4, R2 ;  /* 0x000000040204722b */ /* 0x000fd00000000002 */
[----:B------:R-:W-:-:S08]  /*0680*/  DFMA R2, -R34, R4, 1 ;  /* 0x3ff000002202742b */ /* 0x000fd00000000104 */
[----:B------:R-:W-:-:S08]  /*0690*/  DFMA R2, R4, R2, R4 ;  /* 0x000000020402722b */ /* 0x000fd00000000004 */
[----:B------:R-:W-:-:S08]  /*06a0*/  DMUL R54, R2, 2 ;  /* 0x4000000002367828 */ /* 0x000fd00000000000 */
[----:B------:R-:W-:-:S08]  /*06b0*/  DFMA R4, -R34, R54, 2 ;  /* 0x400000002204742b */ /* 0x000fd00000000136 */
[----:B------:R-:W-:-:S10]  /*06c0*/  DFMA R54, R2, R4, R54 ;  /* 0x000000040236722b */ /* 0x000fd40000000036 */
[----:B------:R-:W-:-:S05]  /*06d0*/  FFMA R2, RZ, R35, R55 ;  /* 0x00000023ff027223 */ /* 0x000fca0000000037 */
[----:B------:R-:W-:-:S13]  /*06e0*/  FSETP.GT.AND P0, PT, |R2|, 1.469367938527859385e-39, PT ;  /* 0x001000000200780b */ /* 0x000fda0003f04200 */
[----:B------:R-:W-:Y:S05]  /*06f0*/  @P0 BRA `(.L_x_7) ;  /* 0x0000000000180947 */ /* 0x000fea0003800000 */
[----:B------:R-:W-:Y:S01]  /*0700*/  IMAD.MOV.U32 R36, RZ, RZ, RZ ;  /* 0x000000ffff247224 */ /* 0x000fe200078e00ff */
[----:B01----:R-:W-:Y:S01]  /*0710*/  MOV R12, 0x740 ;  /* 0x00000740000c7802 */ /* 0x003fe20000000f00 */
[----:B------:R-:W-:-:S07]  /*0720*/  IMAD.MOV.U32 R37, RZ, RZ, 0x40000000 ;  /* 0x40000000ff257424 */ /* 0x000fce00078e00ff */
[----:B------:R-:W-:Y:S05]  /*0730*/  CALL.REL.NOINC `($__internal_0_$__cuda_sm20_div_rn_f64_full) ;  /* 0x0000007000487944 */ /* 0x000fea0003c00000 */
[----:B------:R-:W-:Y:S02]  /*0740*/  IMAD.MOV.U32 R54, RZ, RZ, R40 ;  /* 0x000000ffff367224 */ /* 0x000fe400078e0028 */
[----:B------:R-:W-:-:S07]  /*0750*/  IMAD.MOV.U32 R55, RZ, RZ, R41 ;  /* 0x000000ffff377224 */ /* 0x000fce00078e0029 */
.L_x_7:
[----:B------:R-:W0:Y:S01]  /*0760*/  LDCU UR4, c[0x0][0x394] ;  /* 0x00007280ff0477ac */ /* 0x000e220008000800 */
[----:B------:R-:W-:Y:S01]  /*0770*/  BSSY.RECONVERGENT B0, `(.L_x_8) ;  /* 0x00000b0000007945 */ /* 0x000fe20003800200 */
[----:B------:R-:W-:Y:S01]  /*0780*/  CS2R R4, SRZ ;  /* 0x0000000000047805 */ /* 0x000fe2000001ff00 */
[----:B------:R-:W2:Y:S01]  /*0790*/  LDCU.64 UR8, c[0x0][0x398] ;  /* 0x00007300ff0877ac */ /* 0x000ea20008000a00 */
[----:B01----:R-:W-:-:S04]  /*07a0*/  IADD3 R6, PT, PT, -R10, UR4, RZ ;  /* 0x000000040a067c10 */ /* 0x003fc8000fffe1ff */
[C---:B--2---:R-:W-:Y:S02]  /*07b0*/  VIMNMX R18, PT, PT, R6.reuse, UR8, PT ;  /* 0x0000000806127c48 */ /* 0x044fe4000bfe0100 */
[----:B------:R-:W-:Y:S02]  /*07c0*/  VIMNMX R7, PT, PT, R6, UR9, PT ;  /* 0x0000000906077c48 */ /* 0x000fe4000bfe0100 */
[----:B------:R-:W-:-:S13]  /*07d0*/  ISETP.GE.AND P0, PT, R18, 0x1, PT ;  /* 0x000000011200780c */ /* 0x000fda0003f06270 */
[----:B------:R-:W-:Y:S05]  /*07e0*/  @!P0 BRA `(.L_x_9) ;  /* 0x0000000800a08947 */ /* 0x000fea0003800000 */
[C---:B------:R-:W-:Y:S01]  /*07f0*/  ISETP.GE.U32.AND P0, PT, R18.reuse, 0x10, PT ;  /* 0x000000101200780c */ /* 0x040fe20003f06070 */
[----:B------:R-:W-:Y:S01]  /*0800*/  BSSY.RECONVERGENT B1, `(.L_x_10) ;  /* 0x0000050000017945 */ /* 0x000fe20003800200 */
[----:B------:R-:W-:Y:S02]  /*0810*/  LOP3.LUT R36, R18, 0xf, RZ, 0xc0, !PT ;  /* 0x0000000f12247812 */ /* 0x000fe400078ec0ff */
[----:B------:R-:W-:Y:S02]  /*0820*/  CS2R R4, SRZ ;  /* 0x0000000000047805 */ /* 0x000fe4000001ff00 */
[----:B------:R-:W-:Y:S02]  /*0830*/  MOV R19, RZ ;  /* 0x000000ff00137202 */ /* 0x000fe40000000f00 */
[----:B------:R-:W-:-:S05]  /*0840*/  ISETP.NE.AND P1, PT, R36, RZ, PT ;  /* 0x000000ff2400720c */ /* 0x000fca0003f25270 */
[----:B------:R-:W-:Y:S08]  /*0850*/  @!P0 BRA `(.L_x_11) ;  /* 0x0000000400288947 */ /* 0x000ff00003800000 */
[----:B------:R-:W-:Y:S01]  /*0860*/  LOP3.LUT R19, R18, 0x7ffffff0, RZ, 0xc0, !PT ;  /* 0x7ffffff012137812 */ /* 0x000fe200078ec0ff */
[----:B------:R-:W-:Y:S01]  /*0870*/  IMAD.MOV.U32 R20, RZ, RZ, RZ ;  /* 0x000000ffff147224 */ /* 0x000fe200078e00ff */
[----:B------:R-:W-:-:S07]  /*0880*/  CS2R R4, SRZ ;  /* 0x0000000000047805 */ /* 0x000fce000001ff00 */
.L_x_12:
[----:B------:R-:W0:Y:S01]  /*0890*/  LDC R17, c[0x0][0x390] ;  /* 0x0000e400ff117b82 */ /* 0x000e220000000800 */
[----:B------:R-:W-:-:S07]  /*08a0*/  IMAD.IADD R8, R10, 0x1, R20 ;  /* 0x000000010a087824 */ /* 0x000fce00078e0214 */
[----:B------:R-:W1:Y:S01]  /*08b0*/  LDC.64 R2, c[0x0][0x380] ;  /* 0x0000e000ff027b82 */ /* 0x000e620000000a00 */
[----:B0-----:R-:W-:-:S04]  /*08c0*/  IMAD R9, R8, R17, R11 ;  /* 0x0000001108097224 */ /* 0x001fc800078e020b */
[----:B-1----:R-:W-:-:S05]  /*08d0*/  IMAD.WIDE R2, R9, 0x4, R2 ;  /* 0x0000000409027825 */ /* 0x002fca00078e0202 */
[----:B------:R0:W2:Y:S01]  /*08e0*/  LDG.E.CONSTANT R34, desc[UR50][R2.64] ;  /* 0x0000003202227981 */ /* 0x0000a2000c1e9900 */
[----:B------:R-:W-:-:S05]  /*08f0*/  IMAD.WIDE R8, R17, 0x4, R2 ;  /* 0x0000000411087825 */ /* 0x000fca00078e0202 */
[----:B------:R1:W3:Y:S01]  /*0900*/  LDG.E.CONSTANT R35, desc[UR50][R8.64] ;  /* 0x0000003208237981 */ /* 0x0002e2000c1e9900 */
[----:B------:R-:W-:-:S05]  /*0910*/  IMAD.WIDE R12, R17, 0x4, R8 ;  /* 0x00000004110c7825 */ /* 0x000fca00078e0208 */
[----:B------:R4:W5:Y:S01]  /*0920*/  LDG.E.CONSTANT R33, desc[UR50][R12.64] ;  /* 0x000000320c217981 */ /* 0x000962000c1e9900 */
[----:B------:R-:W-:-:S05]  /*0930*/  IMAD.WIDE R14, R17, 0x4, R12 ;  /* 0x00000004110e7825 */ /* 0x000fca00078e020c */
[----:B------:R-:W5:Y:S01]  /*0940*/  LDG.E.CONSTANT R32, desc[UR50][R14.64] ;  /* 0x000000320e207981 */ /* 0x000f62000c1e9900 */
[----:B------:R-:W-:-:S05]  /*0950*/  IMAD.WIDE R22, R17, 0x4, R14 ;  /* 0x0000000411167825 */ /* 0x000fca00078e020e */
[----:B------:R-:W5:Y:S01]  /*0960*/  LDG.E.CONSTANT R31, desc[UR50][R22.64] ;  /* 0x00000032161f7981 */ /* 0x000f62000c1e9900 */
[----:B------:R-:W-:-:S05]  /*0970*/  IMAD.WIDE R38, R17, 0x4, R22 ;  /* 0x0000000411267825 */ /* 0x000fca00078e0216 */
[----:B------:R4:W5:Y:S01]  /*0980*/  LDG.E.CONSTANT R29, desc[UR50][R38.64] ;  /* 0x00000032261d7981 */ /* 0x000962000c1e9900 */
[----:B0-----:R-:W-:-:S05]  /*0990*/  IMAD.WIDE R2, R17, 0x4, R38 ;  /* 0x0000000411027825 */ /* 0x001fca00078e0226 */
[----:B------:R-:W5:Y:S01]  /*09a0*/  LDG.E.CONSTANT R28, desc[UR50][R2.64] ;  /* 0x00000032021c7981 */ /* 0x000f62000c1e9900 */
[----:B-1----:R-:W-:-:S05]  /*09b0*/  IMAD.WIDE R8, R17, 0x4, R2 ;  /* 0x0000000411087825 */ /* 0x002fca00078e0202 */
[----:B------:R-:W5:Y:S01]  /*09c0*/  LDG.E.CONSTANT R27, desc[UR50][R8.64] ;  /* 0x00000032081b7981 */ /* 0x000f62000c1e9900 */
[----:B----4-:R-:W-:-:S05]  /*09d0*/  IMAD.WIDE R12, R17, 0x4, R8 ;  /* 0x00000004110c7825 */ /* 0x010fca00078e0208 */
[----:B------:R0:W4:Y:S01]  /*09e0*/  LDG.E.CONSTANT R26, desc[UR50][R12.64] ;  /* 0x000000320c1a7981 */ /* 0x000122000c1e9900 */
[----:B------:R-:W-:-:S05]  /*09f0*/  IMAD.WIDE R40, R17, 0x4, R12 ;  /* 0x0000000411287825 */ /* 0x000fca00078e020c */
[----:B------:R-:W4:Y:S01]  /*0a00*/  LDG.E.CONSTANT R25, desc[UR50][R40.64] ;  /* 0x0000003228197981 */ /* 0x000f22000c1e9900 */
        /* <DEDUP_REMOVED lines=8> */
[----:B0-----:R-:W-:-:S05]  /*0a90*/  IMAD.WIDE R12, R17, 0x4, R14 ;  /* 0x00000004110c7825 */ /* 0x001fca00078e020e */
[----:B------:R-:W4:Y:S01]  /*0aa0*/  LDG.E.CONSTANT R30, desc[UR50][R12.64] ;  /* 0x000000320c1e7981 */ /* 0x000f22000c1e9900 */
[----:B------:R-:W-:-:S06]  /*0ab0*/  IMAD.WIDE R16, R17, 0x4, R12 ;  /* 0x0000000411107825 */ /* 0x000fcc00078e020c */
[----:B------:R-:W4:Y:S01]  /*0ac0*/  LDG.E.CONSTANT R16, desc[UR50][R16.64] ;  /* 0x0000003210107981 */ /* 0x000f22000c1e9900 */
[----:B------:R-:W-:-:S05]  /*0ad0*/  VIADD R20, R20, 0x10 ;  /* 0x0000001014147836 */ /* 0x000fca0000000000 */
[----:B------:R-:W-:Y:S01]  /*0ae0*/  ISETP.NE.AND P0, PT, R20, R19, PT ;  /* 0x000000131400720c */ /* 0x000fe20003f05270 */
[----:B--2---:R-:W0:Y:S08]  /*0af0*/  F2F.F64.F32 R8, R34 ;  /* 0x0000002200087310 */ /* 0x004e300000201800 */
[----:B---3--:R-:W1:Y:S01]  /*0b00*/  F2F.F64.F32 R2, R35 ;  /* 0x0000002300027310 */ /* 0x008e620000201800 */
[----:B0-----:R-:W-:-:S07]  /*0b10*/  DADD R8, R8, R4 ;  /* 0x0000000008087229 */ /* 0x001fce0000000004 */
[----:B-----5:R-:W0:Y:S01]  /*0b20*/  F2F.F64.F32 R4, R33 ;  /* 0x0000002100047310 */ /* 0x020e220000201800 */
[----:B-1----:R-:W-:-:S07]  /*0b30*/  DADD R8, R8, R2 ;  /* 0x0000000008087229 */ /* 0x002fce0000000002 */
[----:B------:R-:W1:Y:S01]  /*0b40*/  F2F.F64.F32 R2, R32 ;  /* 0x0000002000027310 */ /* 0x000e620000201800 */
[----:B0-----:R-:W-:-:S07]  /*0b50*/  DADD R4, R8, R4 ;  /* 0x0000000008047229 */ /* 0x001fce0000000004 */
[----:B------:R-:W0:Y:S01]  /*0b60*/  F2F.F64.F32 R8, R31 ;  /* 0x0000001f00087310 */ /* 0x000e220000201800 */
[----:B-1----:R-:W-:-:S07]  /*0b70*/  DADD R2, R4, R2 ;  /* 0x0000000004027229 */ /* 0x002fce0000000002 */
[----:B------:R-:W1:Y:S01]  /*0b80*/  F2F.F64.F32 R4, R29 ;  /* 0x0000001d00047310 */ /* 0x000e620000201800 */
[----:B0-----:R-:W-:-:S07]  /*0b90*/  DADD R2, R2, R8 ;  /* 0x0000000002027229 */ /* 0x001fce0000000008 */
[----:B------:R-:W0:Y:S01]  /*0ba0*/  F2F.F64.F32 R8, R28 ;  /* 0x0000001c00087310 */ /* 0x000e220000201800 */
[----:B-1----:R-:W-:-:S07]  /*0bb0*/  DADD R2, R2, R4 ;  /* 0x0000000002027229 */ /* 0x002fce0000000004 */
[----:B------:R-:W1:Y:S01]  /*0bc0*/  F2F.F64.F32 R4, R27 ;  /* 0x0000001b00047310 */ /* 0x000e620000201800 */
[----:B0-----:R-:W-:-:S07]  /*0bd0*/  DADD R2, R2, R8 ;  /* 0x0000000002027229 */ /* 0x001fce0000000008 */
[----:B----4-:R-:W0:Y:S01]  /*0be0*/  F2F.F64.F32 R8, R26 ;  /* 0x0000001a00087310 */ /* 0x010e220000201800 */
[----:B-1----:R-:W-:-:S07]  /*0bf0*/  DADD R2, R2, R4 ;  /* 0x0000000002027229 */ /* 0x002fce0000000004 */
[----:B------:R-:W1:Y:S01]  /*0c00*/  F2F.F64.F32 R4, R25 ;  /* 0x0000001900047310 */ /* 0x000e620000201800 */
[----:B0-----:R-:W-:-:S07]  /*0c10*/  DADD R2, R2, R8 ;  /* 0x0000000002027229 */ /* 0x001fce0000000008 */
[----:B------:R-:W-:Y:S01]  /*0c20*/  F2F.F64.F32 R30, R30 ;  /* 0x0000001e001e7310 */ /* 0x000fe20000201800 */
[----:B-1----:R-:W-:-:S07]  /*0c30*/  DADD R2, R2, R4 ;  /* 0x0000000002027229 */ /* 0x002fce0000000004 */
[----:B------:R-:W0:Y:S08]  /*0c40*/  F2F.F64.F32 R8, R24 ;  /* 0x0000001800087310 */ /* 0x000e300000201800 */
[----:B------:R-:W1:Y:S01]  /*0c50*/  F2F.F64.F32 R4, R23 ;  /* 0x0000001700047310 */ /* 0x000e620000201800 */
[----:B0-----:R-:W-:-:S07]  /*0c60*/  DADD R2, R2, R8 ;  /* 0x0000000002027229 */ /* 0x001fce0000000008 */
[----:B------:R-:W-:Y:S01]  /*0c70*/  F2F.F64.F32 R16, R16 ;  /* 0x0000001000107310 */ /* 0x000fe20000201800 */
[----:B-1----:R-:W-:-:S07]  /*0c80*/  DADD R2, R2, R4 ;  /* 0x0000000002027229 */ /* 0x002fce0000000004 */
[----:B------:R-:W0:Y:S08]  /*0c90*/  F2F.F64.F32 R8, R22 ;  /* 0x0000001600087310 */ /* 0x000e300000201800 */
[----:B------:R-:W1:Y:S01]  /*0ca0*/  F2F.F64.F32 R4, R21 ;  /* 0x0000001500047310 */ /* 0x000e620000201800 */
[----:B0-----:R-:W-:-:S08]  /*0cb0*/  DADD R2, R2, R8 ;  /* 0x0000000002027229 */ /* 0x001fd00000000008 */
[----:B-1----:R-:W-:-:S08]  /*0cc0*/  DADD R2, R2, R4 ;  /* 0x0000000002027229 */ /* 0x002fd00000000004 */
[----:B------:R-:W-:-:S08]  /*0cd0*/  DADD R2, R2, R30 ;  /* 0x0000000002027229 */ /* 0x000fd0000000001e */
[----:B------:R-:W-:Y:S01]  /*0ce0*/  DADD R4, R2, R16 ;  /* 0x0000000002047229 */ /* 0x000fe20000000010 */
[----:B------:R-:W-:Y:S10]  /*0cf0*/  @P0 BRA `(.L_x_12) ;  /* 0xfffffff800e40947 */ /* 0x000ff4000383ffff */
.L_x_11:
[----:B------:R-:W-:Y:S05]  /*0d00*/  BSYNC.RECONVERGENT B1 ;  /* 0x0000000000017941 */ /* 0x000fea0003800200 */
.L_x_10:
[----:B------:R-:W-:Y:S05]  /*0d10*/  @!P1 BRA `(.L_x_9) ;  /* 0x0000000400549947 */ /* 0x000fea0003800000 */
[----:B------:R-:W-:Y:S01]  /*0d20*/  ISETP.GE.U32.AND P0, PT, R36, 0x8, PT ;  /* 0x000000082400780c */ /* 0x000fe20003f06070 */
[----:B------:R-:W-:Y:S01]  /*0d30*/  BSSY.RECONVERGENT B1, `(.L_x_13) ;  /* 0x0000029000017945 */ /* 0x000fe20003800200 */
[----:B------:R-:W-:-:S04]  /*0d40*/  LOP3.LUT R24, R18, 0x7, RZ, 0xc0, !PT ;  /* 0x0000000712187812 */ /* 0x000fc800078ec0ff */
[----:B------:R-:W-:-:S07]  /*0d50*/  ISETP.NE.AND P1, PT, R24, RZ, PT ;  /* 0x000000ff1800720c */ /* 0x000fce0003f25270 */
[----:B------:R-:W-:Y:S06]  /*0d60*/  @!P0 BRA `(.L_x_14) ;  /* 0x0000000000948947 */ /* 0x000fec0003800000 */
[----:B------:R-:W0:Y:S01]  /*0d70*/  LDC R27, c[0x0][0x390] ;  /* 0x0000e400ff1b7b82 */ /* 0x000e220000000800 */
[----:B------:R-:W-:-:S07]  /*0d80*/  IMAD.IADD R8, R10, 0x1, R19 ;  /* 0x000000010a087824 */ /* 0x000fce00078e0213 */
[----:B------:R-:W1:Y:S01]  /*0d90*/  LDC.64 R2, c[0x0][0x380] ;  /* 0x0000e000ff027b82 */ /* 0x000e620000000a00 */
[----:B0-----:R-:W-:-:S04]  /*0da0*/  IMAD R9, R8, R27, R11 ;  /* 0x0000001b08097224 */ /* 0x001fc800078e020b */
[----:B-1----:R-:W-:-:S05]  /*0db0*/  IMAD.WIDE R2, R9, 0x4, R2 ;  /* 0x0000000409027825 */ /* 0x002fca00078e0202 */
[----:B------:R-:W2:Y:S01]  /*0dc0*/  LDG.E.CONSTANT R25, desc[UR50][R2.64] ;  /* 0x0000003202197981 */ /* 0x000ea2000c1e9900 */
[----:B------:R-:W-:-:S05]  /*0dd0*/  IMAD.WIDE R8, R27, 0x4, R2 ;  /* 0x000000041b087825 */ /* 0x000fca00078e0202 */
[----:B------:R-:W3:Y:S01]  /*0de0*/  LDG.E.CONSTANT R28, desc[UR50][R8.64] ;  /* 0x00000032081c7981 */ /* 0x000ee2000c1e9900 */
[----:B------:R-:W-:-:S05]  /*0df0*/  IMAD.WIDE R12, R27, 0x4, R8 ;  /* 0x000000041b0c7825 */ /* 0x000fca00078e0208 */
[----:B------:R-:W4:Y:S01]  /*0e00*/  LDG.E.CONSTANT R29, desc[UR50][R12.64] ;  /* 0x000000320c1d7981 */ /* 0x000f22000c1e9900 */
[----:B------:R-:W-:-:S05]  /*0e10*/  IMAD.WIDE R14, R27, 0x4, R12 ;  /* 0x000000041b0e7825 */ /* 0x000fca00078e020c */
[----:B------:R-:W5:Y:S01]  /*0e20*/  LDG.E.CONSTANT R30, desc[UR50][R14.64] ;  /* 0x000000320e1e7981 */ /* 0x000f62000c1e9900 */
[----:B------:R-:W-:-:S05]  /*0e30*/  IMAD.WIDE R16, R27, 0x4, R14 ;  /* 0x000000041b107825 */ /* 0x000fca00078e020e */
[----:B------:R-:W5:Y:S01]  /*0e40*/  LDG.E.CONSTANT R31, desc[UR50][R16.64] ;  /* 0x00000032101f7981 */ /* 0x000f62000c1e9900 */
[----:B------:R-:W-:-:S05]  /*0e50*/  IMAD.WIDE R20, R27, 0x4, R16 ;  /* 0x000000041b147825 */ /* 0x000fca00078e0210 */
[----:B------:R-:W5:Y:S01]  /*0e60*/  LDG.E.CONSTANT R32, desc[UR50][R20.64] ;  /* 0x0000003214207981 */ /* 0x000f62000c1e9900 */
[----:B------:R-:W-:-:S05]  /*0e70*/  IMAD.WIDE R22, R27, 0x4, R20 ;  /* 0x000000041b167825 */ /* 0x000fca00078e0214 */
[----:B------:R-:W5:Y:S01]  /*0e80*/  LDG.E.CONSTANT R33, desc[UR50][R22.64] ;  /* 0x0000003216217981 */ /* 0x000f62000c1e9900 */
[----:B------:R-:W-:-:S06]  /*0e90*/  IMAD.WIDE R26, R27, 0x4, R22 ;  /* 0x000000041b1a7825 */ /* 0x000fcc00078e0216 */
[----:B------:R-:W5:Y:S01]  /*0ea0*/  LDG.E.CONSTANT R26, desc[UR50][R26.64] ;  /* 0x000000321a1a7981 */ /* 0x000f62000c1e9900 */
[----:B------:R-:W-:Y:S01]  /*0eb0*/  VIADD R19, R19, 0x8 ;  /* 0x0000000813137836 */ /* 0x000fe20000000000 */
[----:B--2---:R-:W0:Y:S08]  /*0ec0*/  F2F.F64.F32 R2, R25 ;  /* 0x0000001900027310 */ /* 0x004e300000201800 */
[----:B---3--:R-:W1:Y:S01]  /*0ed0*/  F2F.F64.F32 R8, R28 ;  /* 0x0000001c00087310 */ /* 0x008e620000201800 */
[----:B0-----:R-:W-:-:S07]  /*0ee0*/  DADD R2, R4, R2 ;  /* 0x0000000004027229 */ /* 0x001fce0000000002 */
[----:B----4-:R-:W0:Y:S01]  /*0ef0*/  F2F.F64.F32 R4, R29 ;  /* 0x0000001d00047310 */ /* 0x010e220000201800 */
[----:B-1----:R-:W-:-:S07]  /*0f00*/  DADD R2, R2, R8 ;  /* 0x0000000002027229 */ /* 0x002fce0000000008 */
[----:B-----5:R-:W1:Y:S01]  /*0f10*/  F2F.F64.F32 R8, R30 ;  /* 0x0000001e00087310 */ /* 0x020e620000201800 */
        /* <DEDUP_REMOVED lines=8> */
[----:B0-----:R-:W-:-:S08]  /*0fa0*/  DADD R4, R2, R4 ;  /* 0x0000000002047229 */ /* 0x001fd00000000004 */
[----:B-1----:R-:W-:-:S11]  /*0fb0*/  DADD R4, R4, R8 ;  /* 0x0000000004047229 */ /* 0x002fd60000000008 */
.L_x_14:
[----:B------:R-:W-:Y:S05]  /*0fc0*/  BSYNC.RECONVERGENT B1 ;  /* 0x0000000000017941 */ /* 0x000fea0003800200 */
.L_x_13:
        /* <DEDUP_REMOVED lines=25> */
[----:B0-----:R-:W-:-:S08]  /*1160*/  DADD R4, R8, R4 ;  /* 0x0000000008047229 */ /* 0x001fd00000000004 */
[----:B-1----:R-:W-:-:S11]  /*1170*/  DADD R4, R4, R2 ;  /* 0x0000000004047229 */ /* 0x002fd60000000002 */
.L_x_16:
[----:B------:R-:W-:Y:S05]  /*1180*/  BSYNC.RECONVERGENT B1 ;  /* 0x0000000000017941 */ /* 0x000fea0003800200 */
.L_x_15:
[----:B------:R-:W-:Y:S05]  /*1190*/  @!P1 BRA `(.L_x_9) ;  /* 0x0000000000349947 */ /* 0x000fea0003800000 */
[----:B------:R-:W0:Y:S01]  /*11a0*/  LDC.64 R12, c[0x0][0x380] ;  /* 0x0000e000ff0c7b82 */ /* 0x000e220000000a00 */
[----:B------:R-:W-:-:S07]  /*11b0*/  MOV R15, RZ ;  /* 0x000000ff000f7202 */ /* 0x000fce0000000f00 */
.L_x_17:
[----:B------:R-:W1:Y:S01]  /*11c0*/  LDCU UR4, c[0x0][0x390] ;  /* 0x00007200ff0477ac */ /* 0x000e620008000800 */
[----:B------:R-:W-:-:S04]  /*11d0*/  IMAD.IADD R2, R10, 0x1, R19 ;  /* 0x000000010a027824 */ /* 0x000fc800078e0213 */
[----:B-1----:R-:W-:-:S04]  /*11e0*/  IMAD R3, R2, UR4, R11 ;  /* 0x0000000402037c24 */ /* 0x002fc8000f8e020b */
[----:B0-----:R-:W-:-:S06]  /*11f0*/  IMAD.WIDE R2, R3, 0x4, R12 ;  /* 0x0000000403027825 */ /* 0x001fcc00078e020c */
[----:B------:R-:W2:Y:S01]  /*1200*/  LDG.E.CONSTANT R2, desc[UR50][R2.64] ;  /* 0x0000003202027981 */ /* 0x000ea2000c1e9900 */
[----:B------:R-:W-:Y:S02]  /*1210*/  VIADD R15, R15, 0x1 ;  /* 0x000000010f0f7836 */ /* 0x000fe40000000000 */
[----:B------:R-:W-:-:S03]  /*1220*/  VIADD R19, R19, 0x1 ;  /* 0x0000000113137836 */ /* 0x000fc60000000000 */
[----:B------:R-:W-:Y:S01]  /*1230*/  ISETP.NE.AND P0, PT, R15, R18, PT ;  /* 0x000000120f00720c */ /* 0x000fe20003f05270 */
[----:B--2---:R-:W0:Y:S02]  /*1240*/  F2F.F64.F32 R8, R2 ;  /* 0x0000000200087310 */ /* 0x004e240000201800 */
[----:B0-----:R-:W-:-:S10]  /*1250*/  DADD R4, R8, R4 ;  /* 0x0000000008047229 */ /* 0x001fd40000000004 */
[----:B------:R-:W-:Y:S05]  /*1260*/  @P0 BRA `(.L_x_17) ;  /* 0xfffffffc00d40947 */ /* 0x000fea000383ffff */
.L_x_9:
[----:B------:R-:W-:Y:S05]  /*1270*/  BSYNC.RECONVERGENT B0 ;  /* 0x0000000000007941 */ /* 0x000fea0003800200 */
.L_x_8:
[----:B------:R-:W-:Y:S01]  /*1280*/  ISETP.GE.AND P0, PT, R7, 0x1, PT ;  /* 0x000000010700780c */ /* 0x000fe20003f06270 */
[----:B------:R-:W-:Y:S01]  /*1290*/  BSSY.RECONVERGENT B0, `(.L_x_18) ;  /* 0x00000ab000007945 */ /* 0x000fe20003800200 */
[----:B------:R-:W-:-:S11]  /*12a0*/  CS2R R2, SRZ ;  /* 0x0000000000027805 */ /* 0x000fd6000001ff00 */
[----:B------:R-:W-:Y:S05]  /*12b0*/  @!P0 BRA `(.L_x_19) ;  /* 0x0000000800a08947 */ /* 0x000fea0003800000 */
[C---:B------:R-:W-:Y:S01]  /*12c0*/  ISETP.GE.U32.AND P0, PT, R7.reuse, 0x10, PT ;  /* 0x000000100700780c */ /* 0x040fe20003f06070 */
[----:B------:R-:W-:Y:S01]  /*12d0*/  BSSY.RECONVERGENT B1, `(.L_x_20) ;  /* 0x0000050000017945 */ /* 0x000fe20003800200 */
[----:B------:R-:W-:Y:S01]  /*12e0*/  LOP3.LUT R37, R7, 0xf, RZ, 0xc0, !PT ;  /* 0x0000000f07257812 */ /* 0x000fe200078ec0ff */
[----:B------:R-:W-:Y:S01]  /*12f0*/  IMAD.MOV.U32 R17, RZ, RZ, RZ ;  /* 0x000000ffff117224 */ /* 0x000fe200078e00ff */
[----:B------:R-:W-:Y:S02]  /*1300*/  CS2R R2, SRZ ;  /* 0x0000000000027805 */ /* 0x000fe4000001ff00 */
[----:B------:R-:W-:-:S07]  /*1310*/  ISETP.NE.AND P1, PT, R37, RZ, PT ;  /* 0x000000ff2500720c */ /* 0x000fce0003f25270 */
[----:B------:R-:W-:Y:S06]  /*1320*/  @!P0 BRA `(.L_x_21) ;  /* 0x0000000400288947 */ /* 0x000fec0003800000 */
[----:B------:R-:W-:Y:S01]  /*1330*/  LOP3.LUT R17, R7, 0x7ffffff0, RZ, 0xc0, !PT ;  /* 0x7ffffff007117812 */ /* 0x000fe200078ec0ff */
[----:B------:R-:W-:Y:S01]  /*1340*/  IMAD.MOV.U32 R16, RZ, RZ, RZ ;  /* 0x000000ffff107224 */ /* 0x000fe200078e00ff */
[----:B------:R-:W-:-:S07]  /*1350*/  CS2R R2, SRZ ;  /* 0x0000000000027805 */ /* 0x000fce000001ff00 */
.L_x_22:
        /* <DEDUP_REMOVED lines=57> */
[----:B------:R-:W0:Y:S01]  /*16f0*/  F2F.F64.F32 R12, R25 ;  /* 0x00000019000c7310 */ /* 0x000e220000201800 */
        /* <DEDUP_REMOVED lines=8> */
[----:B------:R-:W0:Y:S01]  /*1780*/  F2F.F64.F32 R12, R31 ;  /* 0x0000001f000c7310 */ /* 0x000e220000201800 */
[----:B-1----:R-:W-:-:S08]  /*1790*/  DADD R2, R2, R8 ;  /* 0x0000000002027229 */ /* 0x002fd00000000008 */
[----:B0-----:R-:W-:-:S08]  /*17a0*/  DADD R2, R2, R12 ;  /* 0x0000000002027229 */ /* 0x001fd0000000000c */
[----:B------:R-:W-:Y:S01]  /*17b0*/  DADD R2, R2, R20 ;  /* 0x0000000002027229 */ /* 0x000fe20000000014 */
[----:B------:R-:W-:Y:S10]  /*17c0*/  @P0 BRA `(.L_x_22) ;  /* 0xfffffff800e40947 */ /* 0x000ff4000383ffff */
.L_x_21:
[----:B------:R-:W-:Y:S05]  /*17d0*/  BSYNC.RECONVERGENT B1 ;  /* 0x0000000000017941 */ /* 0x000fea0003800200 */
.L_x_20:
[----:B------:R-:W-:Y:S05]  /*17e0*/  @!P1 BRA `(.L_x_19) ;  /* 0x0000000400549947 */ /* 0x000fea0003800000 */
[----:B------:R-:W-:Y:S01]  /*17f0*/  ISETP.GE.U32.AND P0, PT, R37, 0x8, PT ;  /* 0x000000082500780c */ /* 0x000fe20003f06070 */
[----:B------:R-:W-:Y:S01]  /*1800*/  BSSY.RECONVERGENT B1, `(.L_x_23) ;  /* 0x0000029000017945 */ /* 0x000fe20003800200 */
[----:B------:R-:W-:-:S04]  /*1810*/  LOP3.LUT R16, R7, 0x7, RZ, 0xc0, !PT ;  /* 0x0000000707107812 */ /* 0x000fc800078ec0ff */
[----:B------:R-:W-:-:S07]  /*1820*/  ISETP.NE.AND P1, PT, R16, RZ, PT ;  /* 0x000000ff1000720c */ /* 0x000fce0003f25270 */
[----:B------:R-:W-:Y:S06]  /*1830*/  @!P0 BRA `(.L_x_24) ;  /* 0x0000000000948947 */ /* 0x000fec0003800000 */
[----:B------:R-:W0:Y:S01]  /*1840*/  LDC R27, c[0x0][0x390] ;  /* 0x0000e400ff1b7b82 */ /* 0x000e220000000800 */
[----:B------:R-:W-:-:S07]  /*1850*/  IADD3 R12, PT, PT, R10, R17, RZ ;  /* 0x000000110a0c7210 */ /* 0x000fce0007ffe0ff */
        /* <DEDUP_REMOVED lines=35> */
.L_x_24:
[----:B------:R-:W-:Y:S05]  /*1a90*/  BSYNC.RECONVERGENT B1 ;  /* 0x0000000000017941 */ /* 0x000fea0003800200 */
.L_x_23:
        /* <DEDUP_REMOVED lines=27> */
.L_x_26:
[----:B------:R-:W-:Y:S05]  /*1c50*/  BSYNC.RECONVERGENT B1 ;  /* 0x0000000000017941 */ /* 0x000fea0003800200 */
.L_x_25:
[----:B------:R-:W-:Y:S05]  /*1c60*/  @!P1 BRA `(.L_x_19) ;  /* 0x0000000000349947 */ /* 0x000fea0003800000 */
[----:B------:R-:W0:Y:S01]  /*1c70*/  LDC.64 R14, c[0x0][0x380] ;  /* 0x0000e000ff0e7b82 */ /* 0x000e220000000a00 */
[----:B------:R-:W-:-:S07]  /*1c80*/  IMAD.MOV.U32 R16, RZ, RZ, RZ ;  /* 0x000000ffff107224 */ /* 0x000fce00078e00ff */
.L_x_27:
        /* <DEDUP_REMOVED lines=11> */
.L_x_19:
[----:B------:R-:W-:Y:S05]  /*1d40*/  BSYNC.RECONVERGENT B0 ;  /* 0x0000000000007941 */ /* 0x000fea0003800200 */
.L_x_18:
[----:B------:R-:W-:Y:S01]  /*1d50*/  ISETP.GE.AND P0, PT, R6, UR8, PT ;  /* 0x0000000806007c0c */ /* 0x000fe2000bf06270 */
[----:B------:R-:W-:Y:S01]  /*1d60*/  BSSY.RECONVERGENT B0, `(.L_x_28) ;  /* 0x000001b000007945 */ /* 0x000fe20003800200 */
[----:B------:R-:W-:Y:S01]  /*1d70*/  MOV R18, 0x0 ;  /* 0x0000000000127802 */ /* 0x000fe20000000f00 */
[----:B------:R-:W-:-:S10]  /*1d80*/  IMAD.MOV.U32 R19, RZ, RZ, 0x7ff80000 ;  /* 0x7ff80000ff137424 */ /* 0x000fd400078e00ff */
[----:B------:R-:W-:Y:S05]  /*1d90*/  @!P0 BRA `(.L_x_29) ;  /* 0x00000000005c8947 */ /* 0x000fea0003800000 */
[----:B------:R-:W0:Y:S01]  /*1da0*/  I2F.F64 R34, UR8 ;  /* 0x0000000800227d12 */ /* 0x000e220008201c00 */
[----:B------:R-:W-:Y:S01]  /*1db0*/  IMAD.MOV.U32 R8, RZ, RZ, 0x1 ;  /* 0x00000001ff087424 */ /* 0x000fe200078e00ff */
[----:B------:R-:W-:Y:S01]  /*1dc0*/  FSETP.GEU.AND P1, PT, |R5|, 6.5827683646048100446e-37, PT ;  /* 0x036000000500780b */ /* 0x000fe20003f2e200 */
[----:B------:R-:W-:Y:S05]  /*1dd0*/  BSSY.RECONVERGENT B1, `(.L_x_29) ;  /* 0x0000013000017945 */ /* 0x000fea0003800200 */
[----:B0-----:R-:W0:Y:S02]  /*1de0*/  MUFU.RCP64H R9, R35 ;  /* 0x0000002300097308 */ /* 0x001e240000001800 */
[----:B0-----:R-:W-:-:S08]  /*1df0*/  DFMA R12, -R34, R8, 1 ;  /* 0x3ff00000220c742b */ /* 0x001fd00000000108 */
[----:B------:R-:W-:-:S08]  /*1e00*/  DFMA R12, R12, R12, R12 ;  /* 0x0000000c0c0c722b */ /* 0x000fd0000000000c */
[----:B------:R-:W-:-:S08]  /*1e10*/  DFMA R12, R8, R12, R8 ;  /* 0x0000000c080c722b */ /* 0x000fd00000000008 */
[----:B------:R-:W-:-:S08]  /*1e20*/  DFMA R8, -R34, R12, 1 ;  /* 0x3ff000002208742b */ /* 0x000fd0000000010c */
[----:B------:R-:W-:-:S08]  /*1e30*/  DFMA R8, R12, R8, R12 ;  /* 0x000000080c08722b */ /* 0x000fd0000000000c */
[----:B------:R-:W-:-:S08]  /*1e40*/  DMUL R18, R8, R4 ;  /* 0x0000000408127228 */ /* 0x000fd00000000000 */
[----:B------:R-:W-:-:S08]  /*1e50*/  DFMA R12, -R34, R18, R4 ;  /* 0x00000012220c722b */ /* 0x000fd00000000104 */
[----:B------:R-:W-:-:S10]  /*1e60*/  DFMA R18, R8, R12, R18 ;  /* 0x0000000c0812722b */ /* 0x000fd40000000012 */
[----:B------:R-:W-:-:S05]  /*1e70*/  FFMA R7, RZ, R35, R19 ;  /* 0x00000023ff077223 */ /* 0x000fca0000000013 */
[----:B------:R-:W-:-:S13]  /*1e80*/  FSETP.GT.AND P0, PT, |R7|, 1.469367938527859385e-39, PT ;  /* 0x001000000700780b */ /* 0x000fda0003f04200 */
[----:B------:R-:W-:Y:S05]  /*1e90*/  @P0 BRA P1, `(.L_x_30) ;  /* 0x0000000000180947 */ /* 0x000fea0000800000 */
[----:B------:R-:W-:Y:S01]  /*1ea0*/  IMAD.MOV.U32 R36, RZ, RZ, R4 ;  /* 0x000000ffff247224 */ /* 0x000fe200078e0004 */
[----:B------:R-:W-:Y:S01]  /*1eb0*/  MOV R12, 0x1ee0 ;  /* 0x00001ee0000c7802 */ /* 0x000fe20000000f00 */
[----:B------:R-:W-:-:S07]  /*1ec0*/  IMAD.MOV.U32 R37, RZ, RZ, R5 ;  /* 0x000000ffff257224 */ /* 0x000fce00078e0005 */
[----:B------:R-:W-:Y:S05]  /*1ed0*/  CALL.REL.NOINC `($__internal_0_$__cuda_sm20_div_rn_f64_full) ;  /* 0x0000005800607944 */ /* 0x000fea0003c00000 */
[----:B------:R-:W-:Y:S02]  /*1ee0*/  IMAD.MOV.U32 R18, RZ, RZ, R40 ;  /* 0x000000ffff127224 */ /* 0x000fe400078e0028 */
[----:B------:R-:W-:-:S07]  /*1ef0*/  IMAD.MOV.U32 R19, RZ, RZ, R41 ;  /* 0x000000ffff137224 */ /* 0x000fce00078e0029 */
.L_x_30:
[----:B------:R-:W-:Y:S05]  /*1f00*/  BSYNC.RECONVERGENT B1 ;  /* 0x0000000000017941 */ /* 0x000fea0003800200 */
.L_x_29:
[----:B------:R-:W-:Y:S05]  /*1f10*/  BSYNC.RECONVERGENT B0 ;  /* 0x0000000000007941 */ /* 0x000fea0003800200 */
.L_x_28:
[----:B------:R-:W0:Y:S01]  /*1f20*/  LDCU UR4, c[0x0][0x39c] ;  /* 0x00007380ff0477ac */ /* 0x000e220008000800 */
[----:B------:R-:W-:Y:S01]  /*1f30*/  BSSY.RECONVERGENT B0, `(.L_x_31) ;  /* 0x000001c000007945 */ /* 0x000fe20003800200 */
[----:B------:R-:W-:Y:S01]  /*1f40*/  IMAD.MOV.U32 R16, RZ, RZ, 0x0 ;  /* 0x00000000ff107424 */ /* 0x000fe200078e00ff */
[----:B------:R-:W-:Y:S02]  /*1f50*/  MOV R17, 0x7ff80000 ;  /* 0x7ff8000000117802 */ /* 0x000fe40000000f00 */
[----:B0-----:R-:W-:-:S13]  /*1f60*/  ISETP.GE.AND P0, PT, R6, UR4, PT ;  /* 0x0000000406007c0c */ /* 0x001fda000bf06270 */
        /* <DEDUP_REMOVED lines=23> */
.L_x_33:
[----:B------:R-:W-:Y:S05]  /*20e0*/  BSYNC.RECONVERGENT B1 ;  /* 0x0000000000017941 */ /* 0x000fea0003800200 */
.L_x_32:
[----:B------:R-:W-:Y:S05]  /*20f0*/  BSYNC.RECONVERGENT B0 ;  /* 0x0000000000007941 */ /* 0x000fea0003800200 */
.L_x_31:
[----:B------:R-:W0:Y:S01]  /*2100*/  LDCU UR5, c[0x0][0x3a0] ;  /* 0x00007400ff0577ac */ /* 0x000e220008000800 */
[----:B------:R-:W-:Y:S02]  /*2110*/  UIADD3 UR36, UPT, UPT, UR36, 0x2000, URZ ;  /* 0x0000200024247890 */ /* 0x000fe4000fffe0ff */
[----:B0-----:R-:W-:-:S04]  /*2120*/  UISETP.LT.AND UP0, UPT, UR5, 0x800, UPT ;  /* 0x000008000500788c */ /* 0x001fc8000bf01270 */
[----:B------:R-:W-:Y:S02]  /*2130*/  USEL UR58, UR5, 0x800, UP0 ;  /* 0x00000800053a7887 */ /* 0x000fe40008000000 */
[----:B------:R-:W-:-:S09]  /*2140*/  UISETP.GE.AND UP0, UPT, UR5, 0x1, UPT ;  /* 0x000000010500788c */ /* 0x000fd2000bf06270 */
[----:B------:R-:W-:Y:S05]  /*2150*/  BRA.U !UP0, `(.L_x_34) ;  /* 0x0000000508347547 */ /* 0x000fea000b800000 */
[----:B------:R-:W-:Y:S01]  /*2160*/  UISETP.GE.U32.AND UP0, UPT, UR5, 0x8, UPT ;  /* 0x000000080500788c */ /* 0x000fe2000bf06070 */
[----:B------:R-:W-:Y:S01]  /*2170*/  IMAD.MOV.U32 R6, RZ, RZ, RZ ;  /* 0x000000ffff067224 */ /* 0x000fe200078e00ff */
[----:B------:R-:W-:-:S04]  /*2180*/  ULOP3.LUT UR4, UR58, 0x7, URZ, 0xc0, !UPT ;  /* 0x000000073a047892 */ /* 0x000fc8000f8ec0ff */
[----:B------:R-:W-:-:S03]  /*2190*/  UISETP.NE.AND UP1, UPT, UR4, URZ, UPT ;  /* 0x000000ff0400728c */ /* 0x000fc6000bf25270 */
[----:B------:R-:W-:Y:S08]  /*21a0*/  BRA.U !UP0, `(.L_x_35) ;  /* 0x00000001084c7547 */ /* 0x000ff0000b800000 */
[----:B------:R-:W-:Y:S01]  /*21b0*/  ULOP3.LUT UR5, UR58, 0xff8, URZ, 0xc0, !UPT ;  /* 0x00000ff83a057892 */ /* 0x000fe2000f8ec0ff */
[----:B------:R-:W-:Y:S01]  /*21c0*/  IMAD.MOV.U32 R7, RZ, RZ, RZ ;  /* 0x000000ffff077224 */ /* 0x000fe200078e00ff */
[----:B------:R-:W-:Y:S01]  /*21d0*/  MOV R12, 0x7fc00000 ;  /* 0x7fc00000000c7802 */ /* 0x000fe20000000f00 */
[----:B------:R-:W-:Y:S02]  /*21e0*/  IMAD.MOV.U32 R13, RZ, RZ, 0x7fc00000 ;  /* 0x7fc00000ff0d7424 */ /* 0x000fe400078e00ff */
[----:B------:R-:W-:Y:S02]  /*21f0*/  IMAD.MOV.U32 R14, RZ, RZ, 0x7fc00000 ;  /* 0x7fc00000ff0e7424 */ /* 0x000fe400078e00ff */
[----:B------:R-:W-:Y:S02]  /*2200*/  IMAD.MOV.U32 R15, RZ, RZ, 0x7fc00000 ;  /* 0x7fc00000ff0f7424 */ /* 0x000fe400078e00ff */
[----:B------:R-:W-:-:S07]  /*2210*/  IMAD.U32 R6, RZ, RZ, UR5 ;  /* 0x00000005ff067e24 */ /* 0x000fce000f8e00ff */
.L_x_36:
[----:B0-----:R-:W-:Y:S01]  /*2220*/  LEA R8, R7, UR7, 0x2 ;  /* 0x0000000707087c11 */ /* 0x001fe2000f8e10ff */
[----:B------:R-:W-:Y:S01]  /*2230*/  IMAD.IADD R9, R1, 0x1, R7 ;  /* 0x0000000101097824 */ /* 0x000fe200078e0207 */
[----:B------:R-:W-:Y:S01]  /*2240*/  UMOV UR7, UR6 ;  /* 0x0000000600077c82 */ /* 0x000fe20008000000 */
[----:B------:R-:W-:Y:S02]  /*2250*/  VIADD R7, R7, 0x8 ;  /* 0x0000000807077836 */ /* 0x000fe40000000000 */
[----:B------:R0:W-:Y:S03]  /*2260*/  STL.128 [R8], R12 ;  /* 0x0000000c08007387 */ /* 0x0001e60000100c00 */
[----:B------:R-:W-:Y:S01]  /*2270*/  ISETP.NE.AND P0, PT, R7, R6, PT ;  /* 0x000000060700720c */ /* 0x000fe20003f05270 */
[----:B------:R0:W-:Y:S04]  /*2280*/  STL.128 [R8+0x2000], R12 ;  /* 0x0020000c08007387 */ /* 0x0001e80000100c00 */
[----:B------:R0:W-:Y:S04]  /*2290*/  STL.128 [R8+0x10], R12 ;  /* 0x0000100c08007387 */ /* 0x0001e80000100c00 */
[----:B------:R0:W-:Y:S04]  /*22a0*/  STL.128 [R8+0x2010], R12 ;  /* 0x0020100c08007387 */ /* 0x0001e80000100c00 */
[----:B------:R0:W-:Y:S04]  /*22b0*/  STL.64 [R9+0x4000], RZ ;  /* 0x004000ff09007387 */ /* 0x0001e80000100a00 */
[----:B------:R0:W-:Y:S01]  /*22c0*/  STL.64 [R9+0x4800], RZ ;  /* 0x004800ff09007387 */ /* 0x0001e20000100a00 */
[----:B------:R-:W-:Y:S05]  /*22d0*/  @P0 BRA `(.L_x_36) ;  /* 0xfffffffc00d00947 */ /* 0x000fea000383ffff */
.L_x_35:
[----:B------:R-:W-:Y:S05]  /*22e0*/  BRA.U !UP1, `(.L_x_34) ;  /* 0x0000000109d07547 */ /* 0x000fea000b800000 */
[----:B------:R-:W-:Y:S02]  /*22f0*/  UISETP.GE.U32.AND UP0, UPT, UR4, 0x4, UPT ;  /* 0x000000040400788c */ /* 0x000fe4000bf06070 */
[----:B------:R-:W-:-:S04]  /*2300*/  ULOP3.LUT UR5, UR58, 0x3, URZ, 0xc0, !UPT ;  /* 0x000000033a057892 */ /* 0x000fc8000f8ec0ff */
[----:B------:R-:W-:-:S03]  /*2310*/  UISETP.NE.AND UP1, UPT, UR5, URZ, UPT ;  /* 0x000000ff0500728c */ /* 0x000fc6000bf25270 */
[----:B------:R-:W-:Y:S08]  /*2320*/  BRA.U !UP0, `(.L_x_37) ;  /* 0x0000000108547547 */ /* 0x000ff0000b800000 */
[C---:B------:R-:W-:Y:S01]  /*2330*/  LEA R7, R6.reuse, UR7, 0x2 ;  /* 0x0000000706077c11 */ /* 0x040fe2000f8e10ff */
[----:B0-----:R-:W-:Y:S01]  /*2340*/  IMAD.MOV.U32 R12, RZ, RZ, 0x7fc00000 ;  /* 0x7fc00000ff0c7424 */ /* 0x001fe200078e00ff */
[----:B------:R-:W-:Y:S01]  /*2350*/  IADD3 R8, PT, PT, R1, R6, RZ ;  /* 0x0000000601087210 */ /* 0x000fe20007ffe0ff */
[----:B------:R-:W-:Y:S01]  /*2360*/  VIADD R6, R6, 0x4 ;  /* 0x0000000406067836 */ /* 0x000fe20000000000 */
[----:B------:R-:W-:Y:S02]  /*2370*/  UMOV UR7, UR6 ;  /* 0x0000000600077c82 */ /* 0x000fe40008000000 */
[----:B------:R1:W-:Y:S04]  /*2380*/  STL [R7], R12 ;  /* 0x0000000c07007387 */ /* 0x0003e80000100800 */
[----:B------:R1:W-:Y:S04]  /*2390*/  STL [R7+0x2000], R12 ;  /* 0x0020000c07007387 */ /* 0x0003e80000100800 */
[----:B------:R1:W-:Y:S04]  /*23a0*/  STL.U8 [R8+0x4000], RZ ;  /* 0x004000ff08007387 */ /* 0x0003e80000100000 */
[----:B------:R1:W-:Y:S04]  /*23b0*/  STL.U8 [R8+0x4800], RZ ;  /* 0x004800ff08007387 */ /* 0x0003e80000100000 */
[----:B------:R1:W-:Y:S04]  /*23c0*/  STL [R7+0x4], R12 ;  /* 0x0000040c07007387 */ /* 0x0003e80000100800 */
        /* <DEDUP_REMOVED lines=10> */
[----:B------:R1:W-:Y:S02]  /*2470*/  STL.U8 [R8+0x4803], RZ ;  /* 0x004803ff08007387 */ /* 0x0003e40000100000 */
.L_x_37:
[----:B------:R-:W-:Y:S05]  /*2480*/  BRA.U !UP1, `(.L_x_34) ;  /* 0x0000000109687547 */ /* 0x000fea000b800000 */
[----:B------:R-:W-:Y:S02]  /*2490*/  UISETP.NE.AND UP0, UPT, UR5, 0x1, UPT ;  /* 0x000000010500788c */ /* 0x000fe4000bf05270 */
[----:B------:R-:W-:-:S04]  /*24a0*/  ULOP3.LUT UR4, UR58, 0x1, URZ, 0xc0, !UPT ;  /* 0x000000013a047892 */ /* 0x000fc8000f8ec0ff */
[----:B------:R-:W-:-:S03]  /*24b0*/  UISETP.NE.U32.AND UP1, UPT, UR4, 0x1, UPT ;  /* 0x000000010400788c */ /* 0x000fc6000bf25070 */
[----:B------:R-:W-:Y:S08]  /*24c0*/  BRA.U !UP0, `(.L_x_38) ;  /* 0x0000000108347547 */ /* 0x000ff0000b800000 */
[C---:B-1----:R-:W-:Y:S01]  /*24d0*/  LEA R7, R6.reuse, UR7, 0x2 ;  /* 0x0000000706077c11 */ /* 0x042fe2000f8e10ff */
[----:B0-----:R-:W-:Y:S01]  /*24e0*/  IMAD.MOV.U32 R8, RZ, RZ, 0x7fc00000 ;  /* 0x7fc00000ff087424 */ /* 0x001fe200078e00ff */
[----:B------:R-:W-:Y:S01]  /*24f0*/  UMOV UR7, UR6 ;  /* 0x0000000600077c82 */ /* 0x000fe20008000000 */
[----:B------:R-:W-:Y:S02]  /*2500*/  IMAD.IADD R9, R1, 0x1, R6 ;  /* 0x0000000101097824 */ /* 0x000fe400078e0206 */
[----:B------:R-:W-:Y:S01]  /*2510*/  VIADD R6, R6, 0x2 ;  /* 0x0000000206067836 */ /* 0x000fe20000000000 */
[----:B------:R2:W-:Y:S04]  /*2520*/  STL [R7], R8 ;  /* 0x0000000807007387 */ /* 0x0005e80000100800 */
[----:B------:R2:W-:Y:S04]  /*2530*/  STL [R7+0x2000], R8 ;  /* 0x0020000807007387 */ /* 0x0005e80000100800 */
[----:B------:R2:W-:Y:S04]  /*2540*/  STL.U8 [R9+0x4000], RZ ;  /* 0x004000ff09007387 */ /* 0x0005e80000100000 */
[----:B------:R2:W-:Y:S04]  /*2550*/  STL.U8 [R9+0x4800], RZ ;  /* 0x004800ff09007387 */ /* 0x0005e80000100000 */
[----:B------:R2:W-:Y:S04]  /*2560*/  STL [R7+0x4], R8 ;  /* 0x0000040807007387 */ /* 0x0005e80000100800 */
[----:B------:R2:W-:Y:S04]  /*2570*/  STL [R7+0x2004], R8 ;  /* 0x0020040807007387 */ /* 0x0005e80000100800 */
[----:B------:R2:W-:Y:S04]  /*2580*/  STL.U8 [R9+0x4001], RZ ;  /* 0x004001ff09007387 */ /* 0x0005e80000100000 */
[----:B------:R2:W-:Y:S02]  /*2590*/  STL.U8 [R9+0x4801], RZ ;  /* 0x004801ff09007387 */ /* 0x0005e40000100000 */
.L_x_38:
[----:B------:R-:W-:Y:S05]  /*25a0*/  BRA.U UP1, `(.L_x_34) ;  /* 0x0000000101207547 */ /* 0x000fea000b800000 */
[----:B-12---:R-:W-:Y:S01]  /*25b0*/  LEA R7, R6, UR7, 0x2 ;  /* 0x0000000706077c11 */ /* 0x006fe2000f8e10ff */
[----:B0-----:R-:W-:Y:S01]  /*25c0*/  IMAD.MOV.U32 R8, RZ, RZ, 0x7fc00000 ;  /* 0x7fc00000ff087424 */ /* 0x001fe200078e00ff */
[----:B------:R-:W-:Y:S01]  /*25d0*/  UMOV UR7, UR6 ;  /* 0x0000000600077c82 */ /* 0x000fe20008000000 */
[----:B------:R-:W-:-:S03]  /*25e0*/  IMAD.IADD R6, R1, 0x1, R6 ;  /* 0x0000000101067824 */ /* 0x000fc600078e0206 */
[----:B------:R3:W-:Y:S04]  /*25f0*/  STL [R7], R8 ;  /* 0x0000000807007387 */ /* 0x0007e80000100800 */
[----:B------:R3:W-:Y:S04]  /*2600*/  STL [R7+0x2000], R8 ;  /* 0x0020000807007387 */ /* 0x0007e80000100800 */
[----:B------:R3:W-:Y:S04]  /*2610*/  STL.U8 [R6+0x4000], RZ ;  /* 0x004000ff06007387 */ /* 0x0007e80000100000 */
[----:B------:R3:W-:Y:S02]  /*2620*/  STL.U8 [R6+0x4800], RZ ;  /* 0x004800ff06007387 */ /* 0x0007e40000100000 */
.L_x_34:
[----:B---3--:R-:W3:Y:S02]  /*2630*/  LDC R6, c[0x0][0x394] ;  /* 0x0000e500ff067b82 */ /* 0x008ee40000000800 */
[----:B---3--:R-:W-:-:S13]  /*2640*/  ISETP.GE.AND P0, PT, R6, 0x1, PT ;  /* 0x000000010600780c */ /* 0x008fda0003f06270 */
[----:B------:R-:W-:Y:S05]  /*2650*/  @!P0 EXIT ;  /* 0x000000000000894d */ /* 0x000fea0003800000 */
[----:B------:R-:W3:Y:S01]  /*2660*/  LDCU UR4, c[0x0][0x398] ;  /* 0x00007300ff0477ac */ /* 0x000ee20008000800 */
[----:B------:R-:W-:Y:S01]  /*2670*/  IMAD.MOV.U32 R6, RZ, RZ, 0x1 ;  /* 0x00000001ff067424 */ /* 0x000fe200078e00ff */
[----:B------:R-:W-:Y:S01]  /*2680*/  FSETP.GEU.AND P1, PT, |R5|, 6.5827683646048100446e-37, PT ;  /* 0x036000000500780b */ /* 0x000fe20003f2e200 */
[----:B------:R-:W-:Y:S01]  /*2690*/  BSSY.RECONVERGENT B0, `(.L_x_39) ;  /* 0x0000014000007945 */ /* 0x000fe20003800200 */
[----:B---3--:R-:W1:Y:S08]  /*26a0*/  I2F.F64 R34, UR4 ;  /* 0x0000000400227d12 */ /* 0x008e700008201c00 */
[----:B-12---:R-:W0:Y:S02]  /*26b0*/  MUFU.RCP64H R7, R35 ;  /* 0x0000002300077308 */ /* 0x006e240000001800 */
        /* <DEDUP_REMOVED lines=11> */
[----:B------:R-:W-:Y:S01]  /*2770*/  MOV R36, R4 ;  /* 0x0000000400247202 */ /* 0x000fe20000000f00 */
[----:B------:R-:W-:Y:S01]  /*2780*/  IMAD.MOV.U32 R37, RZ, RZ, R5 ;  /* 0x000000ffff257224 */ /* 0x000fe200078e0005 */
[----:B------:R-:W-:-:S07]  /*2790*/  MOV R12, 0x27b0 ;  /* 0x000027b0000c7802 */ /* 0x000fce0000000f00 */
[----:B------:R-:W-:Y:S05]  /*27a0*/  CALL.REL.NOINC `($__internal_0_$__cuda_sm20_div_rn_f64_full) ;  /* 0x00000050002c7944 */ /* 0x000fea0003c00000 */
[----:B------:R-:W-:Y:S02]  /*27b0*/  IMAD.MOV.U32 R8, RZ, RZ, R40 ;  /* 0x000000ffff087224 */ /* 0x000fe400078e0028 */
[----:B------:R-:W-:-:S07]  /*27c0*/  IMAD.MOV.U32 R9, RZ, RZ, R41 ;  /* 0x000000ffff097224 */ /* 0x000fce00078e0029 */
.L_x_40:
[----:B------:R-:W-:Y:S05]  /*27d0*/  BSYNC.RECONVERGENT B0 ;  /* 0x0000000000007941 */ /* 0x000fea0003800200 */
.L_x_39:
[----:B------:R-:W0:Y:S01]  /*27e0*/  LDCU UR4, c[0x0][0x39c] ;  /* 0x00007380ff0477ac */ /* 0x000e220008000800 */
[----:B------:R-:W-:Y:S01]  /*27f0*/  IMAD.MOV.U32 R4, RZ, RZ, 0x1 ;  /* 0x00000001ff047424 */ /* 0x000fe200078e00ff */
[----:B------:R-:W-:Y:S01]  /*2800*/  FSETP.GEU.AND P1, PT, |R3|, 6.5827683646048100446e-37, PT ;  /* 0x036000000300780b */ /* 0x000fe20003f2e200 */
[----:B------:R-:W-:Y:S01]  /*2810*/  BSSY.RECONVERGENT B0, `(.L_x_41) ;  /* 0x0000014000007945 */ /* 0x000fe20003800200 */
[----:B0-----:R-:W0:Y:S08]  /*2820*/  I2F.F64 R34, UR4 ;  /* 0x0000000400227d12 */ /* 0x001e300008201c00 */
        /* <DEDUP_REMOVED lines=16> */
[----:B------:R-:W-:Y:S01]  /*2930*/  IMAD.MOV.U32 R6, RZ, RZ, R40 ;  /* 0x000000ffff067224 */ /* 0x000fe200078e0028 */
[----:B------:R-:W-:-:S07]  /*2940*/  MOV R7, R41 ;  /* 0x0000002900077202 */ /* 0x000fce0000000f00 */
.L_x_42:
[----:B------:R-:W-:Y:S05]  /*2950*/  BSYNC.RECONVERGENT B0 ;  /* 0x0000000000007941 */ /* 0x000fea0003800200 */
.L_x_41:
[----:B------:R-:W0:Y:S01]  /*2960*/  LDCU UR4, c[0x0][0x39c] ;  /* 0x00007380ff0477ac */ /* 0x000e220008000800 */
[----:B------:R-:W-:Y:S01]  /*2970*/  IMAD.MOV.U32 R2, RZ, RZ, 0x1 ;  /* 0x00000001ff027424 */ /* 0x000fe200078e00ff */
[----:B0-----:R-:W-:-:S09]  /*2980*/  UIADD3 UR4, UPT, UPT, UR4, 0x1, URZ ;  /* 0x0000000104047890 */ /* 0x001fd2000fffe0ff */
[----:B------:R-:W0:Y:S08]  /*2990*/  I2F.F64 R34, UR4 ;  /* 0x0000000400227d12 */ /* 0x000e300008201c00 */
[----:B0-----:R-:W0:Y:S02]  /*29a0*/  MUFU.RCP64H R3, R35 ;  /* 0x0000002300037308 */ /* 0x001e240000001800 */
[----:B0-----:R-:W-:-:S08]  /*29b0*/  DFMA R4, -R34, R2, 1 ;  /* 0x3ff000002204742b */ /* 0x001fd00000000102 */
        /* <DEDUP_REMOVED lines=11> */
[----:B------:R-:W-:Y:S01]  /*2a70*/  MOV R12, 0x2aa0 ;  /* 0x00002aa0000c7802 */ /* 0x000fe20000000f00 */
[----:B------:R-:W-:-:S07]  /*2a80*/  IMAD.MOV.U32 R37, RZ, RZ, 0x40000000 ;  /* 0x40000000ff257424 */ /* 0x000fce00078e00ff */
[----:B------:R-:W-:Y:S05]  /*2a90*/  CALL.REL.NOINC `($__internal_0_$__cuda_sm20_div_rn_f64_full) ;  /* 0x0000004c00707944 */ /* 0x000fea0003c00000 */
[----:B------:R-:W-:Y:S02]  /*2aa0*/  IMAD.MOV.U32 R4, RZ, RZ, R40 ;  /* 0x000000ffff047224 */ /* 0x000fe400078e0028 */
[----:B------:R-:W-:-:S07]  /*2ab0*/  IMAD.MOV.U32 R5, RZ, RZ, R41 ;  /* 0x000000ffff057224 */ /* 0x000fce00078e0029 */
.L_x_43:
        /* <DEDUP_REMOVED lines=17> */
[----:B------:R-:W-:Y:S02]  /*2bd0*/  MOV R37, 0x40000000 ;  /* 0x4000000000257802 */ /* 0x000fe40000000f00 */
[----:B------:R-:W-:-:S07]  /*2be0*/  MOV R12, 0x2c00 ;  /* 0x00002c00000c7802 */ /* 0x000fce0000000f00 */
[----:B------:R-:W-:Y:S05]  /*2bf0*/  CALL.REL.NOINC `($__internal_0_$__cuda_sm20_div_rn_f64_full) ;  /* 0x0000004c00187944 */ /* 0x000fea0003c00000 */
[----:B------:R-:W-:Y:S02]  /*2c00*/  IMAD.MOV.U32 R2, RZ, RZ, R40 ;  /* 0x000000ffff027224 */ /* 0x000fe400078e0028 */
[----:B------:R-:W-:-:S07]  /*2c10*/  IMAD.MOV.U32 R3, RZ, RZ, R41 ;  /* 0x000000ffff037224 */ /* 0x000fce00078e0029 */
.L_x_44:
[----:B------:R-:W0:Y:S01]  /*2c20*/  LDC R47, c[0x0][0x3a0] ;  /* 0x0000e800ff2f7b82 */ /* 0x000e220000000800 */
[----:B------:R-:W1:Y:S01]  /*2c30*/  LDCU.64 UR4, c[0x0][0x398] ;  /* 0x00007300ff0477ac */ /* 0x000e620008000a00 */
[----:B------:R-:W-:Y:S01]  /*2c40*/  IMAD.MOV.U32 R13, RZ, RZ, RZ ;  /* 0x000000ffff0d7224 */ /* 0x000fe200078e00ff */
[----:B------:R-:W-:Y:S01]  /*2c50*/  CS2R R14, SRZ ;  /* 0x00000000000e7805 */ /* 0x000fe2000001ff00 */
[----:B------:R-:W-:Y:S01]  /*2c60*/  IMAD.MOV.U32 R46, RZ, RZ, RZ ;  /* 0x000000ffff2e7224 */ /* 0x000fe200078e00ff */
[----:B------:R-:W-:Y:S01]  /*2c70*/  CS2R R22, SRZ ;  /* 0x0000000000167805 */ /* 0x000fe2000001ff00 */
[----:B------:R-:W-:Y:S01]  /*2c80*/  IMAD.MOV.U32 R20, RZ, RZ, 0x0 ;  /* 0x00000000ff147424 */ /* 0x000fe200078e00ff */
[----:B------:R-:W-:Y:S01]  /*2c90*/  CS2R R24, SRZ ;  /* 0x0000000000187805 */ /* 0x000fe2000001ff00 */
[----:B------:R-:W-:Y:S01]  /*2ca0*/  IMAD.MOV.U32 R21, RZ, RZ, 0x7ff80000 ;  /* 0x7ff80000ff157424 */ /* 0x000fe200078e00ff */
[----:B------:R-:W-:Y:S01]  /*2cb0*/  MOV R26, 0x0 ;  /* 0x00000000001a7802 */ /* 0x000fe20000000f00 */
[----:B------:R-:W-:Y:S01]  /*2cc0*/  IMAD.MOV.U32 R27, RZ, RZ, 0x7ff80000 ;  /* 0x7ff80000ff1b7424 */ /* 0x000fe200078e00ff */
[----:B------:R-:W-:Y:S01]  /*2cd0*/  UMOV UR6, URZ ;  /* 0x000000ff00067c82 */ /* 0x000fe20008000000 */
[----:B------:R-:W-:-:S02]  /*2ce0*/  IMAD.MOV.U32 R28, RZ, RZ, R16 ;  /* 0x000000ffff1c7224 */ /* 0x000fc400078e0010 */
[----:B------:R-:W-:Y:S02]  /*2cf0*/  IMAD.MOV.U32 R29, RZ, RZ, R17 ;  /* 0x000000ffff1d7224 */ /* 0x000fe400078e0011 */
[----:B------:R-:W-:Y:S02]  /*2d00*/  IMAD.MOV.U32 R30, RZ, RZ, R18 ;  /* 0x000000ffff1e7224 */ /* 0x000fe400078e0012 */
[----:B------:R-:W-:Y:S01]  /*2d10*/  IMAD.MOV.U32 R31, RZ, RZ, R19 ;  /* 0x000000ffff1f7224 */ /* 0x000fe200078e0013 */
[----:B-1----:R-:W-:Y:S02]  /*2d20*/  UISETP.LT.AND UP0, UPT, UR4, 0x1, UPT ;  /* 0x000000010400788c */ /* 0x002fe4000bf01270 */
[----:B------:R-:W-:Y:S02]  /*2d30*/  UISETP.LT.AND UP1, UPT, UR5, 0x1, UPT ;  /* 0x000000010500788c */ /* 0x000fe4000bf21270 */
[----:B------:R-:W-:Y:S01]  /*2d40*/  USEL UR37, UR4, 0x1, !UP0 ;  /* 0x0000000104257887 */ /* 0x000fe2000c000000 */
[----:B0-----:R-:W-:Y:S01]  /*2d50*/  VIADD R47, R47, 0xffffffff ;  /* 0xffffffff2f2f7836 */ /* 0x001fe20000000000 */
[----:B------:R-:W-:Y:S01]  /*2d60*/  USEL UR38, UR5, 0x1, !UP1 ;  /* 0x0000000105267887 */ /* 0x000fe2000c800000 */
[----:B------:R-:W-:Y:S01]  /*2d70*/  UMOV UR4, URZ ;  /* 0x000000ff00047c82 */ /* 0x000fe20008000000 */
[----:B------:R-:W-:-:S02]  /*2d80*/  UIADD3 UR37, UPT, UPT, UR37, -0x1, URZ ;  /* 0xffffffff25257890 */ /* 0x000fc4000fffe0ff */
[----:B------:R-:W-:Y:S01]  /*2d90*/  LOP3.LUT R47, R47, 0x3, RZ, 0xc0, !PT ;  /* 0x000000032f2f7812 */ /* 0x000fe200078ec0ff */
[----:B------:R-:W-:Y:S01]  /*2da0*/  UIADD3 UR38, UPT, UPT, UR38, -0x1, URZ ;  /* 0xffffffff26267890 */ /* 0x000fe2000fffe0ff */
[----:B------:R-:W-:-:S11]  /*2db0*/  UMOV UR5, URZ ;  /* 0x000000ff00057c82 */ /* 0x000fd60008000000 */
.L_x_83:
[----:B0-2---:R-:W0:Y:S01]  /*2dc0*/  LDC R48, c[0x0][0x390] ;  /* 0x0000e400ff307b82 */ /* 0x005e220000000800 */
[----:B------:R-:W-:Y:S01]  /*2dd0*/  ISETP.LE.AND P0, PT, R10, UR4, PT ;  /* 0x000000040a007c0c */ /* 0x000fe2000bf03270 */
[----:B------:R-:W-:Y:S01]  /*2de0*/  BSSY.RECONVERGENT B0, `(.L_x_45) ;  /* 0x0000024000007945 */ /* 0x000fe20003800200 */
[----:B0-----:R-:W-:-:S11]  /*2df0*/  IMAD R48, R48, UR4, R11 ;  /* 0x0000000430307c24 */ /* 0x001fd6000f8e020b */
[----:B-1----:R-:W-:Y:S05]  /*2e00*/  @!P0 BRA `(.L_x_46) ;  /* 0x0000000000848947 */ /* 0x002fea0003800000 */
[----:B------:R-:W0:Y:S02]  /*2e10*/  LDC.64 R28, c[0x0][0x380] ;  /* 0x0000e000ff1c7b82 */ /* 0x000e240000000a00 */
[----:B0-----:R-:W-:-:S06]  /*2e20*/  IMAD.WIDE R28, R48, 0x4, R28 ;  /* 0x00000004301c7825 */ /* 0x001fcc00078e021c */
[----:B------:R-:W2:Y:S01]  /*2e30*/  LDG.E.CONSTANT R28, desc[UR50][R28.64] ;  /* 0x000000321c1c7981 */ /* 0x000ea2000c1e9900 */
[----:B------:R-:W-:Y:S01]  /*2e40*/  IADD3 R12, PT, PT, -R10, UR4, RZ ;  /* 0x000000040a0c7c10 */ /* 0x000fe2000fffe1ff */
[----:B------:R-:W-:Y:S01]  /*2e50*/  BSSY.RECONVERGENT B1, `(.L_x_47) ;  /* 0x0000010000017945 */ /* 0x000fe20003800200 */
[----:B------:R-:W-:Y:S02]  /*2e60*/  IMAD.MOV.U32 R30, RZ, RZ, R18 ;  /* 0x000000ffff1e7224 */ /* 0x000fe400078e0012 */
[C---:B------:R-:W-:Y:S01]  /*2e70*/  ISETP.GE.AND P0, PT, R12.reuse, UR37, PT ;  /* 0x000000250c007c0c */ /* 0x040fe2000bf06270 */
[----:B------:R-:W-:Y:S01]  /*2e80*/  IMAD.MOV.U32 R31, RZ, RZ, R19 ;  /* 0x000000ffff1f7224 */ /* 0x000fe200078e0013 */
[----:B------:R-:W-:Y:S01]  /*2e90*/  ISETP.GE.AND P1, PT, R12, UR38, PT ;  /* 0x000000260c007c0c */ /* 0x000fe2000bf26270 */
[----:B--2---:R0:W1:Y:S10]  /*2ea0*/  F2F.F64.F32 R32, R28 ;  /* 0x0000001c00207310 */ /* 0x0040740000201800 */
[----:B------:R-:W-:Y:S05]  /*2eb0*/  @!P0 BRA `(.L_x_48) ;  /* 0x0000000000248947 */ /* 0x000fea0003800000 */
[----:B------:R-:W-:Y:S01]  /*2ec0*/  ISETP.NE.AND P0, PT, R12, UR37, PT ;  /* 0x000000250c007c0c */ /* 0x000fe2000bf05270 */
[----:B------:R-:W-:Y:S01]  /*2ed0*/  IMAD.MOV.U32 R31, RZ, RZ, R9 ;  /* 0x000000ffff1f7224 */ /* 0x000fe200078e0009 */
[----:B------:R-:W-:-:S11]  /*2ee0*/  MOV R30, R8 ;  /* 0x00000008001e7202 */ /* 0x000fd60000000f00 */
[----:B------:R-:W-:Y:S05]  /*2ef0*/  @!P0 BRA `(.L_x_48) ;  /* 0x0000000000148947 */ /* 0x000fea0003800000 */
[----:B-1----:R-:W-:Y:S01]  /*2f00*/  DSETP.NE.AND P0, PT, |R32|, +INF , PT ;  /* 0x7ff000002000742a */ /* 0x002fe20003f05200 */
[----:B------:R-:W-:Y:S02]  /*2f10*/  IMAD.MOV.U32 R30, RZ, RZ, 0x0 ;  /* 0x00000000ff1e7424 */ /* 0x000fe400078e00ff */
[----:B------:R-:W-:-:S11]  /*2f20*/  IMAD.MOV.U32 R31, RZ, RZ, 0x7ff80000 ;  /* 0x7ff80000ff1f7424 */ /* 0x000fd600078e00ff */
[----:B0-----:R-:W-:-:S08]  /*2f30*/  @P0 DADD R28, R32, -R18 ;  /* 0x00000000201c0229 */ /* 0x001fd00000000812 */
[----:B------:R-:W-:-:S11]  /*2f40*/  @P0 DFMA R30, R28, R2, R18 ;  /* 0x000000021c1e022b */ /* 0x000fd60000000012 */
.L_x_48:
[----:B------:R-:W-:Y:S05]  /*2f50*/  BSYNC.RECONVERGENT B1 ;  /* 0x0000000000017941 */ /* 0x000fea0003800200 */
.L_x_47:
[----:B0-----:R-:W-:Y:S02]  /*2f60*/  IMAD.MOV.U32 R28, RZ, RZ, R16 ;  /* 0x000000ffff1c7224 */ /* 0x001fe400078e0010 */
[----:B------:R-:W-:Y:S01]  /*2f70*/  IMAD.MOV.U32 R29, RZ, RZ, R17 ;  /* 0x000000ffff1d7224 */ /* 0x000fe200078e0011 */
[----:B------:R-:W-:Y:S06]  /*2f80*/  @!P1 BRA `(.L_x_46) ;  /* 0x0000000000249947 */ /* 0x000fec0003800000 */
[----:B------:R-:W-:Y:S01]  /*2f90*/  ISETP.NE.AND P0, PT, R12, UR38, PT ;  /* 0x000000260c007c0c */ /* 0x000fe2000bf05270 */
[----:B------:R-:W-:Y:S02]  /*2fa0*/  IMAD.MOV.U32 R28, RZ, RZ, R6 ;  /* 0x000000ffff1c7224 */ /* 0x000fe400078e0006 */
[----:B------:R-:W-:-:S10]  /*2fb0*/  IMAD.MOV.U32 R29, RZ, RZ, R7 ;  /* 0x000000ffff1d7224 */ /* 0x000fd400078e0007 */
[----:B------:R-:W-:Y:S05]  /*2fc0*/  @!P0 BRA `(.L_x_46) ;  /* 0x0000000000148947 */ /* 0x000fea0003800000 */
[----:B-1----:R-:W-:Y:S01]  /*2fd0*/  DSETP.NE.AND P0, PT, |R32|, +INF , PT ;  /* 0x7ff000002000742a */ /* 0x002fe20003f05200 */
[----:B------:R-:W-:Y:S01]  /*2fe0*/  MOV R28, 0x0 ;  /* 0x00000000001c7802 */ /* 0x000fe20000000f00 */
[----:B------:R-:W-:-:S12]  /*2ff0*/  IMAD.MOV.U32 R29, RZ, RZ, 0x7ff80000 ;  /* 0x7ff80000ff1d7424 */ /* 0x000fd800078e00ff */
[----:B------:R-:W-:-:S08]  /*3000*/  @P0 DADD R18, R32, -R16 ;  /* 0x0000000020120229 */ /* 0x000fd00000000810 */
[----:B------:R-:W-:-:S11]  /*3010*/  @P0 DFMA R28, R18, R4, R16 ;  /* 0x00000004121c022b */ /* 0x000fd60000000010 */
.L_x_46:
[----:B------:R-:W-:Y:S05]  /*3020*/  BSYNC.RECONVERGENT B0 ;  /* 0x0000000000007941 */ /* 0x000fea0003800200 */
.L_x_45:
[----:B------:R-:W0:Y:S01]  /*3030*/  LDCU UR10, c[0x0][0x3a0] ;  /* 0x00007400ff0a77ac */ /* 0x000e220008000800 */
[C---:B------:R-:W-:Y:S01]  /*3040*/  DADD R16, -R28.reuse, R30 ;  /* 0x000000001c107229 */ /* 0x040fe2000000011e */
[----:B------:R-:W-:Y:S01]  /*3050*/  VIADD R12, R10, UR38 ;  /* 0x000000260a0c7c36 */ /* 0x000fe20008000000 */
[----:B------:R-:W-:-:S04]  /*3060*/  DSETP.NE.AND P1, PT, |R28|, +INF , PT ;  /* 0x7ff000001c00742a */ /* 0x000fc80003f25200 */
[C---:B------:R-:W-:Y:S02]  /*3070*/  ISETP.LE.AND P4, PT, R12.reuse, UR4, PT ;  /* 0x000000040c007c0c */ /* 0x040fe4000bf83270 */
[----:B------:R-:W-:Y:S02]  /*3080*/  DSETP.NE.AND P1, PT, |R30|, +INF , P1 ;  /* 0x7ff000001e00742a */ /* 0x000fe40000f25200 */
[----:B------:R2:W3:Y:S04]  /*3090*/  F2F.F32.F64 R17, R16 ;  /* 0x0000001000117310 */ /* 0x0004e80000301000 */
[----:B------:R-:W-:Y:S01]  /*30a0*/  ISETP.LE.AND P3, PT, R12, UR4, P1 ;  /* 0x000000040c007c0c */ /* 0x000fe20008f63270 */
[----:B0-----:R-:W-:-:S06]  /*30b0*/  UISETP.GE.AND UP0, UPT, UR10, 0x1, UPT ;  /* 0x000000010a00788c */ /* 0x001fcc000bf06270 */
[----:B------:R-:W-:-:S03]  /*30c0*/  PLOP3.LUT P0, PT, PT, PT, UP0, 0x80, 0x8 ;  /* 0x000000000008781c */ /* 0x000fc60003f0f008 */
[----:B--23--:R-:W-:Y:S10]  /*30d0*/  BRA.U !UP0, `(.L_x_49) ;  /* 0x0000000108407547 */ /* 0x00cff4000b800000 */
[----:B------:R-:W-:Y:S01]  /*30e0*/  UISETP.GE.AND UP1, UPT, UR4, UR10, UPT ;  /* 0x0000000a0400728c */ /* 0x000fe2000bf26270 */
[----:B-1----:R-:W-:-:S05]  /*30f0*/  VIADD R33, R1, UR6 ;  /* 0x0000000601217c36 */ /* 0x002fca0008000000 */
[----:B------:R-:W-:-:S13]  /*3100*/  PLOP3.LUT P2, PT, PT, PT, UP1, 0x80, 0x8 ;  /* 0x000000000008781c */ /* 0x000fda0003f4f018 */
[----:B------:R-:W2:Y:S01]  /*3110*/  @P2 LDL.U8 R19, [R33+0x4000] ;  /* 0x0040000021132983 */ /* 0x000ea20000100000 */
[----:B------:R-:W-:Y:S01]  /*3120*/  VOTEU.ANY UP1, P3 ;  /* 0x0000000000ff7886 */ /* 0x000fe20001820100 */
[----:B------:R-:W-:-:S04]  /*3130*/  SEL R12, RZ, 0x1, !P3 ;  /* 0x00000001ff0c7807 */ /* 0x000fc80005800000 */
[----:B------:R-:W-:Y:S01]  /*3140*/  @UP1 ULEA UR8, UR6, UR7, 0x2 ;  /* 0x0000000706081291 */ /* 0x000fe2000f8e10ff */
[----:B------:R0:W-:Y:S01]  /*3150*/  STL.U8 [R33+0x4000], R12 ;  /* 0x0040000c21007387 */ /* 0x0001e20000100000 */
[----:B------:R-:W-:-:S04]  /*3160*/  UIADD3 UR6, UPT, UPT, UR6, 0x1, URZ ;  /* 0x0000000106067890 */ /* 0x000fc8000fffe0ff */
[----:B------:R-:W-:-:S03]  /*3170*/  UISETP.NE.AND UP1, UPT, UR6, UR58, UPT ;  /* 0x0000003a0600728c */ /* 0x000fc6000bf25270 */
[----:B------:R0:W-:Y:S01]  /*3180*/  @P3 STL [UR8], R17 ;  /* 0x00000011ff003987 */ /* 0x0001e20008100808 */
[----:B------:R-:W-:Y:S01]  /*3190*/  USEL UR6, UR6, URZ, UP1 ;  /* 0x000000ff06067287 */ /* 0x000fe20008800000 */
[----:B--2---:R-:W-:-:S04]  /*31a0*/  @P2 IMAD.IADD R46, R46, 0x1, -R19 ;  /* 0x000000012e2e2824 */ /* 0x004fc800078e0a13 */
[----:B------:R-:W-:Y:S02]  /*31b0*/  VIADD R16, R46, 0x1 ;  /* 0x000000012e107836 */ /* 0x000fe40000000000 */
[----:B------:R-:W-:-:S04]  /*31c0*/  @!P3 IMAD.MOV R16, RZ, RZ, R46 ;  /* 0x000000ffff10b224 */ /* 0x000fc800078e022e */
[----:B0-----:R-:W-:-:S07]  /*31d0*/  IMAD.MOV.U32 R46, RZ, RZ, R16 ;  /* 0x000000ffff2e7224 */ /* 0x001fce00078e0010 */
.L_x_49:
[----:B------:R-:W-:Y:S01]  /*31e0*/  ISETP.NE.OR P2, PT, R46, UR10, !P0 ;  /* 0x0000000a2e007c0c */ /* 0x000fe2000c745670 */
[----:B------:R-:W-:Y:S01]  /*31f0*/  BSSY.RECONVERGENT B0, `(.L_x_50) ;  /* 0x00001f2000007945 */ /* 0x000fe20003800200 */
[----:B------:R-:W-:Y:S01]  /*3200*/  MOV R18, 0x42480000 ;  /* 0x4248000000127802 */ /* 0x000fe20000000f00 */
[----:B------:R-:W-:-:S10]  /*3210*/  IMAD.MOV.U32 R16, RZ, RZ, 0x42c80000 ;  /* 0x42c80000ff107424 */ /* 0x000fd400078e00ff */
[----:B------:R-:W-:Y:S05]  /*3220*/  @P2 BRA `(.L_x_51) ;  /* 0x0000001c00b02947 */ /* 0x000fea0003800000 */
[----:B------:R-:W-:Y:S05]  /*3230*/  @!P3 BRA `(.L_x_52) ;  /* 0x0000001c00b0b947 */ /* 0x000fea0003800000 */
[----:B------:R-:W2:Y:S01]  /*3240*/  LDL R34, [R1] ;  /* 0x0000000001227983 */ /* 0x000ea20000100800 */
[----:B------:R-:W-:Y:S01]  /*3250*/  UISETP.GE.AND UP1, UPT, UR10, 0x2, UPT ;  /* 0x000000020a00788c */ /* 0x000fe2000bf26270 */
[----:B--2---:R-:W-:-:S08]  /*3260*/  IMAD.MOV.U32 R12, RZ, RZ, R34 ;  /* 0x000000ffff0c7224 */ /* 0x004fd000078e0022 */
[----:B------:R-:W-:Y:S05]  /*3270*/  BRA.U !UP1, `(.L_x_53) ;  /* 0x0000001d09507547 */ /* 0x000fea000b800000 */
[----:B------:R-:W-:Y:S01]  /*3280*/  UIADD3 UR8, UPT, UPT, UR10, -0x2, URZ ;  /* 0xfffffffe0a087890 */ /* 0x000fe2000fffe0ff */
[----:B------:R-:W-:Y:S02]  /*3290*/  IMAD.MOV.U32 R19, RZ, RZ, 0x1 ;  /* 0x00000001ff137424 */ /* 0x000fe400078e00ff */
[----:B------:R-:W-:Y:S01]  /*32a0*/  IMAD.MOV.U32 R12, RZ, RZ, R34 ;  /* 0x000000ffff0c7224 */ /* 0x000fe200078e0022 */
[----:B------:R-:W-:-:S09]  /*32b0*/  UISETP.GE.U32.AND UP1, UPT, UR8, 0xf, UPT ;  /* 0x0000000f0800788c */ /* 0x000fd2000bf26070 */
[----:B------:R-:W-:Y:S05]  /*32c0*/  BRA.U !UP1, `(.L_x_54) ;  /* 0x0000000d094c7547 */ /* 0x000fea000b800000 */
[----:B------:R-:W0:Y:S01]  /*32d0*/  I2F.U32.RP R12, UR58 ;  /* 0x0000003a000c7d06 */ /* 0x000e220008209000 */
[----:B------:R-:W-:Y:S01]  /*32e0*/  IMAD R19, RZ, RZ, -UR58 ;  /* 0x8000003aff137e24 */ /* 0x000fe2000f8e02ff */
[----:B------:R-:W-:Y:S01]  /*32f0*/  UIADD3 UR8, UPT, UPT, UR10, -0x1, URZ ;  /* 0xffffffff0a087890 */ /* 0x000fe2000fffe0ff */
[----:B-1----:R-:W-:Y:S01]  /*3300*/  IMAD.MOV.U32 R32, RZ, RZ, RZ ;  /* 0x000000ffff207224 */ /* 0x002fe200078e00ff */
[----:B------:R-:W-:Y:S02]  /*3310*/  ISETP.NE.U32.AND P1, PT, RZ, UR58, PT ;  /* 0x0000003aff007c0c */ /* 0x000fe4000bf25070 */
[----:B------:R-:W-:-:S04]  /*3320*/  ULOP3.LUT UR8, UR8, 0xfffffff0, URZ, 0xc0, !UPT ;  /* 0xfffffff008087892 */ /* 0x000fc8000f8ec0ff */
[----:B------:R-:W-:Y:S01]  /*3330*/  UIADD3 UR8, UPT, UPT, -UR8, URZ, URZ ;  /* 0x000000ff08087290 */ /* 0x000fe2000fffe1ff */
[----:B0-----:R-:W0:Y:S02]  /*3340*/  MUFU.RCP R12, R12 ;  /* 0x0000000c000c7308 */ /* 0x001e240000001000 */
[----:B0-----:R-:W-:Y:S02]  /*3350*/  VIADD R33, R12, 0xffffffe ;  /* 0x0ffffffe0c217836 */ /* 0x001fe40000000000 */
[----:B------:R-:W-:-:S04]  /*3360*/  IMAD.MOV.U32 R12, RZ, RZ, R34 ;  /* 0x000000ffff0c7224 */ /* 0x000fc800078e0022 */
[----:B------:R-:W0:Y:S02]  /*3370*/  F2I.FTZ.U32.TRUNC.NTZ R33, R33 ;  /* 0x0000002100217305 */ /* 0x000e24000021f000 */
[----:B0-----:R-:W-:-:S04]  /*3380*/  IMAD R19, R19, R33, RZ ;  /* 0x0000002113137224 */ /* 0x001fc800078e02ff */
[----:B------:R-:W-:Y:S01]  /*3390*/  IMAD.HI.U32 R32, R33, R19, R32 ;  /* 0x0000001321207227 */ /* 0x000fe200078e0020 */
[----:B------:R-:W-:Y:S02]  /*33a0*/  MOV R19, 0x8 ;  /* 0x0000000800137802 */ /* 0x000fe40000000f00 */
[----:B------:R-:W-:-:S07]  /*33b0*/  LOP3.LUT R33, RZ, UR58, RZ, 0x33, !PT ;  /* 0x0000003aff217c12 */ /* 0x000fce000f8e33ff */
.L_x_55:
[C---:B------:R-:W-:Y:S02]  /*33c0*/  VIADD R41, R19.reuse, 0xfffffffa ;  /* 0xfffffffa13297836 */ /* 0x040fe40000000000 */
[----:B------:R-:W-:Y:S02]  /*33d0*/  VIADD R39, R19, 0xfffffff9 ;  /* 0xfffffff913277836 */ /* 0x000fe40000000000 */
[----:B------:R-:W-:-:S04]  /*33e0*/  IMAD.HI.U32 R38, R32, R41, RZ ;  /* 0x0000002920267227 */ /* 0x000fc800078e00ff */
[C---:B------:R-:W-:Y:S02]  /*33f0*/  VIADD R35, R19.reuse, 0xfffffffc ;  /* 0xfffffffc13237836 */ /* 0x040fe40000000000 */
[----:B------:R-:W-:Y:S02]  /*3400*/  VIADD R37, R19, 0xfffffffb ;  /* 0xfffffffb13257836 */ /* 0x000fe40000000000 */
[----:B------:R-:W-:-:S04]  /*3410*/  IMAD.HI.U32 R36, R32, R39, RZ ;  /* 0x0000002720247227 */ /* 0x000fc800078e00ff */
[----:B------:R-:W-:Y:S02]  /*3420*/  IMAD.MOV R38, RZ, RZ, -R38 ;  /* 0x000000ffff267224 */ /* 0x000fe400078e0a26 */
[----:B------:R-:W-:-:S04]  /*3430*/  IMAD.HI.U32 R42, R32, R35, RZ ;  /* 0x00000023202a7227 */ /* 0x000fc800078e00ff */
[----:B------:R-:W-:-:S04]  /*3440*/  IMAD.HI.U32 R40, R32, R37, RZ ;  /* 0x0000002520287227 */ /* 0x000fc800078e00ff */
[----:B------:R-:W-:Y:S01]  /*3450*/  IMAD.MOV R36, RZ, RZ, -R36 ;  /* 0x000000ffff247224 */ /* 0x000fe200078e0a24 */
[----:B------:R-:W-:Y:S01]  /*3460*/  IADD3 R40, PT, PT, -R40, RZ, RZ ;  /* 0x000000ff28287210 */ /* 0x000fe20007ffe1ff */
[----:B------:R-:W-:Y:S02]  /*3470*/  IMAD R38, R38, UR58, R41 ;  /* 0x0000003a26267c24 */ /* 0x000fe4000f8e0229 */
[----:B------:R-:W-:Y:S02]  /*3480*/  IMAD.MOV R42, RZ, RZ, -R42 ;  /* 0x000000ffff2a7224 */ /* 0x000fe400078e0a2a */
[----:B------:R-:W-:Y:S01]  /*3490*/  VIADD R41, R19, 0xfffffffd ;  /* 0xfffffffd13297836 */ /* 0x000fe20000000000 */
[----:B------:R-:W-:Y:S01]  /*34a0*/  ISETP.GE.U32.AND P5, PT, R38, UR58, PT ;  /* 0x0000003a26007c0c */ /* 0x000fe2000bfa6070 */
[----:B------:R-:W-:Y:S02]  /*34b0*/  IMAD R36, R36, UR58, R39 ;  /* 0x0000003a24247c24 */ /* 0x000fe4000f8e0227 */
[----:B------:R-:W-:-:S02]  /*34c0*/  IMAD R42, R42, UR58, R35 ;  /* 0x0000003a2a2a7c24 */ /* 0x000fc4000f8e0223 */
[----:B------:R-:W-:Y:S01]  /*34d0*/  VIADD R39, R19, 0xfffffffe ;  /* 0xfffffffe13277836 */ /* 0x000fe20000000000 */
[----:B------:R-:W-:Y:S01]  /*34e0*/  ISETP.GE.U32.AND P6, PT, R36, UR58, PT ;  /* 0x0000003a24007c0c */ /* 0x000fe2000bfc6070 */
[----:B------:R-:W-:Y:S01]  /*34f0*/  IMAD.HI.U32 R35, R32, R41, RZ ;  /* 0x0000002920237227 */ /* 0x000fe200078e00ff */
[----:B------:R-:W-:-:S03]  /*3500*/  ISETP.GE.U32.AND P3, PT, R42, UR58, PT ;  /* 0x0000003a2a007c0c */ /* 0x000fc6000bf66070 */
[----:B------:R-:W-:Y:S02]  /*3510*/  IMAD R40, R40, UR58, R37 ;  /* 0x0000003a28287c24 */ /* 0x000fe4000f8e0225 */
[----:B------:R-:W-:-:S03]  /*3520*/  IMAD.HI.U32 R37, R32, R39, RZ ;  /* 0x0000002720257227 */ /* 0x000fc600078e00ff */
[----:B------:R-:W-:Y:S01]  /*3530*/  ISETP.GE.U32.AND P2, PT, R40, UR58, PT ;  /* 0x0000003a28007c0c */ /* 0x000fe2000bf46070 */
[----:B------:R-:W-:Y:S02]  /*3540*/  IMAD.MOV R44, RZ, RZ, -R35 ;  /* 0x000000ffff2c7224 */ /* 0x000fe400078e0a23 */
[----:B------:R-:W-:Y:S02]  /*3550*/  IMAD.MOV R50, RZ, RZ, -R37 ;  /* 0x000000ffff327224 */ /* 0x000fe400078e0a25 */
[----:B------:R-:W-:Y:S02]  /*3560*/  IMAD R44, R44, UR58, R41 ;  /* 0x0000003a2c2c7c24 */ /* 0x000fe4000f8e0229 */
[----:B------:R-:W-:Y:S02]  /*3570*/  IMAD R50, R50, UR58, R39 ;  /* 0x0000003a32327c24 */ /* 0x000fe4000f8e0227 */
[----:B------:R-:W-:Y:S01]  /*3580*/  @P5 VIADD R38, R38, -UR58 ;  /* 0x8000003a26265c36 */ /* 0x000fe20008000000 */
[----:B------:R-:W-:Y:S01]  /*3590*/  ISETP.GE.U32.AND P4, PT, R44, UR58, PT ;  /* 0x0000003a2c007c0c */ /* 0x000fe2000bf86070 */
[----:B------:R-:W-:Y:S01]  /*35a0*/  @P6 VIADD R36, R36, -UR58 ;  /* 0x8000003a24246c36 */ /* 0x000fe20008000000 */
[----:B------:R-:W-:Y:S01]  /*35b0*/  ISETP.GE.U32.AND P5, PT, R50, UR58, PT ;  /* 0x0000003a32007c0c */ /* 0x000fe2000bfa6070 */
[----:B------:R-:W-:Y:S01]  /*35c0*/  @P3 VIADD R42, R42, -UR58 ;  /* 0x8000003a2a2a3c36 */ /* 0x000fe20008000000 */
[----:B------:R-:W-:-:S02]  /*35d0*/  ISETP.GE.U32.AND P6, PT, R38, UR58, PT ;  /* 0x0000003a26007c0c */ /* 0x000fc4000bfc6070 */
[----:B------:R-:W-:Y:S02]  /*35e0*/  @P2 IADD3 R40, PT, PT, R40, -UR58, RZ ;  /* 0x8000003a28282c10 */ /* 0x000fe4000fffe0ff */
[----:B------:R-:W-:Y:S02]  /*35f0*/  ISETP.GE.U32.AND P2, PT, R42, UR58, PT ;  /* 0x0000003a2a007c0c */ /* 0x000fe4000bf46070 */
[----:B------:R-:W-:-:S03]  /*3600*/  ISETP.GE.U32.AND P3, PT, R40, UR58, PT ;  /* 0x0000003a28007c0c */ /* 0x000fc6000bf66070 */
[----:B------:R-:W-:Y:S01]  /*3610*/  @P4 VIADD R44, R44, -UR58 ;  /* 0x8000003a2c2c4c36 */ /* 0x000fe20008000000 */
[----:B------:R-:W-:Y:S01]  /*3620*/  ISETP.GE.U32.AND P4, PT, R36, UR58, PT ;  /* 0x0000003a24007c0c */ /* 0x000fe2000bf86070 */
[----:B------:R-:W-:Y:S02]  /*3630*/  @P5 VIADD R50, R50, -UR58 ;  /* 0x8000003a32325c36 */ /* 0x000fe40008000000 */
[----:B------:R-:W-:Y:S01]  /*3640*/  @P6 VIADD R38, R38, -UR58 ;  /* 0x8000003a26266c36 */ /* 0x000fe20008000000 */
[----:B------:R-:W-:Y:S02]  /*3650*/  ISETP.GE.U32.AND P5, PT, R44, UR58, PT ;  /* 0x0000003a2c007c0c */ /* 0x000fe4000bfa6070 */
[----:B------:R-:W-:Y:S01]  /*3660*/  ISETP.GE.U32.AND P6, PT, R50, UR58, PT ;  /* 0x0000003a32007c0c */ /* 0x000fe2000bfc6070 */
[----:B------:R-:W-:Y:S01]  /*3670*/  @P2 VIADD R42, R42, -UR58 ;  /* 0x8000003a2a2a2c36 */ /* 0x000fe20008000000 */
[----:B------:R-:W-:Y:S01]  /*3680*/  SEL R38, R33, R38, !P1 ;  /* 0x0000002621267207 */ /* 0x000fe20004800000 */
[----:B------:R-:W-:-:S03]  /*3690*/  @P3 VIADD R40, R40, -UR58 ;  /* 0x8000003a28283c36 */ /* 0x000fc60008000000 */
[C---:B------:R-:W-:Y:S01]  /*36a0*/  SEL R42, R33.reuse, R42, !P1 ;  /* 0x0000002a212a7207 */ /* 0x040fe20004800000 */
[----:B------:R-:W-:Y:S01]  /*36b0*/  @P4 VIADD R36, R36, -UR58 ;  /* 0x8000003a24244c36 */ /* 0x000fe20008000000 */
[----:B------:R-:W-:Y:S02]  /*36c0*/  LEA R38, R38, UR7, 0x2 ;  /* 0x0000000726267c11 */ /* 0x000fe4000f8e10ff */
[C---:B------:R-:W-:Y:S02]  /*36d0*/  SEL R40, R33.reuse, R40, !P1 ;  /* 0x0000002821287207 */ /* 0x040fe40004800000 */
[----:B------:R-:W-:Y:S01]  /*36e0*/  SEL R36, R33, R36, !P1 ;  /* 0x0000002421247207 */ /* 0x000fe20004800000 */
[----:B------:R-:W-:Y:S01]  /*36f0*/  @P6 VIADD R50, R50, -UR58 ;  /* 0x8000003a32326c36 */ /* 0x000fe20008000000 */
[----:B------:R-:W-:Y:S01]  /*3700*/  @P5 IADD3 R44, PT, PT, R44, -UR58, RZ ;  /* 0x8000003a2c2c5c10 */ /* 0x000fe2000fffe0ff */
[----:B------:R-:W2:Y:S01]  /*3710*/  LDL R38, [R38] ;  /* 0x0000000026267983 */ /* 0x000ea20000100800 */
[----:B------:R-:W-:-:S02]  /*3720*/  LEA R36, R36, UR7, 0x2 ;  /* 0x0000000724247c11 */ /* 0x000fc4000f8e10ff */
[C---:B------:R-:W-:Y:S02]  /*3730*/  SEL R44, R33.reuse, R44, !P1 ;  /* 0x0000002c212c7207 */ /* 0x040fe40004800000 */
[----:B------:R-:W-:Y:S01]  /*3740*/  LEA R42, R42, UR7, 0x2 ;  /* 0x000000072a2a7c11 */ /* 0x000fe2000f8e10ff */
[----:B------:R-:W2:Y:S01]  /*3750*/  LDL R35, [R36] ;  /* 0x0000000024237983 */ /* 0x000ea20000100800 */
[----:B------:R-:W-:Y:S02]  /*3760*/  SEL R50, R33, R50, !P1 ;  /* 0x0000003221327207 */ /* 0x000fe40004800000 */
[----:B------:R-:W-:Y:S02]  /*3770*/  LEA R40, R40, UR7, 0x2 ;  /* 0x0000000728287c11 */ /* 0x000fe4000f8e10ff */
[----:B------:R-:W-:Y:S01]  /*3780*/  LEA R44, R44, UR7, 0x2 ;  /* 0x000000072c2c7c11 */ /* 0x000fe2000f8e10ff */
[----:B------:R-:W3:Y:S01]  /*3790*/  LDL R42, [R42] ;  /* 0x000000002a2a7983 */ /* 0x000ee20000100800 */
[----:B------:R-:W-:-:S03]  /*37a0*/  LEA R50, R50, UR7, 0x2 ;  /* 0x0000000732327c11 */ /* 0x000fc6000f8e10ff */
[----:B------:R-:W3:Y:S04]  /*37b0*/  LDL R37, [R40] ;  /* 0x0000000028257983 */ /* 0x000ee80000100800 */
[----:B------:R-:W4:Y:S04]  /*37c0*/  LDL R44, [R44] ;  /* 0x000000002c2c7983 */ /* 0x000f280000100800 */
[----:B------:R-:W4:Y:S01]  /*37d0*/  LDL R39, [R50] ;  /* 0x0000000032277983 */ /* 0x000f220000100800 */
[----:B------:R-:W-:Y:S01]  /*37e0*/  VIADD R41, R19, 0xffffffff ;  /* 0xffffffff13297836 */ /* 0x000fe20000000000 */
[----:B--2---:R-:W-:-:S02]  /*37f0*/  FMNMX3 R34, R34, R35, R38, PT ;  /* 0x0000002322227276 */ /* 0x004fc40003800026 */
[----:B------:R-:W-:Y:S02]  /*3800*/  FMNMX3 R12, R12, R35, R38, !PT ;  /* 0x000000230c0c7276 */ /* 0x000fe40007800026 */
[-CC-:B---3--:R-:W-:Y:S02]  /*3810*/  FMNMX3 R34, R34, R37.reuse, R42.reuse, PT ;  /* 0x0000002522227276 */ /* 0x188fe4000380002a */
[----:B------:R-:W-:Y:S02]  /*3820*/  FMNMX3 R37, R12, R37, R42, !PT ;  /* 0x000000250c257276 */ /* 0x000fe4000780002a */
[-CC-:B----4-:R-:W-:Y:S01]  /*3830*/  FMNMX3 R12, R34, R44.reuse, R39.reuse, PT ;  /* 0x0000002c220c7276 */ /* 0x190fe20003800027 */
[----:B------:R-:W-:Y:S01]  /*3840*/  IMAD.HI.U32 R34, R32, R41, RZ ;  /* 0x0000002920227227 */ /* 0x000fe200078e00ff */
[----:B------:R-:W-:-:S03]  /*3850*/  FMNMX3 R36, R37, R44, R39, !PT ;  /* 0x0000002c25247276 */ /* 0x000fc60007800027 */
[----:B------:R-:W-:Y:S02]  /*3860*/  VIADD R39, R19, 0x2 ;  /* 0x0000000213277836 */ /* 0x000fe40000000000 */
[----:B------:R-:W-:Y:S02]  /*3870*/  IMAD.MOV R42, RZ, RZ, -R34 ;  /* 0x000000ffff2a7224 */ /* 0x000fe400078e0a22 */
[----:B------:R-:W-:-:S05]  /*3880*/  IMAD.HI.U32 R34, R32, R39, RZ ;  /* 0x0000002720227227 */ /* 0x000fca00078e00ff */
[----:B------:R-:W-:Y:S01]  /*3890*/  IADD3 R34, PT, PT, -R34, RZ, RZ ;  /* 0x000000ff22227210 */ /* 0x000fe20007ffe1ff */
[----:B------:R-:W-:-:S04]  /*38a0*/  VIADD R35, R19, 0x1 ;  /* 0x0000000113237836 */ /* 0x000fc80000000000 */
[----:B------:R-:W-:Y:S02]  /*38b0*/  IMAD R58, R34, UR58, R39 ;  /* 0x0000003a223a7c24 */ /* 0x000fe4000f8e0227 */
[----:B------:R-:W-:-:S04]  /*38c0*/  IMAD.HI.U32 R34, R32, R19, RZ ;  /* 0x0000001320227227 */ /* 0x000fc800078e00ff */
[----:B------:R-:W-:Y:S02]  /*38d0*/  IMAD.MOV R60, RZ, RZ, -R34 ;  /* 0x000000ffff3c7224 */ /* 0x000fe400078e0a22 */
[----:B------:R-:W-:-:S04]  /*38e0*/  IMAD.HI.U32 R38, R32, R35, RZ ;  /* 0x0000002320267227 */ /* 0x000fc800078e00ff */
[----:B------:R-:W-:Y:S02]  /*38f0*/  IMAD R60, R60, UR58, R19 ;  /* 0x0000003a3c3c7c24 */ /* 0x000fe4000f8e0213 */
[----:B------:R-:W-:Y:S02]  /*3900*/  IMAD.MOV R38, RZ, RZ, -R38 ;  /* 0x000000ffff267224 */ /* 0x000fe400078e0a26 */
[C---:B------:R-:W-:Y:S01]  /*3910*/  VIADD R37, R19.reuse, 0x3 ;  /* 0x0000000313257836 */ /* 0x040fe20000000000 */
[----:B------:R-:W-:Y:S01]  /*3920*/  ISETP.GE.U32.AND P2, PT, R60, UR58, PT ;  /* 0x0000003a3c007c0c */ /* 0x000fe2000bf46070 */
[----:B------:R-:W-:Y:S02]  /*3930*/  IMAD R38, R38, UR58, R35 ;  /* 0x0000003a26267c24 */ /* 0x000fe4000f8e0223 */
[----:B------:R-:W-:Y:S02]  /*3940*/  VIADD R35, R19, 0x5 ;  /* 0x0000000513237836 */ /* 0x000fe40000000000 */
[----:B------:R-:W-:-:S04]  /*3950*/  IMAD.HI.U32 R40, R32, R37, RZ ;  /* 0x0000002520287227 */ /* 0x000fc800078e00ff */
[----:B------:R-:W-:-:S04]  /*3960*/  IMAD.HI.U32 R39, R32, R35, RZ ;  /* 0x0000002320277227 */ /* 0x000fc800078e00ff */
[----:B------:R-:W-:Y:S02]  /*3970*/  IMAD R42, R42, UR58, R41 ;  /* 0x0000003a2a2a7c24 */ /* 0x000fe4000f8e0229 */
[----:B------:R-:W-:Y:S02]  /*3980*/  IMAD.MOV R40, RZ, RZ, -R40 ;  /* 0x000000ffff287224 */ /* 0x000fe400078e0a28 */
[----:B------:R-:W-:Y:S02]  /*3990*/  VIADD R41, R19, 0x4 ;  /* 0x0000000413297836 */ /* 0x000fe40000000000 */
[----:B------:R-:W-:Y:S02]  /*39a0*/  IMAD.MOV R52, RZ, RZ, -R39 ;  /* 0x000000ffff347224 */ /* 0x000fe400078e0a27 */
[----:B------:R-:W-:Y:S02]  /*39b0*/  IMAD R56, R40, UR58, R37 ;  /* 0x0000003a28387c24 */ /* 0x000fe4000f8e0225 */
[----:B------:R-:W-:-:S02]  /*39c0*/  @P2 VIADD R60, R60, -UR58 ;  /* 0x8000003a3c3c2c36 */ /* 0x000fc40008000000 */
[----:B------:R-:W-:Y:S01]  /*39d0*/  IMAD.HI.U32 R37, R32, R41, RZ ;  /* 0x0000002920257227 */ /* 0x000fe200078e00ff */
[----:B------:R-:W-:-:S03]  /*39e0*/  IADD3 R39, PT, PT, R19, 0x7, RZ ;  /* 0x0000000713277810 */ /* 0x000fc60007ffe0ff */
[----:B------:R-:W-:Y:S02]  /*39f0*/  IMAD R52, R52, UR58, R35 ;  /* 0x0000003a34347c24 */ /* 0x000fe4000f8e0223 */
[----:B------:R-:W-:Y:S01]  /*3a00*/  VIADD R35, R19, 0x6 ;  /* 0x0000000613237836 */ /* 0x000fe20000000000 */
[----:B------:R-:W-:Y:S01]  /*3a10*/  ISETP.GE.U32.AND P2, PT, R60, UR58, PT ;  /* 0x0000003a3c007c0c */ /* 0x000fe2000bf46070 */
[----:B------:R-:W-:Y:S02]  /*3a20*/  IMAD.MOV R40, RZ, RZ, -R37 ;  /* 0x000000ffff287224 */ /* 0x000fe400078e0a25 */
[----:B------:R-:W-:Y:S01]  /*3a30*/  IMAD.HI.U32 R37, R32, R35, RZ ;  /* 0x0000002320257227 */ /* 0x000fe200078e00ff */
[----:B------:R-:W-:-:S03]  /*3a40*/  ISETP.GE.U32.AND P3, PT, R38, UR58, PT ;  /* 0x0000003a26007c0c */ /* 0x000fc6000bf66070 */
[----:B------:R-:W-:Y:S02]  /*3a50*/  IMAD R34, R40, UR58, R41 ;  /* 0x0000003a28227c24 */ /* 0x000fe4000f8e0229 */
[----:B------:R-:W-:Y:S01]  /*3a60*/  IMAD.HI.U32 R40, R32, R39, RZ ;  /* 0x0000002720287227 */ /* 0x000fe200078e00ff */
[----:B------:R-:W-:-:S03]  /*3a70*/  ISETP.GE.U32.AND P6, PT, R42, UR58, PT ;  /* 0x0000003a2a007c0c */ /* 0x000fc6000bfc6070 */
[----:B------:R-:W-:Y:S01]  /*3a80*/  IMAD.MOV R44, RZ, RZ, -R37 ;  /* 0x000000ffff2c7224 */ /* 0x000fe200078e0a25 */
[----:B------:R-:W-:Y:S01]  /*3a90*/  ISETP.GE.U32.AND P4, PT, R58, UR58, PT ;  /* 0x0000003a3a007c0c */ /* 0x000fe2000bf86070 */
[----:B------:R-:W-:Y:S02]  /*3aa0*/  IMAD.MOV R50, RZ, RZ, -R40 ;  /* 0x000000ffff327224 */ /* 0x000fe400078e0a28 */
[----:B------:R-:W-:Y:S02]  /*3ab0*/  IMAD R40, R44, UR58, R35 ;  /* 0x0000003a2c287c24 */ /* 0x000fe4000f8e0223 */
[----:B------:R-:W-:Y:S01]  /*3ac0*/  VIADD R35, R19, 0x8 ;  /* 0x0000000813237836 */ /* 0x000fe20000000000 */
[----:B------:R-:W-:Y:S01]  /*3ad0*/  ISETP.GE.U32.AND P5, PT, R56, UR58, PT ;  /* 0x0000003a38007c0c */ /* 0x000fe2000bfa6070 */
[----:B------:R-:W-:Y:S01]  /*3ae0*/  @P2 VIADD R60, R60, -UR58 ;  /* 0x8000003a3c3c2c36 */ /* 0x000fe20008000000 */
[----:B------:R-:W-:Y:S01]  /*3af0*/  ISETP.GE.U32.AND P2, PT, R52, UR58, PT ;  /* 0x0000003a34007c0c */ /* 0x000fe2000bf46070 */
[----:B------:R-:W-:Y:S01]  /*3b00*/  IMAD.HI.U32 R37, R32, R35, RZ ;  /* 0x0000002320257227 */ /* 0x000fe200078e00ff */
[----:B------:R-:W-:-:S02]  /*3b10*/  @P3 IADD3 R38, PT, PT, R38, -UR58, RZ ;  /* 0x8000003a26263c10 */ /* 0x000fc4000fffe0ff */
[----:B------:R-:W-:Y:S01]  /*3b20*/  ISETP.GE.U32.AND P3, PT, R40, UR58, PT ;  /* 0x0000003a28007c0c */ /* 0x000fe2000bf66070 */
[----:B------:R-:W-:Y:S02]  /*3b30*/  IMAD R50, R50, UR58, R39 ;  /* 0x0000003a32327c24 */ /* 0x000fe4000f8e0227 */
[----:B------:R-:W-:Y:S02]  /*3b40*/  IMAD.MOV R44, RZ, RZ, -R37 ;  /* 0x000000ffff2c7224 */ /* 0x000fe400078e0a25 */
[----:B------:R-:W-:Y:S01]  /*3b50*/  @P6 VIADD R42, R42, -UR58 ;  /* 0x8000003a2a2a6c36 */ /* 0x000fe20008000000 */
[----:B------:R-:W-:Y:S01]  /*3b60*/  ISETP.GE.U32.AND P6, PT, R34, UR58, PT ;  /* 0x0000003a22007c0c */ /* 0x000fe2000bfc6070 */
[----:B------:R-:W-:Y:S01]  /*3b70*/  @P4 VIADD R58, R58, -UR58 ;  /* 0x8000003a3a3a4c36 */ /* 0x000fe20008000000 */
[----:B------:R-:W-:Y:S01]  /*3b80*/  ISETP.GE.U32.AND P4, PT, R50, UR58, PT ;  /* 0x0000003a32007c0c */ /* 0x000fe2000bf86070 */
[----:B------:R-:W-:Y:S02]  /*3b90*/  IMAD R44, R44, UR58, R35 ;  /* 0x0000003a2c2c7c24 */ /* 0x000fe4000f8e0223 */
[----:B------:R-:W-:-:S02]  /*3ba0*/  @P5 VIADD R56, R56, -UR58 ;  /* 0x8000003a38385c36 */ /* 0x000fc40008000000 */
[----:B------:R-:W-:Y:S01]  /*3bb0*/  @P2 VIADD R52, R52, -UR58 ;  /* 0x8000003a34342c36 */ /* 0x000fe20008000000 */
[----:B------:R-:W-:Y:S02]  /*3bc0*/  ISETP.GE.U32.AND P5, PT, R44, UR58, PT ;  /* 0x0000003a2c007c0c */ /* 0x000fe4000bfa6070 */
[----:B------:R-:W-:Y:S01]  /*3bd0*/  ISETP.GE.U32.AND P2, PT, R38, UR58, PT ;  /* 0x0000003a26007c0c */ /* 0x000fe2000bf46070 */
[----:B------:R-:W-:Y:S01]  /*3be0*/  @P3 VIADD R40, R40, -UR58 ;  /* 0x8000003a28283c36 */ /* 0x000fe20008000000 */
[----:B------:R-:W-:Y:S01]  /*3bf0*/  ISETP.GE.U32.AND P3, PT, R58, UR58, PT ;  /* 0x0000003a3a007c0c */ /* 0x000fe2000bf66070 */
[----:B------:R-:W-:Y:S01]  /*3c00*/  @P6 VIADD R34, R34, -UR58 ;  /* 0x8000003a22226c36 */ /* 0x000fe20008000000 */
[----:B------:R-:W-:Y:S01]  /*3c10*/  ISETP.GE.U32.AND P6, PT, R42, UR58, PT ;  /* 0x0000003a2a007c0c */ /* 0x000fe2000bfc6070 */
[----:B------:R-:W-:Y:S01]  /*3c20*/  @P4 VIADD R50, R50, -UR58 ;  /* 0x8000003a32324c36 */ /* 0x000fe20008000000 */
[----:B------:R-:W-:-:S05]  /*3c30*/  ISETP.GE.U32.AND P4, PT, R56, UR58, PT ;  /* 0x0000003a38007c0c */ /* 0x000fca000bf86070 */
[----:B------:R-:W-:Y:S01]  /*3c40*/  @P5 VIADD R44, R44, -UR58 ;  /* 0x8000003a2c2c5c36 */ /* 0x000fe20008000000 */
[----:B------:R-:W-:Y:S01]  /*3c50*/  ISETP.GE.U32.AND P5, PT, R34, UR58, PT ;  /* 0x0000003a22007c0c */ /* 0x000fe2000bfa6070 */
[----:B------:R-:W-:Y:S01]  /*3c60*/  @P2 VIADD R38, R38, -UR58 ;  /* 0x8000003a26262c36 */ /* 0x000fe20008000000 */
[----:B------:R-:W-:Y:S01]  /*3c70*/  ISETP.GE.U32.AND P2, PT, R52, UR58, PT ;  /* 0x0000003a34007c0c */ /* 0x000fe2000bf46070 */
[----:B------:R-:W-:Y:S01]  /*3c80*/  @P3 VIADD R58, R58, -UR58 ;  /* 0x8000003a3a3a3c36 */ /* 0x000fe20008000000 */
[----:B------:R-:W-:Y:S02]  /*3c90*/  ISETP.GE.U32.AND P3, PT, R40, UR58, PT ;  /* 0x0000003a28007c0c */ /* 0x000fe4000bf66070 */
[----:B------:R-:W-:Y:S01]  /*3ca0*/  @P6 IADD3 R42, PT, PT, R42, -UR58, RZ ;  /* 0x8000003a2a2a6c10 */ /* 0x000fe2000fffe0ff */
[----:B------:R-:W-:Y:S01]  /*3cb0*/  @P4 VIADD R56, R56, -UR58 ;  /* 0x8000003a38384c36 */ /* 0x000fe20008000000 */
[----:B------:R-:W-:Y:S02]  /*3cc0*/  ISETP.GE.U32.AND P4, PT, R50, UR58, PT ;  /* 0x0000003a32007c0c */ /* 0x000fe4000bf86070 */
[----:B------:R-:W-:-:S02]  /*3cd0*/  ISETP.GE.U32.AND P6, PT, R44, UR58, PT ;  /* 0x0000003a2c007c0c */ /* 0x000fc4000bfc6070 */
[C---:B------:R-:W-:Y:S02]  /*3ce0*/  SEL R60, R33.reuse, R60, !P1 ;  /* 0x0000003c213c7207 */ /* 0x040fe40004800000 */
[C---:B------:R-:W-:Y:S01]  /*3cf0*/  SEL R43, R33.reuse, R42, !P1 ;  /* 0x0000002a212b7207 */ /* 0x040fe20004800000 */
[----:B------:R-:W-:Y:S01]  /*3d00*/  @P5 VIADD R34, R34, -UR58 ;  /* 0x8000003a22225c36 */ /* 0x000fe20008000000 */
[C---:B------:R-:W-:Y:S01]  /*3d10*/  SEL R35, R33.reuse, R58, !P1 ;  /* 0x0000003a21237207 */ /* 0x040fe20004800000 */
[----:B------:R-:W-:Y:S01]  /*3d20*/  @P2 VIADD R52, R52, -UR58 ;  /* 0x8000003a34342c36 */ /* 0x000fe20008000000 */
[----:B------:R-:W-:Y:S02]  /*3d30*/  LEA R42, R60, UR7, 0x2 ;  /* 0x000000073c2a7c11 */ /* 0x000fe4000f8e10ff */
[----:B------:R-:W-:Y:S02]  /*3d40*/  SEL R38, R33, R38, !P1 ;  /* 0x0000002621267207 */ /* 0x000fe40004800000 */
[----:B------:R-:W-:Y:S01]  /*3d50*/  LEA R51, R43, UR7, 0x2 ;  /* 0x000000072b337c11 */ /* 0x000fe2000f8e10ff */
[----:B------:R-:W-:Y:S01]  /*3d60*/  @P3 VIADD R40, R40, -UR58 ;  /* 0x8000003a28283c36 */ /* 0x000fe20008000000 */
[C---:B------:R-:W-:Y:S01]  /*3d70*/  SEL R37, R33.reuse, R56, !P1 ;  /* 0x0000003821257207 */ /* 0x040fe20004800000 */
[----:B------:R-:W2:Y:S01]  /*3d80*/  LDL R43, [R42] ;  /* 0x000000002a2b7983 */ /* 0x000ea20000100800 */
[----:B------:R-:W-:-:S02]  /*3d90*/  SEL R34, R33, R34, !P1 ;  /* 0x0000002221227207 */ /* 0x000fc40004800000 */
[----:B------:R-:W-:Y:S02]  /*3da0*/  SEL R39, R33, R52, !P1 ;  /* 0x0000003421277207 */ /* 0x000fe40004800000 */
[----:B------:R-:W-:Y:S02]  /*3db0*/  LEA R52, R38, UR7, 0x2 ;  /* 0x0000000726347c11 */ /* 0x000fe4000f8e10ff */
[----:B------:R-:W-:Y:S01]  /*3dc0*/  LEA R53, R35, UR7, 0x2 ;  /* 0x0000000723357c11 */ /* 0x000fe2000f8e10ff */
[----:B------:R-:W-:Y:S01]  /*3dd0*/  @P4 VIADD R50, R50, -UR58 ;  /* 0x8000003a32324c36 */ /* 0x000fe20008000000 */
[----:B------:R-:W2:Y:S01]  /*3de0*/  LDL R35, [R51] ;  /* 0x0000000033237983 */ /* 0x000ea20000100800 */
[----:B------:R-:W-:Y:S02]  /*3df0*/  @P6 IADD3 R44, PT, PT, R44, -UR58, RZ ;  /* 0x8000003a2c2c6c10 */ /* 0x000fe4000fffe0ff */
[----:B------:R-:W-:Y:S02]  /*3e00*/  SEL R40, R33, R40, !P1 ;  /* 0x0000002821287207 */ /* 0x000fe40004800000 */
[----:B------:R-:W-:-:S02]  /*3e10*/  LEA R38, R37, UR7, 0x2 ;  /* 0x0000000725267c11 */ /* 0x000fc4000f8e10ff */
[----:B------:R-:W-:Y:S01]  /*3e20*/  LEA R45, R34, UR7, 0x2 ;  /* 0x00000007222d7c11 */ /* 0x000fe2000f8e10ff */
[----:B------:R-:W3:Y:S01]  /*3e30*/  LDL R37, [R52] ;  /* 0x0000000034257983 */ /* 0x000ee20000100800 */
[----:B------:R-:W-:-:S03]  /*3e40*/  SEL R41, R33, R50, !P1 ;  /* 0x0000003221297207 */ /* 0x000fc60004800000 */
[----:B------:R-:W3:Y:S01]  /*3e50*/  LDL R34, [R53] ;  /* 0x0000000035227983 */ /* 0x000ee20000100800 */
[----:B------:R-:W-:Y:S02]  /*3e60*/  SEL R44, R33, R44, !P1 ;  /* 0x0000002c212c7207 */ /* 0x000fe40004800000 */
[----:B------:R-:W-:Y:S01]  /*3e70*/  LEA R49, R40, UR7, 0x2 ;  /* 0x0000000728317c11 */ /* 0x000fe2000f8e10ff */
[----:B------:R-:W4:Y:S01]  /*3e80*/  LDL R38, [R38] ;  /* 0x0000000026267983 */ /* 0x000f220000100800 */
[----:B------:R-:W-:-:S03]  /*3e90*/  LEA R50, R39, UR7, 0x2 ;  /* 0x0000000727327c11 */ /* 0x000fc6000f8e10ff */
[----:B------:R-:W4:Y:S01]  /*3ea0*/  LDL R39, [R45] ;  /* 0x000000002d277983 */ /* 0x000f220000100800 */
[----:B------:R-:W-:Y:S02]  /*3eb0*/  LEA R41, R41, UR7, 0x2 ;  /* 0x0000000729297c11 */ /* 0x000fe4000f8e10ff */
[----:B------:R-:W-:Y:S01]  /*3ec0*/  LEA R40, R44, UR7, 0x2 ;  /* 0x000000072c287c11 */ /* 0x000fe2000f8e10ff */
[----:B------:R-:W5:Y:S04]  /*3ed0*/  LDL R42, [R50] ;  /* 0x00000000322a7983 */ /* 0x000f680000100800 */
[----:B------:R-:W5:Y:S04]  /*3ee0*/  LDL R49, [R49] ;  /* 0x0000000031317983 */ /* 0x000f680000100800 */
[----:B------:R-:W5:Y:S04]  /*3ef0*/  LDL R41, [R41] ;  /* 0x0000000029297983 */ /* 0x000f680000100800 */
[----:B------:R-:W5:Y:S01]  /*3f00*/  LDL R40, [R40] ;  /* 0x0000000028287983 */ /* 0x000f620000100800 */
[----:B------:R-:W-:-:S04]  /*3f10*/  UIADD3 UR8, UPT, UPT, UR8, 0x10, URZ ;  /* 0x0000001008087890 */ /* 0x000fc8000fffe0ff */
[----:B------:R-:W-:Y:S01]  /*3f20*/  UISETP.NE.AND UP1, UPT, UR8, URZ, UPT ;  /* 0x000000ff0800728c */ /* 0x000fe2000bf25270 */
[----:B------:R-:W-:Y:S01]  /*3f30*/  VIADD R19, R19, 0x10 ;  /* 0x0000001013137836 */ /* 0x000fe20000000000 */
[-CC-:B--2---:R-:W-:Y:S02]  /*3f40*/  FMNMX3 R12, R12, R35.reuse, R43.reuse, PT ;  /* 0x000000230c0c7276 */ /* 0x184fe4000380002b */
[----:B------:R-:W-:Y:S02]  /*3f50*/  FMNMX3 R36, R36, R35, R43, !PT ;  /* 0x0000002324247276 */ /* 0x000fe4000780002b */
[-CC-:B---3--:R-:W-:Y:S02]  /*3f60*/  FMNMX3 R12, R12, R37.reuse, R34.reuse, PT ;  /* 0x000000250c0c7276 */ /* 0x188fe40003800022 */
[----:B------:R-:W-:Y:S02]  /*3f70*/  FMNMX3 R36, R36, R37, R34, !PT ;  /* 0x0000002524247276 */ /* 0x000fe40007800022 */
[----:B----4-:R-:W-:-:S02]  /*3f80*/  FMNMX3 R12, R12, R38, R39, PT ;  /* 0x000000260c0c7276 */ /* 0x010fc40003800027 */
[----:B------:R-:W-:Y:S02]  /*3f90*/  FMNMX3 R36, R36, R38, R39, !PT ;  /* 0x0000002624247276 */ /* 0x000fe40007800027 */
[-CC-:B-----5:R-:W-:Y:S02]  /*3fa0*/  FMNMX3 R12, R12, R42.reuse, R49.reuse, PT ;  /* 0x0000002a0c0c7276 */ /* 0x1a0fe40003800031 */
[----:B------:R-:W-:Y:S02]  /*3fb0*/  FMNMX3 R36, R36, R42, R49, !PT ;  /* 0x0000002a24247276 */ /* 0x000fe40007800031 */
[-CC-:B------:R-:W-:Y:S02]  /*3fc0*/  FMNMX3 R34, R12, R41.reuse, R40.reuse, PT ;  /* 0x000000290c227276 */ /* 0x180fe40003800028 */
[----:B------:R-:W-:Y:S01]  /*3fd0*/  FMNMX3 R12, R36, R41, R40, !PT ;  /* 0x00000029240c7276 */ /* 0x000fe20007800028 */
[----:B------:R-:W-:Y:S06]  /*3fe0*/  BRA.U UP1, `(.L_x_55) ;  /* 0xfffffff101f47547 */ /* 0x000fec000b83ffff */
[----:B------:R-:W-:-:S07]  /*3ff0*/  VIADD R19, R19, 0xfffffff9 ;  /* 0xfffffff913137836 */ /* 0x000fce0000000000 */
.L_x_54:
[----:B------:R-:W-:-:S04]  /*4000*/  UIADD3 UR9, UPT, UPT, UR10, -0x1, URZ ;  /* 0xffffffff0a097890 */ /* 0x000fc8000fffe0ff */
[----:B------:R-:W-:-:S09]  /*4010*/  ULOP3.LUT UP1, URZ, UR9, 0xf, URZ, 0xc0, !UPT ;  /* 0x0000000f09ff7892 */ /* 0x000fd2000f82c0ff */
[----:B------:R-:W-:Y:S05]  /*4020*/  BRA.U !UP1, `(.L_x_53) ;  /* 0x0000000d09e47547 */ /* 0x000fea000b800000 */
[----:B------:R-:W-:Y:S02]  /*4030*/  ULOP3.LUT UR8, UR9, 0xf, URZ, 0xc0, !UPT ;  /* 0x0000000f09087892 */ /* 0x000fe4000f8ec0ff */
[----:B------:R-:W-:Y:S02]  /*4040*/  ULOP3.LUT UP2, URZ, UR9, 0x7, URZ, 0xc0, !UPT ;  /* 0x0000000709ff7892 */ /* 0x000fe4000f84c0ff */
[----:B------:R-:W-:-:S04]  /*4050*/  UIADD3 UR8, UPT, UPT, UR8, -0x1, URZ ;  /* 0xffffffff08087890 */ /* 0x000fc8000fffe0ff */
[----:B------:R-:W-:-:S09]  /*4060*/  UISETP.GE.U32.AND UP1, UPT, UR8, 0x7, UPT ;  /* 0x000000070800788c */ /* 0x000fd2000bf26070 */
[----:B------:R-:W-:Y:S05]  /*4070*/  BRA.U !UP1, `(.L_x_56) ;  /* 0x0000000509c87547 */ /* 0x000fea000b800000 */
[----:B------:R-:W0:Y:S01]  /*4080*/  I2F.U32.RP R35, UR58 ;  /* 0x0000003a00237d06 */ /* 0x000e220008209000 */
[----:B------:R-:W-:Y:S01]  /*4090*/  IMAD R37, RZ, RZ, -UR58 ;  /* 0x8000003aff257e24 */ /* 0x000fe2000f8e02ff */
[C---:B------:R-:W-:Y:S01]  /*40a0*/  IADD3 R39, PT, PT, R19.reuse, 0x3, RZ ;  /* 0x0000000313277810 */ /* 0x040fe20007ffe0ff */
[----:B-1----:R-:W-:Y:S02]  /*40b0*/  IMAD.MOV.U32 R32, RZ, RZ, RZ ;  /* 0x000000ffff207224 */ /* 0x002fe400078e00ff */
[----:B------:R-:W-:-:S03]  /*40c0*/  VIADD R41, R19, 0x2 ;  /* 0x0000000213297836 */ /* 0x000fc60000000000 */
[----:B0-----:R-:W0:Y:S02]  /*40d0*/  MUFU.RCP R35, R35 ;  /* 0x0000002300237308 */ /* 0x001e240000001000 */
[----:B0-----:R-:W-:Y:S02]  /*40e0*/  VIADD R38, R35, 0xffffffe ;  /* 0x0ffffffe23267836 */ /* 0x001fe40000000000 */
[----:B------:R-:W-:-:S04]  /*40f0*/  VIADD R35, R19, 0x4 ;  /* 0x0000000413237836 */ /* 0x000fc80000000000 */
[----:B------:R-:W0:Y:S02]  /*4100*/  F2I.FTZ.U32.TRUNC.NTZ R33, R38 ;  /* 0x0000002600217305 */ /* 0x000e24000021f000 */
[----:B0-----:R-:W-:-:S04]  /*4110*/  IMAD R37, R37, R33, RZ ;  /* 0x0000002125257224 */ /* 0x001fc800078e02ff */
[----:B------:R-:W-:-:S04]  /*4120*/  IMAD.HI.U32 R36, R33, R37, R32 ;  /* 0x0000002521247227 */ /* 0x000fc800078e0020 */
[----:B------:R-:W-:Y:S02]  /*4130*/  VIADD R33, R19, 0x1 ;  /* 0x0000000113217836 */ /* 0x000fe40000000000 */
[----:B------:R-:W-:-:S04]  /*4140*/  IMAD.HI.U32 R37, R36, R41, RZ ;  /* 0x0000002924257227 */ /* 0x000fc800078e00ff */
[----:B------:R-:W-:-:S04]  /*4150*/  IMAD.HI.U32 R32, R36, R33, RZ ;  /* 0x0000002124207227 */ /* 0x000fc800078e00ff */
[----:B------:R-:W-:Y:S02]  /*4160*/  IMAD.MOV R40, RZ, RZ, -R32 ;  /* 0x000000ffff287224 */ /* 0x000fe400078e0a20 */
[----:B------:R-:W-:Y:S02]  /*4170*/  IMAD.MOV R38, RZ, RZ, -R37 ;  /* 0x000000ffff267224 */ /* 0x000fe400078e0a25 */
[----:B------:R-:W-:Y:S02]  /*4180*/  IMAD R40, R40, UR58, R33 ;  /* 0x0000003a28287c24 */ /* 0x000fe4000f8e0221 */
[----:B------:R-:W-:-:S03]  /*4190*/  IMAD.HI.U32 R42, R36, R35, RZ ;  /* 0x00000023242a7227 */ /* 0x000fc600078e00ff */
[----:B------:R-:W-:Y:S01]  /*41a0*/  ISETP.GE.U32.AND P2, PT, R40, UR58, PT ;  /* 0x0000003a28007c0c */ /* 0x000fe2000bf46070 */
[----:B------:R-:W-:Y:S02]  /*41b0*/  IMAD R33, R38, UR58, R41 ;  /* 0x0000003a26217c24 */ /* 0x000fe4000f8e0229 */
[----:B------:R-:W-:-:S03]  /*41c0*/  IMAD.HI.U32 R38, R36, R19, RZ ;  /* 0x0000001324267227 */ /* 0x000fc600078e00ff */
[----:B------:R-:W-:Y:S01]  /*41d0*/  ISETP.GE.U32.AND P4, PT, R33, UR58, PT ;  /* 0x0000003a21007c0c */ /* 0x000fe2000bf86070 */
[----:B------:R-:W-:-:S04]  /*41e0*/  IMAD.HI.U32 R32, R36, R39, RZ ;  /* 0x0000002724207227 */ /* 0x000fc800078e00ff */
[----:B------:R-:W-:Y:S02]  /*41f0*/  IMAD.MOV R44, RZ, RZ, -R42 ;  /* 0x000000ffff2c7224 */ /* 0x000fe400078e0a2a */
[----:B------:R-:W-:Y:S02]  /*4200*/  IMAD.MOV R42, RZ, RZ, -R38 ;  /* 0x000000ffff2a7224 */ /* 0x000fe400078e0a26 */
[----:B------:R-:W-:Y:S02]  /*4210*/  VIADD R37, R19, 0x5 ;  /* 0x0000000513257836 */ /* 0x000fe40000000000 */
[----:B------:R-:W-:Y:S02]  /*4220*/  IMAD.MOV R32, RZ, RZ, -R32 ;  /* 0x000000ffff207224 */ /* 0x000fe400078e0a20 */
[----:B------:R-:W-:Y:S02]  /*4230*/  IMAD R42, R42, UR58, R19 ;  /* 0x0000003a2a2a7c24 */ /* 0x000fe4000f8e0213 */
[----:B------:R-:W-:-:S03]  /*4240*/  IMAD.HI.U32 R41, R36, R37, RZ ;  /* 0x0000002524297227 */ /* 0x000fc600078e00ff */
[----:B------:R-:W-:Y:S01]  /*4250*/  ISETP.GE.U32.AND P1, PT, R42, UR58, PT ;  /* 0x0000003a2a007c0c */ /* 0x000fe2000bf26070 */
[----:B------:R-:W-:Y:S02]  /*4260*/  IMAD R32, R32, UR58, R39 ;  /* 0x0000003a20207c24 */ /* 0x000fe4000f8e0227 */
[----:B------:R-:W-:Y:S02]  /*4270*/  VIADD R39, R19, 0x6 ;  /* 0x0000000613277836 */ /* 0x000fe40000000000 */
[----:B------:R-:W-:Y:S01]  /*4280*/  IMAD R38, R44, UR58, R35 ;  /* 0x0000003a2c267c24 */ /* 0x000fe2000f8e0223 */
[----:B------:R-:W-:Y:S01]  /*4290*/  IADD3 R44, PT, PT, -R41, RZ, RZ ;  /* 0x000000ff292c7210 */ /* 0x000fe20007ffe1ff */
        /* <DEDUP_REMOVED lines=8> */
[----:B------:R-:W-:Y:S01]  /*4320*/  IMAD.MOV R50, RZ, RZ, -R36 ;  /* 0x000000ffff327224 */ /* 0x000fe200078e0a24 */
[----:B------:R-:W-:Y:S01]  /*4330*/  @P3 IADD3 R32, PT, PT, R32, -UR58, RZ ;  /* 0x8000003a20203c10 */ /* 0x000fe2000fffe0ff */
[----:B------:R-:W-:Y:S01]  /*4340*/  IMAD R36, R44, UR58, R39 ;  /* 0x0000003a2c247c24 */ /* 0x000fe2000f8e0227 */
[----:B------:R-:W-:Y:S01]  /*4350*/  LOP3.LUT R39, RZ, UR58, RZ, 0x33, !PT ;  /* 0x0000003aff277c12 */ /* 0x000fe2000f8e33ff */
[----:B------:R-:W-:Y:S02]  /*4360*/  @P1 VIADD R42, R42, -UR58 ;  /* 0x8000003a2a2a1c36 */ /* 0x000fe40008000000 */
[----:B------:R-:W-:Y:S01]  /*4370*/  IMAD R35, R50, UR58, R35 ;  /* 0x0000003a32237c24 */ /* 0x000fe2000f8e0223 */
[----:B------:R-:W-:Y:S01]  /*4380*/  ISETP.GE.U32.AND P1, PT, R36, UR58, PT ;  /* 0x0000003a24007c0c */ /* 0x000fe2000bf26070 */
[----:B------:R-:W-:-:S02]  /*4390*/  @P2 VIADD R40, R40, -UR58 ;  /* 0x8000003a28282c36 */ /* 0x000fc40008000000 */
[----:B------:R-:W-:Y:S01]  /*43a0*/  @P4 VIADD R33, R33, -UR58 ;  /* 0x8000003a21214c36 */ /* 0x000fe20008000000 */
[----:B------:R-:W-:Y:S01]  /*43b0*/  ISETP.GE.U32.AND P4, PT, R42, UR58, PT ;  /* 0x0000003a2a007c0c */ /* 0x000fe2000bf86070 */
[----:B------:R-:W-:Y:S01]  /*43c0*/  @P6 VIADD R38, R38, -UR58 ;  /* 0x8000003a26266c36 */ /* 0x000fe20008000000 */
[----:B------:R-:W-:Y:S01]  /*43d0*/  ISETP.GE.U32.AND P2, PT, R35, UR58, PT ;  /* 0x0000003a23007c0c */ /* 0x000fe2000bf46070 */
[----:B------:R-:W-:Y:S01]  /*43e0*/  @P5 VIADD R37, R37, -UR58 ;  /* 0x8000003a25255c36 */ /* 0x000fe20008000000 */
[----:B------:R-:W-:Y:S02]  /*43f0*/  ISETP.GE.U32.AND P3, PT, R40, UR58, PT ;  /* 0x0000003a28007c0c */ /* 0x000fe4000bf66070 */
[----:B------:R-:W-:Y:S02]  /*4400*/  ISETP.GE.U32.AND P6, PT, R33, UR58, PT ;  /* 0x0000003a21007c0c */ /* 0x000fe4000bfc6070 */
[----:B------:R-:W-:Y:S01]  /*4410*/  ISETP.NE.U32.AND P5, PT, RZ, UR58, PT ;  /* 0x0000003aff007c0c */ /* 0x000fe2000bfa5070 */
[----:B------:R-:W-:Y:S01]  /*4420*/  @P1 VIADD R36, R36, -UR58 ;  /* 0x8000003a24241c36 */ /* 0x000fe20008000000 */
[----:B------:R-:W-:-:S03]  /*4430*/  ISETP.GE.U32.AND P1, PT, R32, UR58, PT ;  /* 0x0000003a20007c0c */ /* 0x000fc6000bf26070 */
[----:B------:R-:W-:Y:S01]  /*4440*/  @P4 VIADD R42, R42, -UR58 ;  /* 0x8000003a2a2a4c36 */ /* 0x000fe20008000000 */
[----:B------:R-:W-:Y:S01]  /*4450*/  ISETP.GE.U32.AND P4, PT, R36, UR58, PT ;  /* 0x0000003a24007c0c */ /* 0x000fe2000bf86070 */
[----:B------:R-:W-:Y:S01]  /*4460*/  @P2 VIADD R35, R35, -UR58 ;  /* 0x8000003a23232c36 */ /* 0x000fe20008000000 */
[----:B------:R-:W-:Y:S01]  /*4470*/  ISETP.GE.U32.AND P2, PT, R38, UR58, PT ;  /* 0x0000003a26007c0c */ /* 0x000fe2000bf46070 */
[----:B------:R-:W-:Y:S01]  /*4480*/  @P3 VIADD R40, R40, -UR58 ;  /* 0x8000003a28283c36 */ /* 0x000fe20008000000 */
[----:B------:R-:W-:Y:S01]  /*4490*/  SEL R42, R39, R42, !P5 ;  /* 0x0000002a272a7207 */ /* 0x000fe20006800000 */
[----:B------:R-:W-:Y:S01]  /*44a0*/  @P6 VIADD R33, R33, -UR58 ;  /* 0x8000003a21216c36 */ /* 0x000fe20008000000 */
[----:B------:R-:W-:Y:S02]  /*44b0*/  ISETP.GE.U32.AND P3, PT, R37, UR58, PT ;  /* 0x0000003a25007c0c */ /* 0x000fe4000bf66070 */
[----:B------:R-:W-:Y:S02]  /*44c0*/  SEL R40, R39, R40, !P5 ;  /* 0x0000002827287207 */ /* 0x000fe40006800000 */
[----:B------:R-:W-:-:S02]  /*44d0*/  LEA R42, R42, UR7, 0x2 ;  /* 0x000000072a2a7c11 */ /* 0x000fc4000f8e10ff */
[----:B------:R-:W-:Y:S02]  /*44e0*/  @P1 IADD3 R32, PT, PT, R32, -UR58, RZ ;  /* 0x8000003a20201c10 */ /* 0x000fe4000fffe0ff */
[----:B------:R-:W-:Y:S02]  /*44f0*/  ISETP.GE.U32.AND P6, PT, R35, UR58, PT ;  /* 0x0000003a23007c0c */ /* 0x000fe4000bfc6070 */
[C---:B------:R-:W-:Y:S02]  /*4500*/  SEL R41, R39.reuse, R33, !P5 ;  /* 0x0000002127297207 */ /* 0x040fe40006800000 */
[----:B------:R-:W-:Y:S01]  /*4510*/  LEA R40, R40, UR7, 0x2 ;  /* 0x0000000728287c11 */ /* 0x000fe2000f8e10ff */
[----:B------:R0:W2:Y:S01]  /*4520*/  LDL R33, [R42] ;  /* 0x000000002a217983 */ /* 0x0000a20000100800 */
[----:B------:R-:W-:Y:S01]  /*4530*/  @P2 VIADD R38, R38, -UR58 ;  /* 0x8000003a26262c36 */ /* 0x000fe20008000000 */
[----:B------:R-:W-:Y:S02]  /*4540*/  SEL R43, R39, R32, !P5 ;  /* 0x00000020272b7207 */ /* 0x000fe40006800000 */
[----:B------:R-:W-:Y:S01]  /*4550*/  LEA R41, R41, UR7, 0x2 ;  /* 0x0000000729297c11 */ /* 0x000fe2000f8e10ff */
[----:B------:R1:W3:Y:S01]  /*4560*/  LDL R32, [R40] ;  /* 0x0000000028207983 */ /* 0x0002e20000100800 */
[----:B------:R-:W-:Y:S01]  /*4570*/  @P3 VIADD R37, R37, -UR58 ;  /* 0x8000003a25253c36 */ /* 0x000fe20008000000 */
[----:B------:R-:W-:-:S02]  /*4580*/  SEL R44, R39, R38, !P5 ;  /* 0x00000026272c7207 */ /* 0x000fc40006800000 */
[----:B------:R-:W-:Y:S01]  /*4590*/  LEA R43, R43, UR7, 0x2 ;  /* 0x000000072b2b7c11 */ /* 0x000fe2000f8e10ff */
[----:B------:R2:W4:Y:S01]  /*45a0*/  LDL R38, [R41] ;  /* 0x0000000029267983 */ /* 0x0005220000100800 */
[----:B------:R-:W-:Y:S01]  /*45b0*/  @P4 VIADD R36, R36, -UR58 ;  /* 0x8000003a24244c36 */ /* 0x000fe20008000000 */
[----:B------:R-:W-:Y:S01]  /*45c0*/  SEL R45, R39, R37, !P5 ;  /* 0x00000025272d7207 */ /* 0x000fe20006800000 */
[----:B------:R-:W-:Y:S01]  /*45d0*/  @P6 VIADD R35, R35, -UR58 ;  /* 0x8000003a23236c36 */ /* 0x000fe20008000000 */
[----:B------:R-:W-:Y:S01]  /*45e0*/  LEA R44, R44, UR7, 0x2 ;  /* 0x000000072c2c7c11 */ /* 0x000fe2000f8e10ff */
[----:B------:R-:W5:Y:S01]  /*45f0*/  LDL R37, [R43] ;  /* 0x000000002b257983 */ /* 0x000f620000100800 */
[----:B0-----:R-:W-:Y:S02]  /*4600*/  SEL R42, R39, R36, !P5 ;  /* 0x00000024272a7207 */ /* 0x001fe40006800000 */
[----:B-1----:R-:W-:Y:S01]  /*4610*/  LEA R40, R45, UR7, 0x2 ;  /* 0x000000072d287c11 */ /* 0x002fe2000f8e10ff */
[----:B------:R-:W5:Y:S01]  /*4620*/  LDL R36, [R44] ;  /* 0x000000002c247983 */ /* 0x000f620000100800 */
[----:B------:R-:W-:-:S02]  /*4630*/  SEL R35, R39, R35, !P5 ;  /* 0x0000002327237207 */ /* 0x000fc40006800000 */
[----:B------:R-:W-:Y:S02]  /*4640*/  LEA R39, R42, UR7, 0x2 ;  /* 0x000000072a277c11 */ /* 0x000fe4000f8e10ff */
[----:B------:R-:W5:Y:S01]  /*4650*/  LDL R40, [R40] ;  /* 0x0000000028287983 */ /* 0x000f620000100800 */
[----:B------:R-:W-:-:S03]  /*4660*/  LEA R35, R35, UR7, 0x2 ;  /* 0x0000000723237c11 */ /* 0x000fc6000f8e10ff */
[----:B------:R-:W5:Y:S04]  /*4670*/  LDL R39, [R39] ;  /* 0x0000000027277983 */ /* 0x000f680000100800 */
[----:B------:R-:W5:Y:S01]  /*4680*/  LDL R35, [R35] ;  /* 0x0000000023237983 */ /* 0x000f620000100800 */
[----:B------:R-:W-:Y:S01]  /*4690*/  VIADD R19, R19, 0x8 ;  /* 0x0000000813137836 */ /* 0x000fe20000000000 */
[-C--:B--2---:R-:W-:Y:S02]  /*46a0*/  FMNMX R41, R34, R33.reuse, PT ;  /* 0x0000002122297209 */ /* 0x084fe40003800000 */
[----:B------:R-:W-:Y:S02]  /*46b0*/  FMNMX R33, R12, R33, !PT ;  /* 0x000000210c217209 */ /* 0x000fe40007800000 */
[----:B---3--:R-:W-:-:S02]  /*46c0*/  FMNMX R41, R41, R32, PT ;  /* 0x0000002029297209 */ /* 0x008fc40003800000 */
[----:B------:R-:W-:Y:S02]  /*46d0*/  FMNMX R33, R33, R32, !PT ;  /* 0x0000002021217209 */ /* 0x000fe40007800000 */
[-C--:B----4-:R-:W-:Y:S02]  /*46e0*/  FMNMX R12, R41, R38.reuse, PT ;  /* 0x00000026290c7209 */ /* 0x090fe40003800000 */
[----:B------:R-:W-:Y:S02]  /*46f0*/  FMNMX R38, R33, R38, !PT ;  /* 0x0000002621267209 */ /* 0x000fe40007800000 */
[-C--:B-----5:R-:W-:Y:S02]  /*4700*/  FMNMX R33, R12, R37.reuse, PT ;  /* 0x000000250c217209 */ /* 0x0a0fe40003800000 */
[----:B------:R-:W-:Y:S02]  /*4710*/  FMNMX R37, R38, R37, !PT ;  /* 0x0000002526257209 */ /* 0x000fe40007800000 */
[----:B------:R-:W-:-:S02]  /*4720*/  FMNMX R33, R33, R36, PT ;  /* 0x0000002421217209 */ /* 0x000fc40003800000 */
[----:B------:R-:W-:Y:S02]  /*4730*/  FMNMX R37, R37, R36, !PT ;  /* 0x0000002425257209 */ /* 0x000fe40007800000 */
[-C--:B------:R-:W-:Y:S02]  /*4740*/  FMNMX R12, R33, R40.reuse, PT ;  /* 0x00000028210c7209 */ /* 0x080fe40003800000 */
[----:B------:R-:W-:Y:S02]  /*4750*/  FMNMX R40, R37, R40, !PT ;  /* 0x0000002825287209 */ /* 0x000fe40007800000 */
[-C--:B------:R-:W-:Y:S02]  /*4760*/  FMNMX R12, R12, R39.reuse, PT ;  /* 0x000000270c0c7209 */ /* 0x080fe40003800000 */
[----:B------:R-:W-:Y:S02]  /*4770*/  FMNMX R40, R40, R39, !PT ;  /* 0x0000002728287209 */ /* 0x000fe40007800000 */
[----:B------:R-:W-:-:S02]  /*4780*/  FMNMX R34, R12, R35, PT ;  /* 0x000000230c227209 */ /* 0x000fc40003800000 */
[----:B------:R-:W-:-:S07]  /*4790*/  FMNMX R12, R40, R35, !PT ;  /* 0x00000023280c7209 */ /* 0x000fce0007800000 */
.L_x_56:
[----:B------:R-:W-:Y:S05]  /*47a0*/  BRA.U !UP2, `(.L_x_53) ;  /* 0x000000090a047547 */ /* 0x000fea000b800000 */
[----:B------:R-:W-:Y:S01]  /*47b0*/  ULOP3.LUT UR8, UR9, 0x7, URZ, 0xc0, !UPT ;  /* 0x0000000709087892 */ /* 0x000fe2000f8ec0ff */
[----:B------:R-:W-:-:S03]  /*47c0*/  ISETP.NE.AND P1, PT, R47, RZ, PT ;  /* 0x000000ff2f00720c */ /* 0x000fc60003f25270 */
[----:B------:R-:W-:-:S04]  /*47d0*/  UIADD3 UR8, UPT, UPT, UR8, -0x1, URZ ;  /* 0xffffffff08087890 */ /* 0x000fc8000fffe0ff */
[----:B------:R-:W-:-:S09]  /*47e0*/  UISETP.GE.U32.AND UP1, UPT, UR8, 0x3, UPT ;  /* 0x000000030800788c */ /* 0x000fd2000bf26070 */
[----:B------:R-:W-:Y:S05]  /*47f0*/  BRA.U !UP1, `(.L_x_57) ;  /* 0x0000000509107547 */ /* 0x000fea000b800000 */
[----:B------:R-:W0:Y:S01]  /*4800*/  I2F.U32.RP R35, UR58 ;  /* 0x0000003a00237d06 */ /* 0x000e220008209000 */
[----:B------:R-:W-:Y:S01]  /*4810*/  IMAD R37, RZ, RZ, -UR58 ;  /* 0x8000003aff257e24 */ /* 0x000fe2000f8e02ff */
[----:B------:R-:W-:Y:S02]  /*4820*/  UISETP.NE.U32.AND UP1, UPT, UR58, URZ, UPT ;  /* 0x000000ff3a00728c */ /* 0x000fe4000bf25070 */
[----:B------:R-:W-:Y:S01]  /*4830*/  IMAD.U32 R40, RZ, RZ, UR58 ;  /* 0x0000003aff287e24 */ /* 0x000fe2000f8e00ff */
[----:B------:R-:W-:Y:S02]  /*4840*/  ULOP3.LUT UR8, URZ, UR58, URZ, 0x33, !UPT ;  /* 0x0000003aff087292 */ /* 0x000fe4000f8e33ff */
[----:B------:R-:W-:Y:S01]  /*4850*/  IMAD.U32 R39, RZ, RZ, UR58 ;  /* 0x0000003aff277e24 */ /* 0x000fe2000f8e00ff */
[----:B0-----:R-:W1:Y:S02]  /*4860*/  MUFU.RCP R35, R35 ;  /* 0x0000002300237308 */ /* 0x001e640000001000 */
[----:B-1----:R-:W-:-:S06]  /*4870*/  VIADD R32, R35, 0xffffffe ;  /* 0x0ffffffe23207836 */ /* 0x002fcc0000000000 */
[----:B------:R0:W1:Y:S02]  /*4880*/  F2I.FTZ.U32.TRUNC.NTZ R33, R32 ;  /* 0x0000002000217305 */ /* 0x000064000021f000 */
[----:B0-----:R-:W-:Y:S02]  /*4890*/  HFMA2 R32, -RZ, RZ, 0, 0 ;  /* 0x00000000ff207431 */ /* 0x001fe400000001ff */
[----:B-1----:R-:W-:-:S04]  /*48a0*/  IMAD R37, R37, R33, RZ ;  /* 0x0000002125257224 */ /* 0x002fc800078e02ff */
[----:B------:R-:W-:-:S04]  /*48b0*/  IMAD.HI.U32 R36, R33, R37, R32 ;  /* 0x0000002521247227 */ /* 0x000fc800078e0020 */
[----:B------:R-:W-:Y:S02]  /*48c0*/  VIADD R33, R19, 0x3 ;  /* 0x0000000313217836 */ /* 0x000fe40000000000 */
[----:B------:R-:W-:-:S04]  /*48d0*/  IMAD.HI.U32 R32, R36, R19, RZ ;  /* 0x0000001324207227 */ /* 0x000fc800078e00ff */
[----:B------:R-:W-:-:S04]  /*48e0*/  IMAD.HI.U32 R37, R36, R33, RZ ;  /* 0x0000002124257227 */ /* 0x000fc800078e00ff */
[----:B------:R-:W-:Y:S02]  /*48f0*/  IMAD.MOV R38, RZ, RZ, -R37 ;  /* 0x000000ffff267224 */ /* 0x000fe400078e0a25 */
[C---:B------:R-:W-:Y:S02]  /*4900*/  VIADD R37, R19.reuse, 0x2 ;  /* 0x0000000213257836 */ /* 0x040fe40000000000 */
[----:B------:R-:W-:Y:S02]  /*4910*/  IMAD R38, R38, UR58, R33 ;  /* 0x0000003a26267c24 */ /* 0x000fe4000f8e0221 */
[----:B------:R-:W-:Y:S02]  /*4920*/  VIADD R33, R19, 0x1 ;  /* 0x0000000113217836 */ /* 0x000fe40000000000 */
[----:B------:R-:W-:Y:S01]  /*4930*/  IMAD.MOV R32, RZ, RZ, -R32 ;  /* 0x000000ffff207224 */ /* 0x000fe200078e0a20 */
[----:B------:R-:W-:Y:S01]  /*4940*/  R2UR UR9, R38 ;  /* 0x00000000260972ca */ /* 0x000fe200000e0000 */
[----:B------:R-:W-:-:S04]  /*4950*/  IMAD.HI.U32 R35, R36, R33, RZ ;  /* 0x0000002124237227 */ /* 0x000fc800078e00ff */
[----:B------:R-:W-:Y:S01]  /*4960*/  IMAD.HI.U32 R38, R36, R37, RZ ;  /* 0x0000002524267227 */ /* 0x000fe200078e00ff */
[----:B------:R-:W-:-:S03]  /*4970*/  IADD3 R36, PT, PT, -R35, RZ, RZ ;  /* 0x000000ff23247210 */ /* 0x000fc60007ffe1ff */
[----:B------:R-:W-:Y:S02]  /*4980*/  IMAD R32, R32, UR58, R19 ;  /* 0x0000003a20207c24 */ /* 0x000fe4000f8e0213 */
[----:B------:R-:W-:Y:S02]  /*4990*/  IMAD.MOV R38, RZ, RZ, -R38 ;  /* 0x000000ffff267224 */ /* 0x000fe400078e0a26 */
[----:B------:R-:W-:Y:S01]  /*49a0*/  ISETP.LE.U32.AND P2, PT, R40, UR9, PT ;  /* 0x0000000928007c0c */ /* 0x000fe2000bf43070 */
[----:B------:R-:W-:Y:S01]  /*49b0*/  IMAD R33, R36, UR58, R33 ;  /* 0x0000003a24217c24 */ /* 0x000fe2000f8e0221 */
[----:B------:R-:W-:Y:S01]  /*49c0*/  ISETP.GE.U32.AND P3, PT, R32, UR58, PT ;  /* 0x0000003a20007c0c */ /* 0x000fe2000bf66070 */
[----:B------:R-:W-:-:S03]  /*49d0*/  IMAD R37, R38, UR58, R37 ;  /* 0x0000003a26257c24 */ /* 0x000fc6000f8e0225 */
[----:B------:R-:W-:Y:S02]  /*49e0*/  ISETP.GE.U32.AND P4, PT, R33, UR58, PT ;  /* 0x0000003a21007c0c */ /* 0x000fe4000bf86070 */
[----:B------:R-:W-:-:S05]  /*49f0*/  ISETP.GE.U32.AND P5, PT, R37, UR58, PT ;  /* 0x0000003a25007c0c */ /* 0x000fca000bfa6070 */
[----:B------:R-:W-:Y:S02]  /*4a00*/  @P2 IADD3 R35, PT, PT, -R39, UR9, RZ ;  /* 0x0000000927232c10 */ /* 0x000fe4000fffe1ff */
[----:B------:R-:W-:Y:S02]  /*4a10*/  @P3 VIADD R32, R32, -UR58 ;  /* 0x8000003a20203c36 */ /* 0x000fe40008000000 */
[----:B------:R-:W-:Y:S02]  /*4a20*/  @P2 R2UR UR9, R35 ;  /* 0x00000000230922ca */ /* 0x000fe400000e0000 */
[----:B------:R-:W-:Y:S01]  /*4a30*/  @P4 VIADD R33, R33, -UR58 ;  /* 0x8000003a21214c36 */ /* 0x000fe20008000000 */
[----:B------:R-:W-:Y:S01]  /*4a40*/  ISETP.GE.U32.AND P3, PT, R32, UR58, PT ;  /* 0x0000003a20007c0c */ /* 0x000fe2000bf66070 */
[----:B------:R-:W-:-:S03]  /*4a50*/  @P5 VIADD R37, R37, -UR58 ;  /* 0x8000003a25255c36 */ /* 0x000fc60008000000 */
[----:B------:R-:W-:Y:S02]  /*4a60*/  ISETP.GE.U32.AND P4, PT, R33, UR58, PT ;  /* 0x0000003a21007c0c */ /* 0x000fe4000bf86070 */
[----:B------:R-:W-:-:S04]  /*4a70*/  ISETP.GE.U32.AND P5, PT, R37, UR58, PT ;  /* 0x0000003a25007c0c */ /* 0x000fc8000bfa6070 */
[----:B------:R-:W-:-:S03]  /*4a80*/  ISETP.LE.U32.AND P2, PT, R40, UR9, PT ;  /* 0x0000000928007c0c */ /* 0x000fc6000bf43070 */
[----:B------:R-:W-:-:S04]  /*4a90*/  @P3 VIADD R32, R32, -UR58 ;  /* 0x8000003a20203c36 */ /* 0x000fc80008000000 */
[----:B------:R-:W-:Y:S02]  /*4aa0*/  @P4 VIADD R33, R33, -UR58 ;  /* 0x8000003a21214c36 */ /* 0x000fe40008000000 */
[----:B------:R-:W-:-:S04]  /*4ab0*/  @P5 VIADD R37, R37, -UR58 ;  /* 0x8000003a25255c36 */ /* 0x000fc80008000000 */
[----:B------:R-:W-:-:S04]  /*4ac0*/  @P2 IADD3 R39, PT, PT, -R39, UR9, RZ ;  /* 0x0000000927272c10 */ /* 0x000fc8000fffe1ff */
[----:B------:R-:W-:Y:S02]  /*4ad0*/  @P2 R2UR UR9, R39 ;  /* 0x00000000270922ca */ /* 0x000fe400000e0000 */
[----:B------:R-:W-:-:S04]  /*4ae0*/  PLOP3.LUT P2, PT, PT, PT, UP1, 0x80, 0x8 ;  /* 0x000000000008781c */ /* 0x000fc80003f4f018 */
[----:B------:R-:W-:Y:S02]  /*4af0*/  SEL R32, R32, UR8, P2 ;  /* 0x0000000820207c07 */ /* 0x000fe40009000000 */
[----:B------:R-:W-:Y:S02]  /*4b00*/  SEL R33, R33, UR8, P2 ;  /* 0x0000000821217c07 */ /* 0x000fe40009000000 */
[----:B------:R-:W-:Y:S02]  /*4b10*/  LEA R32, R32, UR7, 0x2 ;  /* 0x0000000720207c11 */ /* 0x000fe4000f8e10ff */
[----:B------:R-:W-:Y:S01]  /*4b20*/  SEL R37, R37, UR8, P2 ;  /* 0x0000000825257c07 */ /* 0x000fe20009000000 */
[----:B------:R-:W-:Y:S01]  /*4b30*/  USEL UR8, UR8, UR9, !UP1 ;  /* 0x0000000908087287 */ /* 0x000fe2000c800000 */
[----:B------:R-:W-:Y:S02]  /*4b40*/  LEA R35, R33, UR7, 0x2 ;  /* 0x0000000721237c11 */ /* 0x000fe4000f8e10ff */
[----:B------:R-:W2:Y:S01]  /*4b50*/  LDL R33, [R32] ;  /* 0x0000000020217983 */ /* 0x000ea20000100800 */
[----:B------:R-:W-:Y:S01]  /*4b60*/  LEA R37, R37, UR7, 0x2 ;  /* 0x0000000725257c11 */ /* 0x000fe2000f8e10ff */
[----:B------:R-:W-:-:S02]  /*4b70*/  ULEA UR8, UR8, UR7, 0x2 ;  /* 0x0000000708087291 */ /* 0x000fc4000f8e10ff */
[----:B------:R-:W3:Y:S04]  /*4b80*/  LDL R35, [R35] ;  /* 0x0000000023237983 */ /* 0x000ee80000100800 */
[----:B------:R-:W4:Y:S04]  /*4b90*/  LDL R37, [R37] ;  /* 0x0000000025257983 */ /* 0x000f280000100800 */
[----:B------:R-:W5:Y:S01]  /*4ba0*/  LDL R39, [UR8] ;  /* 0x00000008ff277983 */ /* 0x000f620008100800 */
[----:B------:R-:W-:Y:S02]  /*4bb0*/  IADD3 R19, PT, PT, R19, 0x4, RZ ;  /* 0x0000000413137810 */ /* 0x000fe40007ffe0ff */
[----:B--2---:R-:W-:-:S02]  /*4bc0*/  FMNMX R34, R34, R33, PT ;  /* 0x0000002122227209 */ /* 0x004fc40003800000 */
[----:B------:R-:W-:Y:S02]  /*4bd0*/  FMNMX R12, R12, R33, !PT ;  /* 0x000000210c0c7209 */ /* 0x000fe40007800000 */
[-C--:B---3--:R-:W-:Y:S02]  /*4be0*/  FMNMX R34, R34, R35.reuse, PT ;  /* 0x0000002322227209 */ /* 0x088fe40003800000 */
[----:B------:R-:W-:Y:S02]  /*4bf0*/  FMNMX R12, R12, R35, !PT ;  /* 0x000000230c0c7209 */ /* 0x000fe40007800000 */
[-C--:B----4-:R-:W-:Y:S02]  /*4c00*/  FMNMX R34, R34, R37.reuse, PT ;  /* 0x0000002522227209 */ /* 0x090fe40003800000 */
[----:B------:R-:W-:Y:S02]  /*4c10*/  FMNMX R12, R12, R37, !PT ;  /* 0x000000250c0c7209 */ /* 0x000fe40007800000 */
[----:B-----5:R-:W-:-:S02]  /*4c20*/  FMNMX R34, R34, R39, PT ;  /* 0x0000002722227209 */ /* 0x020fc40003800000 */
[----:B------:R-:W-:-:S07]  /*4c30*/  FMNMX R12, R12, R39, !PT ;  /* 0x000000270c0c7209 */ /* 0x000fce0007800000 */
.L_x_57:
[----:B------:R-:W-:Y:S05]  /*4c40*/  @!P1 BRA `(.L_x_53) ;  /* 0x0000000000dc9947 */ /* 0x000fea0003800000 */
[----:B------:R-:W0:Y:S01]  /*4c50*/  I2F.U32.RP R35, UR58 ;  /* 0x0000003a00237d06 */ /* 0x000e220008209000 */
[----:B------:R-:W-:Y:S01]  /*4c60*/  IMAD R37, RZ, RZ, -UR58 ;  /* 0x8000003aff257e24 */ /* 0x000fe2000f8e02ff */
[----:B------:R-:W-:Y:S01]  /*4c70*/  LOP3.LUT R38, RZ, UR58, RZ, 0x33, !PT ;  /* 0x0000003aff267c12 */ /* 0x000fe2000f8e33ff */
[----:B-1----:R-:W-:-:S05]  /*4c80*/  IMAD.MOV.U32 R32, RZ, RZ, RZ ;  /* 0x000000ffff207224 */ /* 0x002fca00078e00ff */
[----:B0-----:R-:W0:Y:S02]  /*4c90*/  MUFU.RCP R35, R35 ;  /* 0x0000002300237308 */ /* 0x001e240000001000 */
[----:B0-----:R-:W-:-:S06]  /*4ca0*/  VIADD R33, R35, 0xffffffe ;  /* 0x0ffffffe23217836 */ /* 0x001fcc0000000000 */
[----:B------:R-:W0:Y:S02]  /*4cb0*/  F2I.FTZ.U32.TRUNC.NTZ R33, R33 ;  /* 0x0000002100217305 */ /* 0x000e24000021f000 */
[----:B0-----:R-:W-:-:S04]  /*4cc0*/  IMAD R37, R37, R33, RZ ;  /* 0x0000002125257224 */ /* 0x001fc800078e02ff */
[----:B------:R-:W-:-:S06]  /*4cd0*/  IMAD.HI.U32 R36, R33, R37, R32 ;  /* 0x0000002521247227 */ /* 0x000fcc00078e0020 */
[----:B------:R-:W-:-:S04]  /*4ce0*/  IMAD.HI.U32 R32, R36, R19, RZ ;  /* 0x0000001324207227 */ /* 0x000fc800078e00ff */
[----:B------:R-:W-:-:S04]  /*4cf0*/  IMAD.MOV R32, RZ, RZ, -R32 ;  /* 0x000000ffff207224 */ /* 0x000fc800078e0a20 */
[----:B------:R-:W-:-:S05]  /*4d00*/  IMAD R32, R32, UR58, R19 ;  /* 0x0000003a20207c24 */ /* 0x000fca000f8e0213 */
[----:B------:R-:W-:-:S13]  /*4d10*/  ISETP.GE.U32.AND P1, PT, R32, UR58, PT ;  /* 0x0000003a20007c0c */ /* 0x000fda000bf26070 */
[----:B------:R-:W-:Y:S01]  /*4d20*/  @P1 VIADD R32, R32, -UR58 ;  /* 0x8000003a20201c36 */ /* 0x000fe20008000000 */
[----:B------:R-:W-:-:S04]  /*4d30*/  ISETP.NE.U32.AND P1, PT, RZ, UR58, PT ;  /* 0x0000003aff007c0c */ /* 0x000fc8000bf25070 */
[----:B------:R-:W-:-:S13]  /*4d40*/  ISETP.GE.U32.AND P2, PT, R32, UR58, PT ;  /* 0x0000003a20007c0c */ /* 0x000fda000bf46070 */
[----:B------:R-:W-:-:S05]  /*4d50*/  @P2 VIADD R32, R32, -UR58 ;  /* 0x8000003a20202c36 */ /* 0x000fca0008000000 */
[----:B------:R-:W-:-:S04]  /*4d60*/  SEL R32, R38, R32, !P1 ;  /* 0x0000002026207207 */ /* 0x000fc80004800000 */
[----:B------:R-:W-:-:S05]  /*4d70*/  LEA R32, R32, UR7, 0x2 ;  /* 0x0000000720207c11 */ /* 0x000fca000f8e10ff */
[----:B------:R-:W2:Y:S01]  /*4d80*/  LDL R33, [R32] ;  /* 0x0000000020217983 */ /* 0x000ea20000100800 */
[----:B------:R-:W-:Y:S02]  /*4d90*/  ISETP.NE.AND P2, PT, R47, 0x1, PT ;  /* 0x000000012f00780c */ /* 0x000fe40003f45270 */
[-C--:B--2---:R-:W-:Y:S02]  /*4da0*/  FMNMX R34, R34, R33.reuse, PT ;  /* 0x0000002122227209 */ /* 0x084fe40003800000 */
[----:B------:R-:W-:-:S09]  /*4db0*/  FMNMX R12, R12, R33, !PT ;  /* 0x000000210c0c7209 */ /* 0x000fd20007800000 */
[----:B------:R-:W-:Y:S05]  /*4dc0*/  @!P2 BRA `(.L_x_53) ;  /* 0x00000000007ca947 */ /* 0x000fea0003800000 */
[----:B------:R-:W-:Y:S02]  /*4dd0*/  ISETP.NE.AND P2, PT, R47, 0x2, PT ;  /* 0x000000022f00780c */ /* 0x000fe40003f45270 */
[----:B------:R-:W-:-:S11]  /*4de0*/  PLOP3.LUT P5, PT, PT, PT, PT, 0x8, 0x80 ;  /* 0x000000000080781c */ /* 0x000fd60003fae170 */
[C---:B------:R-:W-:Y:S01]  /*4df0*/  @P2 VIADD R33, R19.reuse, 0x2 ;  /* 0x0000000213212836 */ /* 0x040fe20000000000 */
[----:B------:R-:W-:-:S03]  /*4e00*/  IADD3 R19, PT, PT, R19, 0x1, RZ ;  /* 0x0000000113137810 */ /* 0x000fc60007ffe0ff */
[----:B------:R-:W-:-:S04]  /*4e10*/  @P2 IMAD.HI.U32 R35, R36, R33, RZ ;  /* 0x0000002124232227 */ /* 0x000fc800078e00ff */
[----:B------:R-:W-:-:S04]  /*4e20*/  IMAD.HI.U32 R32, R36, R19, RZ ;  /* 0x0000001324207227 */ /* 0x000fc800078e00ff */
[----:B------:R-:W-:Y:S02]  /*4e30*/  @P2 IMAD.MOV R36, RZ, RZ, -R35 ;  /* 0x000000ffff242224 */ /* 0x000fe400078e0a23 */
[----:B------:R-:W-:Y:S02]  /*4e40*/  IMAD.MOV R32, RZ, RZ, -R32 ;  /* 0x000000ffff207224 */ /* 0x000fe400078e0a20 */
[----:B------:R-:W-:Y:S02]  /*4e50*/  @P2 IMAD R33, R36, UR58, R33 ;  /* 0x0000003a24212c24 */ /* 0x000fe4000f8e0221 */
[----:B------:R-:W-:-:S03]  /*4e60*/  IMAD R19, R32, UR58, R19 ;  /* 0x0000003a20137c24 */ /* 0x000fc6000f8e0213 */
[----:B------:R-:W-:Y:S02]  /*4e70*/  @P2 ISETP.GE.U32.AND P4, PT, R33, UR58, PT ;  /* 0x0000003a21002c0c */ /* 0x000fe4000bf86070 */
[----:B------:R-:W-:Y:S02]  /*4e80*/  ISETP.GE.U32.AND P3, PT, R19, UR58, PT ;  /* 0x0000003a13007c0c */ /* 0x000fe4000bf66070 */
[----:B------:R-:W-:-:S11]  /*4e90*/  @P2 PLOP3.LUT P5, PT, P4, PT, PT, 0x80, 0x8 ;  /* 0x000000000008281c */ /* 0x000fd600027af070 */
[----:B------:R-:W-:Y:S02]  /*4ea0*/  @P3 VIADD R19, R19, -UR58 ;  /* 0x8000003a13133c36 */ /* 0x000fe40008000000 */
[----:B------:R-:W-:Y:S01]  /*4eb0*/  @P5 VIADD R33, R33, -UR58 ;  /* 0x8000003a21215c36 */ /* 0x000fe20008000000 */
[----:B------:R-:W-:Y:S02]  /*4ec0*/  PLOP3.LUT P5, PT, PT, PT, PT, 0x8, 0x80 ;  /* 0x000000000080781c */ /* 0x000fe40003fae170 */
[----:B------:R-:W-:Y:S02]  /*4ed0*/  ISETP.GE.U32.AND P3, PT, R19, UR58, PT ;  /* 0x0000003a13007c0c */ /* 0x000fe4000bf66070 */
[----:B------:R-:W-:-:S04]  /*4ee0*/  @P2 ISETP.GE.U32.AND P4, PT, R33, UR58, PT ;  /* 0x0000003a21002c0c */ /* 0x000fc8000bf86070 */
[----:B------:R-:W-:-:S07]  /*4ef0*/  @P2 PLOP3.LUT P5, PT, P4, PT, PT, 0x80, 0x8 ;  /* 0x000000000008281c */ /* 0x000fce00027af070 */
[----:B------:R-:W-:-:S05]  /*4f00*/  @P3 VIADD R19, R19, -UR58 ;  /* 0x8000003a13133c36 */ /* 0x000fca0008000000 */
[----:B------:R-:W-:Y:S01]  /*4f10*/  SEL R19, R38, R19, !P1 ;  /* 0x0000001326137207 */ /* 0x000fe20004800000 */
[----:B------:R-:W-:-:S03]  /*4f20*/  @P5 VIADD R33, R33, -UR58 ;  /* 0x8000003a21215c36 */ /* 0x000fc60008000000 */
[----:B------:R-:W-:Y:S02]  /*4f30*/  LEA R19, R19, UR7, 0x2 ;  /* 0x0000000713137c11 */ /* 0x000fe4000f8e10ff */
[----:B------:R-:W-:-:S04]  /*4f40*/  @P2 SEL R33, R38, R33, !P1 ;  /* 0x0000002126212207 */ /* 0x000fc80004800000 */
[----:B------:R-:W-:Y:S01]  /*4f50*/  @P2 LEA R33, R33, UR7, 0x2 ;  /* 0x0000000721212c11 */ /* 0x000fe2000f8e10ff */
[----:B------:R-:W2:Y:S05]  /*4f60*/  LDL R19, [R19] ;  /* 0x0000000013137983 */ /* 0x000eaa0000100800 */
[----:B------:R-:W3:Y:S01]  /*4f70*/  @P2 LDL R33, [R33] ;  /* 0x0000000021212983 */ /* 0x000ee20000100800 */
[-C--:B--2---:R-:W-:Y:S02]  /*4f80*/  FMNMX R34, R34, R19.reuse, PT ;  /* 0x0000001322227209 */ /* 0x084fe40003800000 */
[----:B------:R-:W-:Y:S02]  /*4f90*/  FMNMX R12, R12, R19, !PT ;  /* 0x000000130c0c7209 */ /* 0x000fe40007800000 */
[----:B---3--:R-:W-:-:S02]  /*4fa0*/  @P2 FMNMX R34, R34, R33, PT ;  /* 0x0000002122222209 */ /* 0x008fc40003800000 */
[----:B------:R-:W-:-:S07]  /*4fb0*/  @P2 FMNMX R12, R12, R33, !PT ;  /* 0x000000210c0c2209 */ /* 0x000fce0007800000 */
.L_x_53:
[----:B-1----:R-:W-:-:S05]  /*4fc0*/  FADD R33, R12, -R34 ;  /* 0x800000220c217221 */ /* 0x002fca0000000000 */
[----:B------:R-:W-:-:S13]  /*4fd0*/  FSETP.GT.AND P1, PT, |R33|, 9.999999682655225389e-21, PT ;  /* 0x1e3ce5082100780b */ /* 0x000fda0003f24200 */
[----:B------:R-:W-:Y:S05]  /*4fe0*/  @!P1 BRA `(.L_x_58) ;  /* 0x0000000000489947 */ /* 0x000fea0003800000 */
[----:B------:R-:W0:Y:S01]  /*4ff0*/  MUFU.RCP R12, R33 ;  /* 0x00000021000c7308 */ /* 0x000e220000001000 */
[----:B------:R-:W-:Y:S01]  /*5000*/  BSSY.RECONVERGENT B1, `(.L_x_59) ;  /* 0x000000c000017945 */ /* 0x000fe20003800200 */
[----:B------:R-:W-:-:S06]  /*5010*/  FADD R18, R17, -R34 ;  /* 0x8000002211127221 */ /* 0x000fcc0000000000 */
[----:B------:R-:W1:Y:S01]  /*5020*/  FCHK P1, R16, R33 ;  /* 0x0000002110007302 */ /* 0x000e620000020000 */
[----:B0-----:R-:W-:-:S04]  /*5030*/  FFMA R19, -R33, R12, 1 ;  /* 0x3f80000021137423 */ /* 0x001fc8000000010c */
[----:B------:R-:W-:-:S04]  /*5040*/  FFMA R12, R12, R19, R12 ;  /* 0x000000130c0c7223 */ /* 0x000fc8000000000c */
[----:B------:R-:W-:-:S04]  /*5050*/  FFMA R19, R12, 100, RZ ;  /* 0x42c800000c137823 */ /* 0x000fc800000000ff */
[----:B------:R-:W-:-:S04]  /*5060*/  FFMA R32, -R33, R19, 100 ;  /* 0x42c8000021207423 */ /* 0x000fc80000000113 */
[----:B------:R-:W-:Y:S01]  /*5070*/  FFMA R19, R12, R32, R19 ;  /* 0x000000200c137223 */ /* 0x000fe20000000013 */
[----:B-1----:R-:W-:Y:S06]  /*5080*/  @!P1 BRA `(.L_x_60) ;  /* 0x00000000000c9947 */ /* 0x002fec0003800000 */
[----:B------:R-:W-:Y:S01]  /*5090*/  IMAD.MOV.U32 R17, RZ, RZ, R33 ;  /* 0x000000ffff117224 */ /* 0x000fe200078e0021 */
[----:B------:R-:W-:-:S07]  /*50a0*/  MOV R32, 0x50c0 ;  /* 0x000050c000207802 */ /* 0x000fce0000000f00 */
[----:B------:R-:W-:Y:S05]  /*50b0*/  CALL.REL.NOINC `($__internal_1_$__cuda_sm3x_div_rn_noftz_f32_slowpath) ;  /* 0x0000002c00547944 */ /* 0x000fea0003c00000 */
.L_x_60:
[----:B------:R-:W-:Y:S05]  /*50c0*/  BSYNC.RECONVERGENT B1 ;  /* 0x0000000000017941 */ /* 0x000fea0003800200 */
.L_x_59:
[----:B------:R-:W-:Y:S01]  /*50d0*/  FMUL R18, R18, R19 ;  /* 0x0000001312127220 */ /* 0x000fe20000400000 */
[----:B------:R-:W-:Y:S06]  /*50e0*/  BRA `(.L_x_58) ;  /* 0x0000000000087947 */ /* 0x000fec0003800000 */
.L_x_51:
[----:B------:R-:W-:Y:S05]  /*50f0*/  @P1 BRA P4, `(.L_x_58) ;  /* 0x0000000000041947 */ /* 0x000fea0002000000 */
.L_x_52:
[----:B------:R-:W-:-:S07]  /*5100*/  MOV R18, 0x7fc00000 ;  /* 0x7fc0000000127802 */ /* 0x000fce0000000f00 */
.L_x_58:
[----:B------:R-:W-:Y:S05]  /*5110*/  BSYNC.RECONVERGENT B0 ;  /* 0x0000000000007941 */ /* 0x000fea0003800200 */
.L_x_50:
[----:B------:R-:W-:Y:S01]  /*5120*/  FSETP.NE.AND P1, PT, |R18|, +INF , PT ;  /* 0x7f8000001200780b */ /* 0x000fe20003f25200 */
[----:B------:R-:W-:Y:S01]  /*5130*/  BSSY.RECONVERGENT B0, `(.L_x_61) ;  /* 0x000002a000007945 */ /* 0x000fe20003800200 */
[----:B------:R-:W-:-:S11]  /*5140*/  IMAD.MOV.U32 R17, RZ, RZ, 0x7fc00000 ;  /* 0x7fc00000ff117424 */ /* 0x000fd600078e00ff */
[----:B------:R-:W-:Y:S05]  /*5150*/  @!P1 BRA `(.L_x_62) ;  /* 0x00000000009c9947 */ /* 0x000fea0003800000 */
[----:B------:R-:W0:Y:S02]  /*5160*/  LDC R35, c[0x0][0x3a4] ;  /* 0x0000e900ff237b82 */ /* 0x000e240000000800 */
[----:B0-----:R-:W-:-:S13]  /*5170*/  ISETP.GE.AND P1, PT, R14, R35, PT ;  /* 0x000000230e00720c */ /* 0x001fda0003f26270 */
[----:B------:R-:W-:Y:S05]  /*5180*/  @P1 BRA `(.L_x_63) ;  /* 0x0000000000801947 */ /* 0x000fea0003800000 */
[----:B------:R-:W-:Y:S01]  /*5190*/  VIADD R14, R14, 0x1 ;  /* 0x000000010e0e7836 */ /* 0x000fe20000000000 */
[----:B------:R-:W0:Y:S04]  /*51a0*/  F2F.F64.F32 R18, R18 ;  /* 0x0000001200127310 */ /* 0x000e280000201800 */
[----:B------:R-:W-:Y:S01]  /*51b0*/  ISETP.NE.AND P1, PT, R14, R35, PT ;  /* 0x000000230e00720c */ /* 0x000fe20003f25270 */
[----:B0-----:R-:W-:-:S12]  /*51c0*/  DADD R24, R24, R18 ;  /* 0x0000000018187229 */ /* 0x001fd80000000012 */
[----:B------:R-:W-:Y:S05]  /*51d0*/  @P1 BRA `(.L_x_62) ;  /* 0x00000000007c1947 */ /* 0x000fea0003800000 */
[----:B------:R-:W0:Y:S01]  /*51e0*/  I2F.F64 R34, R35 ;  /* 0x0000002300227312 */ /* 0x000e220000201c00 */
        /* <DEDUP_REMOVED lines=10> */
[----:B-1----:R-:W-:-:S08]  /*5290*/  DFMA R32, -R34, R26, R24 ;  /* 0x0000001a2220722b */ /* 0x002fd00000000118 */
        /* <DEDUP_REMOVED lines=10> */
.L_x_65:
[----:B------:R-:W-:Y:S05]  /*5340*/  BSYNC.RECONVERGENT B1 ;  /* 0x0000000000017941 */ /* 0x000fea0003800200 */
.L_x_64:
[----:B------:R-:W0:Y:S01]  /*5350*/  LDCU UR8, c[0x0][0x3a4] ;  /* 0x00007480ff0877ac */ /* 0x000e220008000800 */
[----:B------:R2:W3:Y:S01]  /*5360*/  F2F.F32.F64 R17, R26 ;  /* 0x0000001a00117310 */ /* 0x0004e20000301000 */
[----:B0-----:R-:W-:Y:S01]  /*5370*/  MOV R14, UR8 ;  /* 0x00000008000e7c02 */ /* 0x001fe20008000f00 */
[----:B--23--:R-:W-:Y:S06]  /*5380*/  BRA `(.L_x_62) ;  /* 0x0000000000107947 */ /* 0x00cfec0003800000 */
.L_x_63:
[----:B-1----:R-:W0:Y:S02]  /*5390*/  F2F.F64.F32 R32, R18 ;  /* 0x0000001200207310 */ /* 0x002e240000201800 */
[----:B0-----:R-:W-:-:S08]  /*53a0*/  DADD R32, -R26, R32 ;  /* 0x000000001a207229 */ /* 0x001fd00000000120 */
[----:B------:R-:W-:-:S06]  /*53b0*/  DFMA R26, R32, R54, R26 ;  /* 0x00000036201a722b */ /* 0x000fcc000000001a */
[----:B------:R0:W2:Y:S05]  /*53c0*/  F2F.F32.F64 R17, R26 ;  /* 0x0000001a00117310 */ /* 0x0000aa0000301000 */
.L_x_62:
[----:B------:R-:W-:Y:S05]  /*53d0*/  BSYNC.RECONVERGENT B0 ;  /* 0x0000000000007941 */ /* 0x000fea0003800200 */
.L_x_61:
[----:B------:R-:W3:Y:S01]  /*53e0*/  LDCU UR59, c[0x0][0x3a0] ;  /* 0x00007400ff3b77ac */ /* 0x000ee20008000800 */
[----:B------:R-:W-:Y:S05]  /*53f0*/  BRA.U !UP0, `(.L_x_66) ;  /* 0x0000000108447547 */ /* 0x000fea000b800000 */
[----:B------:R-:W4:Y:S01]  /*5400*/  LDC R12, c[0x0][0x3a0] ;  /* 0x0000e800ff0c7b82 */ /* 0x000f220000000800 */
[----:B------:R-:W-:Y:S01]  /*5410*/  VIADD R19, R1, UR5 ;  /* 0x0000000501137c36 */ /* 0x000fe20008000000 */
[----:B----4-:R-:W-:-:S13]  /*5420*/  ISETP.LE.AND P2, PT, R12, UR4, PT ;  /* 0x000000040c007c0c */ /* 0x010fda000bf43270 */
[----:B------:R-:W4:Y:S01]  /*5430*/  @P2 LDL.U8 R12, [R19+0x4800] ;  /* 0x00480000130c2983 */ /* 0x000f220000100000 */
[----:B--2---:R-:W-:-:S04]  /*5440*/  FSETP.NE.AND P1, PT, |R17|, +INF , PT ;  /* 0x7f8000001100780b */ /* 0x004fc80003f25200 */
[----:B------:R-:W-:-:S05]  /*5450*/  SEL R18, RZ, 0x1, !P1 ;  /* 0x00000001ff127807 */ /* 0x000fca0004800000 */
[----:B------:R2:W-:Y:S04]  /*5460*/  STL.U8 [R19+0x4800], R18 ;  /* 0x0048001213007387 */ /* 0x0005e80000100000 */
[----:B------:R-:W-:-:S05]  /*5470*/  VOTEU.ANY UP0, P1 ;  /* 0x0000000000ff7886 */ /* 0x000fca0000800100 */
[----:B------:R-:W-:Y:S02]  /*5480*/  @UP0 ULEA UR8, UR5, UR36, 0x2 ;  /* 0x0000002405080291 */ /* 0x000fe4000f8e10ff */
[----:B------:R-:W-:-:S04]  /*5490*/  UIADD3 UR5, UPT, UPT, UR5, 0x1, URZ ;  /* 0x0000000105057890 */ /* 0x000fc8000fffe0ff */
[----:B------:R-:W-:-:S03]  /*54a0*/  UISETP.NE.AND UP0, UPT, UR5, UR58, UPT ;  /* 0x0000003a0500728c */ /* 0x000fc6000bf05270 */
[----:B------:R2:W-:Y:S01]  /*54b0*/  @P1 STL [UR8], R17 ;  /* 0x00000011ff001987 */ /* 0x0005e20008100808 */
[----:B------:R-:W-:Y:S01]  /*54c0*/  USEL UR5, UR5, URZ, UP0 ;  /* 0x000000ff05057287 */ /* 0x000fe20008000000 */
[----:B----4-:R-:W-:-:S04]  /*54d0*/  @P2 IMAD.IADD R15, R15, 0x1, -R12 ;  /* 0x000000010f0f2824 */ /* 0x010fc800078e0a0c */
[----:B------:R-:W-:Y:S02]  /*54e0*/  VIADD R12, R15, 0x1 ;  /* 0x000000010f0c7836 */ /* 0x000fe40000000000 */
[----:B------:R-:W-:-:S04]  /*54f0*/  @!P1 IMAD.MOV R12, RZ, RZ, R15 ;  /* 0x000000ffff0c9224 */ /* 0x000fc800078e020f */
[----:B--2---:R-:W-:-:S07]  /*5500*/  IMAD.MOV.U32 R15, RZ, RZ, R12 ;  /* 0x000000ffff0f7224 */ /* 0x004fce00078e000c */
.L_x_66:
[----:B---3--:R-:W-:Y:S01]  /*5510*/  ISETP.NE.OR P0, PT, R15, UR59, !P0 ;  /* 0x0000003b0f007c0c */ /* 0x008fe2000c705670 */
[----:B------:R-:W-:Y:S01]  /*5520*/  BSSY.RECONVERGENT B0, `(.L_x_67) ;  /* 0x00001fa000007945 */ /* 0x000fe20003800200 */
[----:B------:R-:W-:-:S11]  /*5530*/  IMAD.MOV.U32 R18, RZ, RZ, 0x42480000 ;  /* 0x42480000ff127424 */ /* 0x000fd600078e00ff */
[----:B------:R-:W-:Y:S05]  /*5540*/  @P0 BRA `(.L_x_68) ;  /* 0x0000001c00d00947 */ /* 0x000fea0003800000 */
[----:B--2---:R-:W-:-:S13]  /*5550*/  FSETP.NE.AND P0, PT, |R17|, +INF , PT ;  /* 0x7f8000001100780b */ /* 0x004fda0003f05200 */
[----:B------:R-:W-:Y:S05]  /*5560*/  @!P0 BRA `(.L_x_69) ;  /* 0x0000001c00d08947 */ /* 0x000fea0003800000 */
[----:B------:R-:W2:Y:S01]  /*5570*/  LDL R40, [R1+0x2000] ;  /* 0x0020000001287983 */ /* 0x000ea20000100800 */
[----:B------:R-:W-:Y:S01]  /*5580*/  UISETP.GE.AND UP0, UPT, UR59, 0x2, UPT ;  /* 0x000000023b00788c */ /* 0x000fe2000bf06270 */
[----:B--2---:R-:W-:-:S08]  /*5590*/  IMAD.MOV.U32 R12, RZ, RZ, R40 ;  /* 0x000000ffff0c7224 */ /* 0x004fd000078e0028 */
[----:B------:R-:W-:Y:S05]  /*55a0*/  BRA.U !UP0, `(.L_x_70) ;  /* 0x0000001d086c7547 */ /* 0x000fea000b800000 */
[----:B------:R-:W-:Y:S01]  /*55b0*/  UIADD3 UR8, UPT, UPT, UR59, -0x2, URZ ;  /* 0xfffffffe3b087890 */ /* 0x000fe2000fffe0ff */
[----:B------:R-:W-:Y:S01]  /*55c0*/  MOV R12, R40 ;  /* 0x00000028000c7202 */ /* 0x000fe20000000f00 */
[----:B------:R-:W-:Y:S02]  /*55d0*/  UIADD3 UR40, UPT, UPT, UR59, -0x1, URZ ;  /* 0xffffffff3b287890 */ /* 0x000fe4000fffe0ff */
[----:B------:R-:W-:Y:S02]  /*55e0*/  UISETP.GE.U32.AND UP1, UPT, UR8, 0xf, UPT ;  /* 0x0000000f0800788c */ /* 0x000fe4000bf26070 */
[----:B------:R-:W-:Y:S01]  /*55f0*/  ULOP3.LUT UP0, URZ, UR40, 0xf, URZ, 0xc0, !UPT ;  /* 0x0000000f28ff7892 */ /* 0x000fe2000f80c0ff */
[----:B------:R-:W-:-:S06]  /*5600*/  UMOV UR39, 0x1 ;  /* 0x0000000100277882 */ /* 0x000fcc0000000000 */
[----:B------:R-:W-:Y:S05]  /*5610*/  BRA.U !UP1, `(.L_x_71) ;  /* 0x0000000d09447547 */ /* 0x000fea000b800000 */
[----:B------:R-:W2:Y:S01]  /*5620*/  I2F.U32.RP R12, UR58 ;  /* 0x0000003a000c7d06 */ /* 0x000ea20008209000 */
[----:B------:R-:W-:Y:S02]  /*5630*/  UIADD3 UR42, UPT, UPT, URZ, -UR58, URZ ;  /* 0x8000003aff2a7290 */ /* 0x000fe4000fffe0ff */
[----:B------:R-:W-:Y:S01]  /*5640*/  UIADD3 UR41, UPT, UPT, UR59, -0x1, URZ ;  /* 0xffffffff3b297890 */ /* 0x000fe2000fffe0ff */
[----:B------:R-:W-:Y:S01]  /*5650*/  UMOV UR8, URZ ;  /* 0x000000ff00087c82 */ /* 0x000fe20008000000 */
[----:B------:R-:W-:Y:S02]  /*5660*/  ULOP3.LUT UR60, URZ, UR58, URZ, 0x33, !UPT ;  /* 0x0000003aff3c7292 */ /* 0x000fe4000f8e33ff */
[----:B------:R-:W-:Y:S02]  /*5670*/  ULOP3.LUT UR41, UR41, 0xfffffff0, URZ, 0xc0, !UPT ;  /* 0xfffffff029297892 */ /* 0x000fe4000f8ec0ff */
[----:B------:R-:W-:Y:S01]  /*5680*/  UISETP.NE.U32.AND UP1, UPT, UR58, URZ, UPT ;  /* 0x000000ff3a00728c */ /* 0x000fe2000bf25070 */
[----:B------:R-:W-:Y:S01]  /*5690*/  UMOV UR39, 0x1 ;  /* 0x0000000100277882 */ /* 0x000fe20000000000 */
[----:B--2---:R-:W2:Y:S02]  /*56a0*/  MUFU.RCP R12, R12 ;  /* 0x0000000c000c7308 */ /* 0x004ea40000001000 */
[----:B--2---:R-:W-:-:S02]  /*56b0*/  VIADD R19, R12, 0xffffffe ;  /* 0x0ffffffe0c137836 */ /* 0x004fc40000000000 */
[----:B------:R-:W-:-:S04]  /*56c0*/  IMAD.MOV.U32 R12, RZ, RZ, R40 ;  /* 0x000000ffff0c7224 */ /* 0x000fc800078e0028 */
[----:B------:R-:W2:Y:S02]  /*56d0*/  F2I.FTZ.U32.TRUNC.NTZ R19, R19 ;  /* 0x0000001300137305 */ /* 0x000ea4000021f000 */
[----:B--2---:R-:W-:-:S13]  /*56e0*/  R2UR UR9, R19 ;  /* 0x00000000130972ca */ /* 0x004fda00000e0000 */
[----:B------:R-:W-:-:S04]  /*56f0*/  UIMAD UR42, UR42, UR9, URZ ;  /* 0x000000092a2a72a4 */ /* 0x000fc8000f8e02ff */
[----:B------:R-:W-:-:S12]  /*5700*/  UIMAD.WIDE.U32 UR42, UR9, UR42, UR8 ;  /* 0x0000002a092a72a5 */ /* 0x000fd8000f8e0008 */
.L_x_72:
[----:B------:R-:W-:Y:S02]  /*5710*/  UIADD3 UR12, UPT, UPT, UR39, 0x1, URZ ;  /* 0x00000001270c7890 */ /* 0x000fe4000fffe0ff */
[----:B------:R-:W-:Y:S02]  /*5720*/  UIMAD.WIDE.U32 UR8, UR43, UR39, URZ ;  /* 0x000000272b0872a5 */ /* 0x000fe4000f8e00ff */
[----:B------:R-:W-:Y:S02]  /*5730*/  UIMAD.WIDE.U32 UR10, UR43, UR12, URZ ;  /* 0x0000000c2b0a72a5 */ /* 0x000fe4000f8e00ff */
[----:B------:R-:W-:Y:S02]  /*5740*/  UIADD3 UR9, UPT, UPT, -UR9, URZ, URZ ;  /* 0x000000ff09097290 */ /* 0x000fe4000fffe1ff */
[----:B------:R-:W-:Y:S02]  /*5750*/  UIADD3 UR11, UPT, UPT, -UR11, URZ, URZ ;  /* 0x000000ff0b0b7290 */ /* 0x000fe4000fffe1ff */
[----:B------:R-:W-:-:S02]  /*5760*/  UIMAD UR8, UR58, UR9, UR39 ;  /* 0x000000093a0872a4 */ /* 0x000fc4000f8e0227 */
[----:B------:R-:W-:Y:S02]  /*5770*/  UIMAD UR12, UR58, UR11, UR12 ;  /* 0x0000000b3a0c72a4 */ /* 0x000fe4000f8e020c */
[----:B------:R-:W-:Y:S02]  /*5780*/  UISETP.GE.U32.AND UP2, UPT, UR8, UR58, UPT ;  /* 0x0000003a0800728c */ /* 0x000fe4000bf46070 */
[----:B------:R-:W-:-:S09]  /*5790*/  UISETP.GE.U32.AND UP3, UPT, UR12, UR58, UPT ;  /* 0x0000003a0c00728c */ /* 0x000fd2000bf66070 */
[----:B------:R-:W-:Y:S02]  /*57a0*/  @UP2 UIADD3 UR8, UPT, UPT, -UR58, UR8, URZ ;  /* 0x000000083a082290 */ /* 0x000fe4000fffe1ff */
[----:B------:R-:W-:Y:S02]  /*57b0*/  @UP3 UIADD3 UR12, UPT, UPT, -UR58, UR12, URZ ;  /* 0x0000000c3a0c3290 */ /* 0x000fe4000fffe1ff */
[----:B------:R-:W-:Y:S02]  /*57c0*/  UISETP.GE.U32.AND UP2, UPT, UR8, UR58, UPT ;  /* 0x0000003a0800728c */ /* 0x000fe4000bf46070 */
[----:B------:R-:W-:-:S09]  /*57d0*/  UISETP.GE.U32.AND UP3, UPT, UR12, UR58, UPT ;  /* 0x0000003a0c00728c */ /* 0x000fd2000bf66070 */
[----:B------:R-:W-:Y:S02]  /*57e0*/  @UP2 UIADD3 UR8, UPT, UPT, -UR58, UR8, URZ ;  /* 0x000000083a082290 */ /* 0x000fe4000fffe1ff */
[----:B------:R-:W-:Y:S02]  /*57f0*/  @UP3 UIADD3 UR12, UPT, UPT, -UR58, UR12, URZ ;  /* 0x0000000c3a0c3290 */ /* 0x000fe4000fffe1ff */
[----:B------:R-:W-:Y:S02]  /*5800*/  USEL UR8, UR60, UR8, !UP1 ;  /* 0x000000083c087287 */ /* 0x000fe4000c800000 */
[----:B------:R-:W-:Y:S02]  /*5810*/  USEL UR12, UR60, UR12, !UP1 ;  /* 0x0000000c3c0c7287 */ /* 0x000fe4000c800000 */
[----:B------:R-:W-:Y:S02]  /*5820*/  ULEA UR8, UR8, UR36, 0x2 ;  /* 0x0000002408087291 */ /* 0x000fe4000f8e10ff */
[----:B------:R-:W-:-:S07]  /*5830*/  ULEA UR12, UR12, UR36, 0x2 ;  /* 0x000000240c0c7291 */ /* 0x000fce000f8e10ff */
[----:B------:R-:W2:Y:S04]  /*5840*/  LDL R39, [UR8] ;  /* 0x00000008ff277983 */ /* 0x000ea80008100800 */
[----:B------:R-:W2:Y:S01]  /*5850*/  LDL R41, [UR12] ;  /* 0x0000000cff297983 */ /* 0x000ea20008100800 */
[----:B------:R-:W-:Y:S02]  /*5860*/  UIADD3 UR57, UPT, UPT, UR39, 0x2, URZ ;  /* 0x0000000227397890 */ /* 0x000fe4000fffe0ff */
[----:B------:R-:W-:Y:S02]  /*5870*/  UIADD3 UR56, UPT, UPT, UR39, 0x3, URZ ;  /* 0x0000000327387890 */ /* 0x000fe4000fffe0ff */
[----:B------:R-:W-:Y:S02]  /*5880*/  UIADD3 UR55, UPT, UPT, UR39, 0x4, URZ ;  /* 0x0000000427377890 */ /* 0x000fe4000fffe0ff */
[----:B------:R-:W-:-:S02]  /*5890*/  UIMAD.WIDE.U32 UR8, UR43, UR57, URZ ;  /* 0x000000392b0872a5 */ /* 0x000fc4000f8e00ff */
[----:B------:R-:W-:Y:S02]  /*58a0*/  UIMAD.WIDE.U32 UR10, UR43, UR56, URZ ;  /* 0x000000382b0a72a5 */ /* 0x000fe4000f8e00ff */
[----:B------:R-:W-:Y:S02]  /*58b0*/  UIMAD.WIDE.U32 UR12, UR43, UR55, URZ ;  /* 0x000000372b0c72a5 */ /* 0x000fe4000f8e00ff */
[----:B------:R-:W-:Y:S02]  /*58c0*/  UIADD3 UR8, UPT, UPT, -UR9, URZ, URZ ;  /* 0x000000ff09087290 */ /* 0x000fe4000fffe1ff */
[----:B------:R-:W-:Y:S02]  /*58d0*/  UIADD3 UR54, UPT, UPT, UR39, 0x5, URZ ;  /* 0x0000000527367890 */ /* 0x000fe4000fffe0ff */
[----:B------:R-:W-:Y:S02]  /*58e0*/  UIADD3 UR9, UPT, UPT, -UR11, URZ, URZ ;  /* 0x000000ff0b097290 */ /* 0x000fe4000fffe1ff */
[----:B------:R-:W-:-:S02]  /*58f0*/  UIADD3 UR10, UPT, UPT, -UR13, URZ, URZ ;  /* 0x000000ff0d0a7290 */ /* 0x000fc4000fffe1ff */
[----:B------:R-:W-:Y:S02]  /*5900*/  UIADD3 UR42, UPT, UPT, UR39, 0x8, URZ ;  /* 0x00000008272a7890 */ /* 0x000fe4000fffe0ff */
[----:B------:R-:W-:Y:S02]  /*5910*/  UIADD3 UR44, UPT, UPT, UR39, 0x9, URZ ;  /* 0x00000009272c7890 */ /* 0x000fe4000fffe0ff */
[----:B------:R-:W-:Y:S02]  /*5920*/  UIMAD.WIDE.U32 UR14, UR43, UR54, URZ ;  /* 0x000000362b0e72a5 */ /* 0x000fe4000f8e00ff */
[----:B------:R-:W-:Y:S02]  /*5930*/  UIMAD UR9, UR58, UR9, UR56 ;  /* 0x000000093a0972a4 */ /* 0x000fe4000f8e0238 */
[----:B------:R-:W-:Y:S02]  /*5940*/  UIMAD UR10, UR58, UR10, UR55 ;  /* 0x0000000a3a0a72a4 */ /* 0x000fe4000f8e0237 */
[----:B------:R-:W-:-:S02]  /*5950*/  UIADD3 UR53, UPT, UPT, UR39, 0x6, URZ ;  /* 0x0000000627357890 */ /* 0x000fc4000fffe0ff */
[----:B------:R-:W-:Y:S02]  /*5960*/  UIADD3 UR52, UPT, UPT, UR39, 0x7, URZ ;  /* 0x0000000727347890 */ /* 0x000fe4000fffe0ff */
[----:B------:R-:W-:Y:S02]  /*5970*/  UIMAD.WIDE.U32 UR20, UR43, UR42, URZ ;  /* 0x0000002a2b1472a5 */ /* 0x000fe4000f8e00ff */
[----:B------:R-:W-:Y:S02]  /*5980*/  UIMAD.WIDE.U32 UR22, UR43, UR44, URZ ;  /* 0x0000002c2b1672a5 */ /* 0x000fe4000f8e00ff */
[----:B------:R-:W-:Y:S02]  /*5990*/  UIADD3 UR11, UPT, UPT, -UR15, URZ, URZ ;  /* 0x000000ff0f0b7290 */ /* 0x000fe4000fffe1ff */
[----:B------:R-:W-:Y:S02]  /*59a0*/  UIMAD UR8, UR58, UR8, UR57 ;  /* 0x000000083a0872a4 */ /* 0x000fe4000f8e0239 */
[----:B------:R-:W-:-:S02]  /*59b0*/  UISETP.GE.U32.AND UP3, UPT, UR9, UR58, UPT ;  /* 0x0000003a0900728c */ /* 0x000fc4000bf66070 */
[----:B------:R-:W-:Y:S02]  /*59c0*/  UISETP.GE.U32.AND UP4, UPT, UR10, UR58, UPT ;  /* 0x0000003a0a00728c */ /* 0x000fe4000bf86070 */
[----:B------:R-:W-:Y:S02]  /*59d0*/  UIADD3 UR45, UPT, UPT, UR39, 0xa, URZ ;  /* 0x0000000a272d7890 */ /* 0x000fe4000fffe0ff */
[----:B------:R-:W-:Y:S02]  /*59e0*/  UIMAD.WIDE.U32 UR16, UR43, UR53, URZ ;  /* 0x000000352b1072a5 */ /* 0x000fe4000f8e00ff */
[----:B------:R-:W-:Y:S02]  /*59f0*/  UIMAD.WIDE.U32 UR18, UR43, UR52, URZ ;  /* 0x000000342b1272a5 */ /* 0x000fe4000f8e00ff */
[----:B------:R-:W-:Y:S02]  /*5a00*/  UIADD3 UR21, UPT, UPT, -UR21, URZ, URZ ;  /* 0x000000ff15157290 */ /* 0x000fe4000fffe1ff */
[----:B------:R-:W-:-:S02]  /*5a10*/  UIADD3 UR23, UPT, UPT, -UR23, URZ, URZ ;  /* 0x000000ff17177290 */ /* 0x000fc4000fffe1ff */
[----:B------:R-:W-:Y:S02]  /*5a20*/  UIMAD UR11, UR58, UR11, UR54 ;  /* 0x0000000b3a0b72a4 */ /* 0x000fe4000f8e0236 */
[----:B------:R-:W-:Y:S02]  /*5a30*/  UISETP.GE.U32.AND UP5, UPT, UR8, UR58, UPT ;  /* 0x0000003a0800728c */ /* 0x000fe4000bfa6070 */
[----:B------:R-:W-:Y:S02]  /*5a40*/  UIMAD.WIDE.U32 UR24, UR43, UR45, URZ ;  /* 0x0000002d2b1872a5 */ /* 0x000fe4000f8e00ff */
[----:B------:R-:W-:Y:S02]  /*5a50*/  UIADD3 UR12, UPT, UPT, -UR17, URZ, URZ ;  /* 0x000000ff110c7290 */ /* 0x000fe4000fffe1ff */
[----:B------:R-:W-:Y:S02]  /*5a60*/  UIADD3 UR19, UPT, UPT, -UR19, URZ, URZ ;  /* 0x000000ff13137290 */ /* 0x000fe4000fffe1ff */
[----:B------:R-:W-:-:S02]  /*5a70*/  UIMAD UR42, UR58, UR21, UR42 ;  /* 0x000000153a2a72a4 */ /* 0x000fc4000f8e022a */
[----:B------:R-:W-:Y:S02]  /*5a80*/  UIMAD UR44, UR58, UR23, UR44 ;  /* 0x000000173a2c72a4 */ /* 0x000fe4000f8e022c */
[----:B------:R-:W-:Y:S02]  /*5a90*/  UISETP.GE.U32.AND UP2, UPT, UR11, UR58, UPT ;  /* 0x0000003a0b00728c */ /* 0x000fe4000bf46070 */
[----:B------:R-:W-:Y:S02]  /*5aa0*/  @UP3 UIADD3 UR9, UPT, UPT, -UR58, UR9, URZ ;  /* 0x000000093a093290 */ /* 0x000fe4000fffe1ff */
[----:B------:R-:W-:Y:S02]  /*5ab0*/  @UP4 UIADD3 UR10, UPT, UPT, -UR58, UR10, URZ ;  /* 0x0000000a3a0a4290 */ /* 0x000fe4000fffe1ff */
[----:B------:R-:W-:Y:S02]  /*5ac0*/  UIADD3 UR46, UPT, UPT, UR39, 0xb, URZ ;  /* 0x0000000b272e7890 */ /* 0x000fe4000fffe0ff */
[----:B------:R-:W-:-:S02]  /*5ad0*/  UIADD3 UR47, UPT, UPT, UR39, 0xc, URZ ;  /* 0x0000000c272f7890 */ /* 0x000fc4000fffe0ff */
[----:B------:R-:W-:Y:S02]  /*5ae0*/  UIADD3 UR25, UPT, UPT, -UR25, URZ, URZ ;  /* 0x000000ff19197290 */ /* 0x000fe4000fffe1ff */
[----:B------:R-:W-:Y:S02]  /*5af0*/  UIMAD UR12, UR58, UR12, UR53 ;  /* 0x0000000c3a0c72a4 */ /* 0x000fe4000f8e0235 */
[----:B------:R-:W-:Y:S02]  /*5b00*/  UIMAD UR52, UR58, UR19, UR52 ;  /* 0x000000133a3472a4 */ /* 0x000fe4000f8e0234 */
[----:B------:R-:W-:Y:S02]  /*5b10*/  UISETP.GE.U32.AND UP3, UPT, UR42, UR58, UPT ;  /* 0x0000003a2a00728c */ /* 0x000fe4000bf66070 */
[----:B------:R-:W-:Y:S02]  /*5b20*/  UISETP.GE.U32.AND UP4, UPT, UR44, UR58, UPT ;  /* 0x0000003a2c00728c */ /* 0x000fe4000bf86070 */
[----:B------:R-:W-:-:S02]  /*5b30*/  @UP5 UIADD3 UR8, UPT, UPT, -UR58, UR8, URZ ;  /* 0x000000083a085290 */ /* 0x000fc4000fffe1ff */
[----:B------:R-:W-:Y:S02]  /*5b40*/  UIADD3 UR48, UPT, UPT, UR39, 0xd, URZ ;  /* 0x0000000d27307890 */ /* 0x000fe4000fffe0ff */
[----:B------:R-:W-:Y:S02]  /*5b50*/  UIMAD.WIDE.U32 UR26, UR43, UR46, URZ ;  /* 0x0000002e2b1a72a5 */ /* 0x000fe4000f8e00ff */
[----:B------:R-:W-:Y:S02]  /*5b60*/  UIMAD.WIDE.U32 UR28, UR43, UR47, URZ ;  /* 0x0000002f2b1c72a5 */ /* 0x000fe4000f8e00ff */
[----:B------:R-:W-:Y:S02]  /*5b70*/  UIMAD UR45, UR58, UR25, UR45 ;  /* 0x000000193a2d72a4 */ /* 0x000fe4000f8e022d */
[----:B------:R-:W-:Y:S02]  /*5b80*/  UISETP.GE.U32.AND UP6, UPT, UR12, UR58, UPT ;  /* 0x0000003a0c00728c */ /* 0x000fe4000bfc6070 */
[----:B------:R-:W-:-:S02]  /*5b90*/  UISETP.GE.U32.AND UP5, UPT, UR52, UR58, UPT ;  /* 0x0000003a3400728c */ /* 0x000fc4000bfa6070 */
[----:B------:R-:W-:Y:S02]  /*5ba0*/  @UP2 UIADD3 UR11, UPT, UPT, -UR58, UR11, URZ ;  /* 0x0000000b3a0b2290 */ /* 0x000fe4000fffe1ff */
[----:B------:R-:W-:Y:S02]  /*5bb0*/  UIMAD.WIDE.U32 UR30, UR43, UR48, URZ ;  /* 0x000000302b1e72a5 */ /* 0x000fe4000f8e00ff */
[----:B------:R-:W-:Y:S02]  /*5bc0*/  UIADD3 UR27, UPT, UPT, -UR27, URZ, URZ ;  /* 0x000000ff1b1b7290 */ /* 0x000fe4000fffe1ff */
[----:B------:R-:W-:Y:S02]  /*5bd0*/  UIADD3 UR29, UPT, UPT, -UR29, URZ, URZ ;  /* 0x000000ff1d1d7290 */ /* 0x000fe4000fffe1ff */
[----:B------:R-:W-:Y:S02]  /*5be0*/  UISETP.GE.U32.AND UP2, UPT, UR45, UR58, UPT ;  /* 0x0000003a2d00728c */ /* 0x000fe4000bf46070 */
[----:B------:R-:W-:-:S02]  /*5bf0*/  @UP3 UIADD3 UR42, UPT, UPT, -UR58, UR42, URZ ;  /* 0x0000002a3a2a3290 */ /* 0x000fc4000fffe1ff */
[----:B------:R-:W-:Y:S02]  /*5c00*/  @UP4 UIADD3 UR44, UPT, UPT, -UR58, UR44, URZ ;  /* 0x0000002c3a2c4290 */ /* 0x000fe4000fffe1ff */
[----:B------:R-:W-:Y:S02]  /*5c10*/  UIADD3 UR49, UPT, UPT, UR39, 0xe, URZ ;  /* 0x0000000e27317890 */ /* 0x000fe4000fffe0ff */
[----:B------:R-:W-:Y:S02]  /*5c20*/  UIADD3 UR31, UPT, UPT, -UR31, URZ, URZ ;  /* 0x000000ff1f1f7290 */ /* 0x000fe4000fffe1ff */
[----:B------:R-:W-:Y:S02]  /*5c30*/  UIMAD UR46, UR58, UR27, UR46 ;  /* 0x0000001b3a2e72a4 */ /* 0x000fe4000f8e022e */
[----:B------:R-:W-:Y:S02]  /*5c40*/  UIMAD UR47, UR58, UR29, UR47 ;  /* 0x0000001d3a2f72a4 */ /* 0x000fe4000f8e022f */
[----:B------:R-:W-:-:S02]  /*5c50*/  UISETP.GE.U32.AND UP4, UPT, UR8, UR58, UPT ;  /* 0x0000003a0800728c */ /* 0x000fc4000bf86070 */
[----:B------:R-:W-:Y:S02]  /*5c60*/  UISETP.GE.U32.AND UP3, UPT, UR9, UR58, UPT ;  /* 0x0000003a0900728c */ /* 0x000fe4000bf66070 */
[----:B------:R-:W-:Y:S02]  /*5c70*/  @UP6 UIADD3 UR12, UPT, UPT, -UR58, UR12, URZ ;  /* 0x0000000c3a0c6290 */ /* 0x000fe4000fffe1ff */
[----:B------:R-:W-:Y:S02]  /*5c80*/  @UP5 UIADD3 UR52, UPT, UPT, -UR58, UR52, URZ ;  /* 0x000000343a345290 */ /* 0x000fe4000fffe1ff */
[----:B------:R-:W-:Y:S02]  /*5c90*/  UIADD3 UR61, UPT, UPT, UR39, 0xf, URZ ;  /* 0x0000000f273d7890 */ /* 0x000fe4000fffe0ff */
[----:B------:R-:W-:Y:S02]  /*5ca0*/  UIMAD.WIDE.U32 UR32, UR43, UR49, URZ ;  /* 0x000000312b2072a5 */ /* 0x000fe4000f8e00ff */
[----:B------:R-:W-:-:S02]  /*5cb0*/  UISETP.GE.U32.AND UP6, UPT, UR46, UR58, UPT ;  /* 0x0000003a2e00728c */ /* 0x000fc4000bfc6070 */
[----:B------:R-:W-:Y:S02]  /*5cc0*/  UISETP.GE.U32.AND UP5, UPT, UR47, UR58, UPT ;  /* 0x0000003a2f00728c */ /* 0x000fe4000bfa6070 */
[----:B------:R-:W-:Y:S02]  /*5cd0*/  UIMAD UR48, UR58, UR31, UR48 ;  /* 0x0000001f3a3072a4 */ /* 0x000fe4000f8e0230 */
[----:B------:R-:W-:Y:S02]  /*5ce0*/  @UP2 UIADD3 UR45, UPT, UPT, -UR58, UR45, URZ ;  /* 0x0000002d3a2d2290 */ /* 0x000fe4000fffe1ff */
[----:B------:R-:W-:Y:S02]  /*5cf0*/  UIMAD.WIDE.U32 UR34, UR43, UR61, URZ ;  /* 0x0000003d2b2272a5 */ /* 0x000fe4000f8e00ff */
[----:B------:R-:W-:Y:S02]  /*5d00*/  UIADD3 UR33, UPT, UPT, -UR33, URZ, URZ ;  /* 0x000000ff21217290 */ /* 0x000fe4000fffe1ff */
[----:B------:R-:W-:-:S02]  /*5d10*/  UISETP.GE.U32.AND UP2, UPT, UR48, UR58, UPT ;  /* 0x0000003a3000728c */ /* 0x000fc4000bf46070 */
[----:B------:R-:W-:Y:S02]  /*5d20*/  @UP4 UIADD3 UR8, UPT, UPT, -UR58, UR8, URZ ;  /* 0x000000083a084290 */ /* 0x000fe4000fffe1ff */
[----:B------:R-:W-:Y:S02]  /*5d30*/  @UP3 UIADD3 UR9, UPT, UPT, -UR58, UR9, URZ ;  /* 0x000000093a093290 */ /* 0x000fe4000fffe1ff */
[----:B------:R-:W-:Y:S02]  /*5d40*/  UIADD3 UR35, UPT, UPT, -UR35, URZ, URZ ;  /* 0x000000ff23237290 */ /* 0x000fe4000fffe1ff */
[----:B------:R-:W-:Y:S02]  /*5d50*/  UIMAD UR49, UR58, UR33, UR49 ;  /* 0x000000213a3172a4 */ /* 0x000fe4000f8e0231 */
[----:B------:R-:W-:Y:S02]  /*5d60*/  UISETP.GE.U32.AND UP4, UPT, UR10, UR58, UPT ;  /* 0x0000003a0a00728c */ /* 0x000fe4000bf86070 */
[----:B------:R-:W-:-:S02]  /*5d70*/  UISETP.GE.U32.AND UP3, UPT, UR12, UR58, UPT ;  /* 0x0000003a0c00728c */ /* 0x000fc4000bf66070 */
[----:B------:R-:W-:Y:S02]  /*5d80*/  @UP6 UIADD3 UR46, UPT, UPT, -UR58, UR46, URZ ;  /* 0x0000002e3a2e6290 */ /* 0x000fe4000fffe1ff */
[----:B------:R-:W-:Y:S02]  /*5d90*/  @UP5 UIADD3 UR47, UPT, UPT, -UR58, UR47, URZ ;  /* 0x0000002f3a2f5290 */ /* 0x000fe4000fffe1ff */
[----:B------:R-:W-:Y:S02]  /*5da0*/  UISETP.GE.U32.AND UP6, UPT, UR49, UR58, UPT ;  /* 0x0000003a3100728c */ /* 0x000fe4000bfc6070 */
[----:B------:R-:W-:Y:S02]  /*5db0*/  UISETP.GE.U32.AND UP5, UPT, UR11, UR58, UPT ;  /* 0x0000003a0b00728c */ /* 0x000fe4000bfa6070 */
[----:B------:R-:W-:Y:S02]  /*5dc0*/  UIMAD UR13, UR58, UR35, UR61 ;  /* 0x000000233a0d72a4 */ /* 0x000fe4000f8e023d */
[----:B------:R-:W-:-:S02]  /*5dd0*/  @UP2 UIADD3 UR48, UPT, UPT, -UR58, UR48, URZ ;  /* 0x000000303a302290 */ /* 0x000fc4000fffe1ff */
[----:B------:R-:W-:Y:S02]  /*5de0*/  UISETP.GE.U32.AND UP2, UPT, UR13, UR58, UPT ;  /* 0x0000003a0d00728c */ /* 0x000fe4000bf46070 */
[----:B------:R-:W-:Y:S02]  /*5df0*/  @UP4 UIADD3 UR10, UPT, UPT, -UR58, UR10, URZ ;  /* 0x0000000a3a0a4290 */ /* 0x000fe4000fffe1ff */
[----:B------:R-:W-:Y:S02]  /*5e00*/  @UP3 UIADD3 UR12, UPT, UPT, -UR58, UR12, URZ ;  /* 0x0000000c3a0c3290 */ /* 0x000fe4000fffe1ff */
[----:B------:R-:W-:Y:S02]  /*5e10*/  UISETP.GE.U32.AND UP4, UPT, UR52, UR58, UPT ;  /* 0x0000003a3400728c */ /* 0x000fe4000bf86070 */
[----:B------:R-:W-:Y:S02]  /*5e20*/  UISETP.GE.U32.AND UP3, UPT, UR44, UR58, UPT ;  /* 0x0000003a2c00728c */ /* 0x000fe4000bf66070 */
[----:B------:R-:W-:-:S02]  /*5e30*/  @UP6 UIADD3 UR49, UPT, UPT, -UR58, UR49, URZ ;  /* 0x000000313a316290 */ /* 0x000fc4000fffe1ff */
[----:B------:R-:W-:Y:S02]  /*5e40*/  @UP5 UIADD3 UR11, UPT, UPT, -UR58, UR11, URZ ;  /* 0x0000000b3a0b5290 */ /* 0x000fe4000fffe1ff */
[----:B------:R-:W-:Y:S02]  /*5e50*/  UISETP.GE.U32.AND UP5, UPT, UR42, UR58, UPT ;  /* 0x0000003a2a00728c */ /* 0x000fe4000bfa6070 */
[----:B------:R-:W-:Y:S02]  /*5e60*/  UISETP.GE.U32.AND UP6, UPT, UR45, UR58, UPT ;  /* 0x0000003a2d00728c */ /* 0x000fe4000bfc6070 */
[----:B------:R-:W-:Y:S02]  /*5e70*/  @UP2 UIADD3 UR13, UPT, UPT, -UR58, UR13, URZ ;  /* 0x0000000d3a0d2290 */ /* 0x000fe4000fffe1ff */
[----:B------:R-:W-:Y:S02]  /*5e80*/  USEL UR8, UR60, UR8, !UP1 ;  /* 0x000000083c087287 */ /* 0x000fe4000c800000 */
[----:B------:R-:W-:-:S02]  /*5e90*/  USEL UR9, UR60, UR9, !UP1 ;  /* 0x000000093c097287 */ /* 0x000fc4000c800000 */
[----:B------:R-:W-:Y:S02]  /*5ea0*/  UISETP.GE.U32.AND UP2, UPT, UR46, UR58, UPT ;  /* 0x0000003a2e00728c */ /* 0x000fe4000bf46070 */
[----:B------:R-:W-:Y:S02]  /*5eb0*/  @UP4 UIADD3 UR52, UPT, UPT, -UR58, UR52, URZ ;  /* 0x000000343a344290 */ /* 0x000fe4000fffe1ff */
[----:B------:R-:W-:Y:S02]  /*5ec0*/  @UP3 UIADD3 UR44, UPT, UPT, -UR58, UR44, URZ ;  /* 0x0000002c3a2c3290 */ /* 0x000fe4000fffe1ff */
[----:B------:R-:W-:Y:S02]  /*5ed0*/  USEL UR10, UR60, UR10, !UP1 ;  /* 0x0000000a3c0a7287 */ /* 0x000fe4000c800000 */
[----:B------:R-:W-:Y:S02]  /*5ee0*/  USEL UR11, UR60, UR11, !UP1 ;  /* 0x0000000b3c0b7287 */ /* 0x000fe4000c800000 */
[----:B------:R-:W-:-:S02]  /*5ef0*/  ULEA UR8, UR8, UR36, 0x2 ;  /* 0x0000002408087291 */ /* 0x000fc4000f8e10ff */
[----:B------:R-:W-:Y:S02]  /*5f00*/  ULEA UR9, UR9, UR36, 0x2 ;  /* 0x0000002409097291 */ /* 0x000fe4000f8e10ff */
[----:B------:R-:W-:Y:S02]  /*5f10*/  UISETP.GE.U32.AND UP4, UPT, UR47, UR58, UPT ;  /* 0x0000003a2f00728c */ /* 0x000fe4000bf86070 */
[----:B------:R-:W-:Y:S02]  /*5f20*/  UISETP.GE.U32.AND UP3, UPT, UR48, UR58, UPT ;  /* 0x0000003a3000728c */ /* 0x000fe4000bf66070 */
[----:B------:R-:W-:Y:S01]  /*5f30*/  @UP5 UIADD3 UR42, UPT, UPT, -UR58, UR42, URZ ;  /* 0x0000002a3a2a5290 */ /* 0x000fe2000fffe1ff */
[----:B------:R-:W3:Y:S01]  /*5f40*/  LDL R19, [UR8] ;  /* 0x00000008ff137983 */ /* 0x000ee20008100800 */
[----:B------:R-:W-:Y:S02]  /*5f50*/  @UP6 UIADD3 UR45, UPT, UPT, -UR58, UR45, URZ ;  /* 0x0000002d3a2d6290 */ /* 0x000fe4000fffe1ff */
[----:B------:R-:W-:Y:S01]  /*5f60*/  USEL UR12, UR60, UR12, !UP1 ;  /* 0x0000000c3c0c7287 */ /* 0x000fe2000c800000 */
[----:B-1----:R-:W3:Y:S01]  /*5f70*/  LDL R32, [UR9] ;  /* 0x00000009ff207983 */ /* 0x002ee20008100800 */
[----:B------:R-:W-:-:S02]  /*5f80*/  USEL UR52, UR60, UR52, !UP1 ;  /* 0x000000343c347287 */ /* 0x000fc4000c800000 */
[----:B------:R-:W-:Y:S02]  /*5f90*/  ULEA UR10, UR10, UR36, 0x2 ;  /* 0x000000240a0a7291 */ /* 0x000fe4000f8e10ff */
[----:B------:R-:W-:Y:S02]  /*5fa0*/  ULEA UR11, UR11, UR36, 0x2 ;  /* 0x000000240b0b7291 */ /* 0x000fe4000f8e10ff */
[----:B------:R-:W-:Y:S02]  /*5fb0*/  UISETP.GE.U32.AND UP5, UPT, UR49, UR58, UPT ;  /* 0x0000003a3100728c */ /* 0x000fe4000bfa6070 */
[----:B------:R-:W-:Y:S02]  /*5fc0*/  UISETP.GE.U32.AND UP6, UPT, UR13, UR58, UPT ;  /* 0x0000003a0d00728c */ /* 0x000fe4000bfc6070 */
[----:B------:R-:W-:Y:S01]  /*5fd0*/  @UP2 UIADD3 UR46, UPT, UPT, -UR58, UR46, URZ ;  /* 0x0000002e3a2e2290 */ /* 0x000fe2000fffe1ff */
[----:B------:R-:W4:Y:S01]  /*5fe0*/  LDL R33, [UR10] ;  /* 0x0000000aff217983 */ /* 0x000f220008100800 */
[----:B------:R-:W-:-:S02]  /*5ff0*/  USEL UR42, UR60, UR42, !UP1 ;  /* 0x0000002a3c2a7287 */ /* 0x000fc4000c800000 */
[----:B------:R-:W-:Y:S01]  /*6000*/  USEL UR44, UR60, UR44, !UP1 ;  /* 0x0000002c3c2c7287 */ /* 0x000fe2000c800000 */
[----:B------:R-:W4:Y:S01]  /*6010*/  LDL R38, [UR11] ;  /* 0x0000000bff267983 */ /* 0x000f220008100800 */
[----:B------:R-:W-:Y:S02]  /*6020*/  ULEA UR12, UR12, UR36, 0x2 ;  /* 0x000000240c0c7291 */ /* 0x000fe4000f8e10ff */
[----:B------:R-:W-:Y:S02]  /*6030*/  ULEA UR52, UR52, UR36, 0x2 ;  /* 0x0000002434347291 */ /* 0x000fe4000f8e10ff */
[----:B------:R-:W-:Y:S02]  /*6040*/  @UP4 UIADD3 UR47, UPT, UPT, -UR58, UR47, URZ ;  /* 0x0000002f3a2f4290 */ /* 0x000fe4000fffe1ff */
[----:B------:R-:W-:Y:S02]  /*6050*/  @UP3 UIADD3 UR48, UPT, UPT, -UR58, UR48, URZ ;  /* 0x000000303a303290 */ /* 0x000fe4000fffe1ff */
[----:B------:R-:W-:Y:S01]  /*6060*/  USEL UR45, UR60, UR45, !UP1 ;  /* 0x0000002d3c2d7287 */ /* 0x000fe2000c800000 */
[----:B------:R-:W5:Y:S01]  /*6070*/  LDL R35, [UR12] ;  /* 0x0000000cff237983 */ /* 0x000f620008100800 */
[----:B------:R-:W-:-:S02]  /*6080*/  USEL UR46, UR60, UR46, !UP1 ;  /* 0x0000002e3c2e7287 */ /* 0x000fc4000c800000 */
[----:B------:R-:W-:Y:S01]  /*6090*/  ULEA UR42, UR42, UR36, 0x2 ;  /* 0x000000242a2a7291 */ /* 0x000fe2000f8e10ff */
[----:B------:R-:W5:Y:S01]  /*60a0*/  LDL R36, [UR52] ;  /* 0x00000034ff247983 */ /* 0x000f620008100800 */
        /* <DEDUP_REMOVED lines=9> */
[----:B------:R-:W-:Y:S02]  /*6140*/  USEL UR49, UR60, UR49, !UP1 ;  /* 0x000000313c317287 */ /* 0x000fe4000c800000 */
[----:B------:R-:W-:Y:S02]  /*6150*/  USEL UR13, UR60, UR13, !UP1 ;  /* 0x0000000d3c0d7287 */ /* 0x000fe4000c800000 */
[----:B------:R-:W-:Y:S01]  /*6160*/  ULEA UR47, UR47, UR36, 0x2 ;  /* 0x000000242f2f7291 */ /* 0x000fe2000f8e10ff */
[----:B------:R-:W5:Y:S01]  /*6170*/  LDL R42, [UR45] ;  /* 0x0000002dff2a7983 */ /* 0x000f620008100800 */
[----:B------:R-:W-:-:S02]  /*6180*/  ULEA UR48, UR48, UR36, 0x2 ;  /* 0x0000002430307291 */ /* 0x000fc4000f8e10ff */
[----:B------:R-:W-:Y:S02]  /*6190*/  ULEA UR49, UR49, UR36, 0x2 ;  /* 0x0000002431317291 */ /* 0x000fe4000f8e10ff */
[----:B------:R-:W-:-:S03]  /*61a0*/  ULEA UR13, UR13, UR36, 0x2 ;  /* 0x000000240d0d7291 */ /* 0x000fc6000f8e10ff */
[----:B------:R-:W5:Y:S01]  /*61b0*/  LDL R43, [UR47] ;  /* 0x0000002fff2b7983 */ /* 0x000f620008100800 */
[-CC-:B--2---:R-:W-:Y:S02]  /*61c0*/  FMNMX3 R44, R40, R39.reuse, R41.reuse, PT ;  /* 0x00000027282c7276 */ /* 0x184fe40003800029 */
[----:B------:R-:W-:Y:S01]  /*61d0*/  FMNMX3 R45, R12, R39, R41, !PT ;  /* 0x000000270c2d7276 */ /* 0x000fe20007800029 */
[----:B------:R-:W2:Y:S04]  /*61e0*/  LDL R40, [UR48] ;  /* 0x00000030ff287983 */ /* 0x000ea80008100800 */
[----:B------:R-:W2:Y:S04]  /*61f0*/  LDL R41, [UR46] ;  /* 0x0000002eff297983 */ /* 0x000ea80008100800 */
[----:B------:R-:W2:Y:S04]  /*6200*/  LDL R39, [UR49] ;  /* 0x00000031ff277983 */ /* 0x000ea80008100800 */
[----:B------:R-:W2:Y:S01]  /*6210*/  LDL R12, [UR13] ;  /* 0x0000000dff0c7983 */ /* 0x000ea20008100800 */
[----:B------:R-:W-:-:S02]  /*6220*/  UISETP.NE.AND UP2, UPT, UR61, UR41, UPT ;  /* 0x000000293d00728c */ /* 0x000fc4000bf45270 */
[----:B------:R-:W-:Y:S01]  /*6230*/  UIADD3 UR39, UPT, UPT, UR39, 0x10, URZ ;  /* 0x0000001027277890 */ /* 0x000fe2000fffe0ff */
[-CC-:B---3--:R-:W-:Y:S02]  /*6240*/  FMNMX3 R44, R44, R19.reuse, R32.reuse, PT ;  /* 0x000000132c2c7276 */ /* 0x188fe40003800020 */
[----:B------:R-:W-:Y:S02]  /*6250*/  FMNMX3 R45, R45, R19, R32, !PT ;  /* 0x000000132d2d7276 */ /* 0x000fe40007800020 */
[-CC-:B----4-:R-:W-:Y:S02]  /*6260*/  FMNMX3 R44, R44, R33.reuse, R38.reuse, PT ;  /* 0x000000212c2c7276 */ /* 0x190fe40003800026 */
[----:B------:R-:W-:Y:S02]  /*6270*/  FMNMX3 R45, R45, R33, R38, !PT ;  /* 0x000000212d2d7276 */ /* 0x000fe40007800026 */
[-CC-:B-----5:R-:W-:Y:S02]  /*6280*/  FMNMX3 R44, R44, R35.reuse, R36.reuse, PT ;  /* 0x000000232c2c7276 */ /* 0x1a0fe40003800024 */
[----:B------:R-:W-:-:S02]  /*6290*/  FMNMX3 R45, R45, R35, R36, !PT ;  /* 0x000000232d2d7276 */ /* 0x000fc40007800024 */
[-CC-:B------:R-:W-:Y:S02]  /*62a0*/  FMNMX3 R44, R44, R37.reuse, R34.reuse, PT ;  /* 0x000000252c2c7276 */ /* 0x180fe40003800022 */
[----:B------:R-:W-:Y:S02]  /*62b0*/  FMNMX3 R45, R45, R37, R34, !PT ;  /* 0x000000252d2d7276 */ /* 0x000fe40007800022 */
[-CC-:B--2---:R-:W-:Y:S02]  /*62c0*/  FMNMX3 R44, R44, R42.reuse, R41.reuse, PT ;  /* 0x0000002a2c2c7276 */ /* 0x184fe40003800029 */
[----:B------:R-:W-:Y:S02]  /*62d0*/  FMNMX3 R45, R45, R42, R41, !PT ;  /* 0x0000002a2d2d7276 */ /* 0x000fe40007800029 */
[-CC-:B------:R-:W-:Y:S02]  /*62e0*/  FMNMX3 R44, R44, R43.reuse, R40.reuse, PT ;  /* 0x0000002b2c2c7276 */ /* 0x180fe40003800028 */
[----:B------:R-:W-:-:S02]  /*62f0*/  FMNMX3 R45, R45, R43, R40, !PT ;  /* 0x0000002b2d2d7276 */ /* 0x000fc40007800028 */
[-CC-:B------:R-:W-:Y:S02]  /*6300*/  FMNMX3 R40, R44, R39.reuse, R12.reuse, PT ;  /* 0x000000272c287276 */ /* 0x180fe4000380000c */
[----:B------:R-:W-:Y:S01]  /*6310*/  FMNMX3 R12, R45, R39, R12, !PT ;  /* 0x000000272d0c7276 */ /* 0x000fe2000780000c */
[----:B------:R-:W-:Y:S06]  /*6320*/  BRA.U UP2, `(.L_x_72) ;  /* 0xfffffff102f87547 */ /* 0x000fec000b83ffff */
.L_x_71:
[----:B------:R-:W-:Y:S05]  /*6330*/  BRA.U !UP0, `(.L_x_70) ;  /* 0x0000001108087547 */ /* 0x000fea000b800000 */
[----:B------:R-:W-:Y:S02]  /*6340*/  ULOP3.LUT UR8, UR40, 0xf, URZ, 0xc0, !UPT ;  /* 0x0000000f28087892 */ /* 0x000fe4000f8ec0ff */
[----:B------:R-:W-:Y:S02]  /*6350*/  ULOP3.LUT UP0, URZ, UR40, 0x7, URZ, 0xc0, !UPT ;  /* 0x0000000728ff7892 */ /* 0x000fe4000f80c0ff */
[----:B------:R-:W-:-:S04]  /*6360*/  UIADD3 UR8, UPT, UPT, UR8, -0x1, URZ ;  /* 0xffffffff08087890 */ /* 0x000fc8000fffe0ff */
[----:B------:R-:W-:-:S09]  /*6370*/  UISETP.GE.U32.AND UP1, UPT, UR8, 0x7, UPT ;  /* 0x000000070800788c */ /* 0x000fd2000bf26070 */
[----:B------:R-:W-:Y:S05]  /*6380*/  BRA.U !UP1, `(.L_x_73) ;  /* 0x0000000509d07547 */ /* 0x000fea000b800000 */
[----:B------:R-:W2:Y:S01]  /*6390*/  I2F.U32.RP R19, UR58 ;  /* 0x0000003a00137d06 */ /* 0x000ea20008209000 */
[----:B------:R-:W-:Y:S01]  /*63a0*/  UIADD3 UR10, UPT, UPT, URZ, -UR58, URZ ;  /* 0x8000003aff0a7290 */ /* 0x000fe2000fffe0ff */
[----:B------:R-:W-:Y:S01]  /*63b0*/  UMOV UR8, URZ ;  /* 0x000000ff00087c82 */ /* 0x000fe20008000000 */
[----:B------:R-:W-:Y:S02]  /*63c0*/  UIADD3 UR24, UPT, UPT, UR39, 0x1, URZ ;  /* 0x0000000127187890 */ /* 0x000fe4000fffe0ff */
[----:B------:R-:W-:Y:S02]  /*63d0*/  UIADD3 UR25, UPT, UPT, UR39, 0x2, URZ ;  /* 0x0000000227197890 */ /* 0x000fe4000fffe0ff */
[----:B------:R-:W-:Y:S02]  /*63e0*/  UIADD3 UR27, UPT, UPT, UR39, 0x4, URZ ;  /* 0x00000004271b7890 */ /* 0x000fe4000fffe0ff */
[----:B------:R-:W-:Y:S02]  /*63f0*/  UIADD3 UR26, UPT, UPT, UR39, 0x3, URZ ;  /* 0x00000003271a7890 */ /* 0x000fe4000fffe0ff */
[----:B------:R-:W-:-:S02]  /*6400*/  UIADD3 UR28, UPT, UPT, UR39, 0x5, URZ ;  /* 0x00000005271c7890 */ /* 0x000fc4000fffe0ff */
[----:B------:R-:W-:Y:S01]  /*6410*/  UIADD3 UR29, UPT, UPT, UR39, 0x6, URZ ;  /* 0x00000006271d7890 */ /* 0x000fe2000fffe0ff */
[----:B--2---:R-:W1:Y:S01]  /*6420*/  MUFU.RCP R19, R19 ;  /* 0x0000001300137308 */ /* 0x004e620000001000 */
[----:B------:R-:W-:Y:S02]  /*6430*/  UIADD3 UR30, UPT, UPT, UR39, 0x7, URZ ;  /* 0x00000007271e7890 */ /* 0x000fe4000fffe0ff */
[----:B------:R-:W-:Y:S02]  /*6440*/  UISETP.NE.U32.AND UP1, UPT, UR58, URZ, UPT ;  /* 0x000000ff3a00728c */ /* 0x000fe4000bf25070 */
[----:B------:R-:W-:Y:S01]  /*6450*/  ULOP3.LUT UR14, URZ, UR58, URZ, 0x33, !UPT ;  /* 0x0000003aff0e7292 */ /* 0x000fe2000f8e33ff */
[----:B-1----:R-:W-:-:S06]  /*6460*/  VIADD R32, R19, 0xffffffe ;  /* 0x0ffffffe13207836 */ /* 0x002fcc0000000000 */
[----:B------:R-:W1:Y:S02]  /*6470*/  F2I.FTZ.U32.TRUNC.NTZ R32, R32 ;  /* 0x0000002000207305 */ /* 0x000e64000021f000 */
[----:B-1----:R-:W-:-:S13]  /*6480*/  R2UR UR9, R32 ;  /* 0x00000000200972ca */ /* 0x002fda00000e0000 */
[----:B------:R-:W-:-:S04]  /*6490*/  UIMAD UR10, UR10, UR9, URZ ;  /* 0x000000090a0a72a4 */ /* 0x000fc8000f8e02ff */
[----:B------:R-:W-:-:S07]  /*64a0*/  UIMAD.WIDE.U32 UR8, UR9, UR10, UR8 ;  /* 0x0000000a090872a5 */ /* 0x000fce000f8e0008 */
[----:B------:R-:W-:Y:S02]  /*64b0*/  UMOV UR31, UR9 ;  /* 0x00000009001f7c82 */ /* 0x000fe40008000000 */
[----:B------:R-:W-:Y:S02]  /*64c0*/  UIMAD.WIDE.U32 UR10, UR31, UR39, URZ ;  /* 0x000000271f0a72a5 */ /* 0x000fe4000f8e00ff */
[----:B------:R-:W-:Y:S02]  /*64d0*/  UIMAD.WIDE.U32 UR18, UR31, UR24, URZ ;  /* 0x000000181f1272a5 */ /* 0x000fe4000f8e00ff */
[----:B------:R-:W-:Y:S02]  /*64e0*/  UIADD3 UR15, UPT, UPT, -UR11, URZ, URZ ;  /* 0x000000ff0b0f7290 */ /* 0x000fe4000fffe1ff */
[----:B------:R-:W-:Y:S02]  /*64f0*/  UIADD3 UR19, UPT, UPT, -UR19, URZ, URZ ;  /* 0x000000ff13137290 */ /* 0x000fe4000fffe1ff */
[----:B------:R-:W-:-:S02]  /*6500*/  UIMAD UR15, UR58, UR15, UR39 ;  /* 0x0000000f3a0f72a4 */ /* 0x000fc4000f8e0227 */
[----:B------:R-:W-:Y:S02]  /*6510*/  UIMAD.WIDE.U32 UR20, UR31, UR25, URZ ;  /* 0x000000191f1472a5 */ /* 0x000fe4000f8e00ff */
[----:B------:R-:W-:Y:S02]  /*6520*/  UISETP.GE.U32.AND UP2, UPT, UR15, UR58, UPT ;  /* 0x0000003a0f00728c */ /* 0x000fe4000bf46070 */
[----:B------:R-:W-:Y:S02]  /*6530*/  UIMAD UR24, UR58, UR19, UR24 ;  /* 0x000000133a1872a4 */ /* 0x000fe4000f8e0218 */
[----:B------:R-:W-:Y:S02]  /*6540*/  UIMAD.WIDE.U32 UR16, UR31, UR27, URZ ;  /* 0x0000001b1f1072a5 */ /* 0x000fe4000f8e00ff */
[----:B------:R-:W-:Y:S02]  /*6550*/  UIMAD.WIDE.U32 UR22, UR31, UR26, URZ ;  /* 0x0000001a1f1672a5 */ /* 0x000fe4000f8e00ff */
[----:B------:R-:W-:-:S02]  /*6560*/  UIADD3 UR21, UPT, UPT, -UR21, URZ, URZ ;  /* 0x000000ff15157290 */ /* 0x000fc4000fffe1ff */
[----:B------:R-:W-:Y:S02]  /*6570*/  UISETP.GE.U32.AND UP5, UPT, UR24, UR58, UPT ;  /* 0x0000003a1800728c */ /* 0x000fe4000bfa6070 */
[----:B------:R-:W-:Y:S02]  /*6580*/  @UP2 UIADD3 UR15, UPT, UPT, -UR58, UR15, URZ ;  /* 0x0000000f3a0f2290 */ /* 0x000fe4000fffe1ff */
[----:B------:R-:W-:Y:S02]  /*6590*/  UIADD3 UR17, UPT, UPT, -UR17, URZ, URZ ;  /* 0x000000ff11117290 */ /* 0x000fe4000fffe1ff */
[----:B------:R-:W-:Y:S02]  /*65a0*/  UISETP.GE.U32.AND UP4, UPT, UR15, UR58, UPT ;  /* 0x0000003a0f00728c */ /* 0x000fe4000bf86070 */
[----:B------:R-:W-:Y:S02]  /*65b0*/  UIADD3 UR23, UPT, UPT, -UR23, URZ, URZ ;  /* 0x000000ff17177290 */ /* 0x000fe4000fffe1ff */
[----:B------:R-:W-:-:S02]  /*65c0*/  UIMAD UR25, UR58, UR21, UR25 ;  /* 0x000000153a1972a4 */ /* 0x000fc4000f8e0219 */
[----:B------:R-:W-:Y:S02]  /*65d0*/  UIMAD.WIDE.U32 UR12, UR31, UR28, URZ ;  /* 0x0000001c1f0c72a5 */ /* 0x000fe4000f8e00ff */
[----:B------:R-:W-:Y:S02]  /*65e0*/  UIMAD UR27, UR58, UR17, UR27 ;  /* 0x000000113a1b72a4 */ /* 0x000fe4000f8e021b */
[----:B------:R-:W-:Y:S02]  /*65f0*/  UIMAD UR26, UR58, UR23, UR26 ;  /* 0x000000173a1a72a4 */ /* 0x000fe4000f8e021a */
[----:B------:R-:W-:Y:S02]  /*6600*/  UISETP.GE.U32.AND UP2, UPT, UR25, UR58, UPT ;  /* 0x0000003a1900728c */ /* 0x000fe4000bf46070 */
[----:B------:R-:W-:Y:S02]  /*6610*/  UIMAD.WIDE.U32 UR8, UR31, UR29, URZ ;  /* 0x0000001d1f0872a5 */ /* 0x000fe4000f8e00ff */
[----:B------:R-:W-:-:S02]  /*6620*/  UIADD3 UR13, UPT, UPT, -UR13, URZ, URZ ;  /* 0x000000ff0d0d7290 */ /* 0x000fc4000fffe1ff */
[----:B------:R-:W-:Y:S02]  /*6630*/  UISETP.GE.U32.AND UP6, UPT, UR27, UR58, UPT ;  /* 0x0000003a1b00728c */ /* 0x000fe4000bfc6070 */
[----:B------:R-:W-:Y:S02]  /*6640*/  @UP5 UIADD3 UR24, UPT, UPT, -UR58, UR24, URZ ;  /* 0x000000183a185290 */ /* 0x000fe4000fffe1ff */
[----:B------:R-:W-:Y:S02]  /*6650*/  UISETP.GE.U32.AND UP3, UPT, UR26, UR58, UPT ;  /* 0x0000003a1a00728c */ /* 0x000fe4000bf66070 */
[----:B------:R-:W-:Y:S02]  /*6660*/  @UP4 UIADD3 UR15, UPT, UPT, -UR58, UR15, URZ ;  /* 0x0000000f3a0f4290 */ /* 0x000fe4000fffe1ff */
[----:B------:R-:W-:Y:S02]  /*6670*/  UIADD3 UR9, UPT, UPT, -UR9, URZ, URZ ;  /* 0x000000ff09097290 */ /* 0x000fe4000fffe1ff */
[----:B------:R-:W-:-:S02]  /*6680*/  UIMAD UR28, UR58, UR13, UR28 ;  /* 0x0000000d3a1c72a4 */ /* 0x000fc4000f8e021c */
[----:B------:R-:W-:Y:S02]  /*6690*/  UISETP.GE.U32.AND UP4, UPT, UR24, UR58, UPT ;  /* 0x0000003a1800728c */ /* 0x000fe4000bf86070 */
[----:B------:R-:W-:Y:S02]  /*66a0*/  UIMAD.WIDE.U32 UR10, UR31, UR30, URZ ;  /* 0x0000001e1f0a72a5 */ /* 0x000fe4000f8e00ff */
[----:B------:R-:W-:Y:S02]  /*66b0*/  UIMAD UR29, UR58, UR9, UR29 ;  /* 0x000000093a1d72a4 */ /* 0x000fe4000f8e021d */
[----:B------:R-:W-:Y:S02]  /*66c0*/  UISETP.GE.U32.AND UP5, UPT, UR28, UR58, UPT ;  /* 0x0000003a1c00728c */ /* 0x000fe4000bfa6070 */
[----:B------:R-:W-:Y:S02]  /*66d0*/  @UP2 UIADD3 UR25, UPT, UPT, -UR58, UR25, URZ ;  /* 0x000000193a192290 */ /* 0x000fe4000fffe1ff */
[----:B------:R-:W-:-:S02]  /*66e0*/  UIADD3 UR11, UPT, UPT, -UR11, URZ, URZ ;  /* 0x000000ff0b0b7290 */ /* 0x000fc4000fffe1ff */
[----:B------:R-:W-:Y:S02]  /*66f0*/  @UP6 UIADD3 UR27, UPT, UPT, -UR58, UR27, URZ ;  /* 0x0000001b3a1b6290 */ /* 0x000fe4000fffe1ff */
[----:B------:R-:W-:Y:S02]  /*6700*/  UISETP.GE.U32.AND UP2, UPT, UR29, UR58, UPT ;  /* 0x0000003a1d00728c */ /* 0x000fe4000bf46070 */
[----:B------:R-:W-:Y:S02]  /*6710*/  @UP3 UIADD3 UR26, UPT, UPT, -UR58, UR26, URZ ;  /* 0x0000001a3a1a3290 */ /* 0x000fe4000fffe1ff */
[----:B------:R-:W-:Y:S02]  /*6720*/  UISETP.GE.U32.AND UP6, UPT, UR25, UR58, UPT ;  /* 0x0000003a1900728c */ /* 0x000fe4000bfc6070 */
[----:B------:R-:W-:Y:S02]  /*6730*/  UIMAD UR30, UR58, UR11, UR30 ;  /* 0x0000000b3a1e72a4 */ /* 0x000fe4000f8e021e */
[----:B------:R-:W-:-:S02]  /*6740*/  @UP4 UIADD3 UR24, UPT, UPT, -UR58, UR24, URZ ;  /* 0x000000183a184290 */ /* 0x000fc4000fffe1ff */
[----:B------:R-:W-:Y:S02]  /*6750*/  UISETP.GE.U32.AND UP4, UPT, UR26, UR58, UPT ;  /* 0x0000003a1a00728c */ /* 0x000fe4000bf86070 */
[----:B------:R-:W-:Y:S02]  /*6760*/  UISETP.GE.U32.AND UP3, UPT, UR30, UR58, UPT ;  /* 0x0000003a1e00728c */ /* 0x000fe4000bf66070 */
[----:B------:R-:W-:Y:S02]  /*6770*/  @UP5 UIADD3 UR28, UPT, UPT, -UR58, UR28, URZ ;  /* 0x0000001c3a1c5290 */ /* 0x000fe4000fffe1ff */
[----:B------:R-:W-:Y:S02]  /*6780*/  USEL UR15, UR14, UR15, !UP1 ;  /* 0x0000000f0e0f7287 */ /* 0x000fe4000c800000 */
[----:B------:R-:W-:Y:S02]  /*6790*/  UISETP.GE.U32.AND UP5, UPT, UR27, UR58, UPT ;  /* 0x0000003a1b00728c */ /* 0x000fe4000bfa6070 */
[----:B------:R-:W-:-:S02]  /*67a0*/  @UP2 UIADD3 UR29, UPT, UPT, -UR58, UR29, URZ ;  /* 0x0000001d3a1d2290 */ /* 0x000fc4000fffe1ff */
[----:B------:R-:W-:Y:S02]  /*67b0*/  @UP6 UIADD3 UR25, UPT, UPT, -UR58, UR25, URZ ;  /* 0x000000193a196290 */ /* 0x000fe4000fffe1ff */
[----:B------:R-:W-:Y:S02]  /*67c0*/  USEL UR24, UR14, UR24, !UP1 ;  /* 0x000000180e187287 */ /* 0x000fe4000c800000 */
[----:B------:R-:W-:Y:S02]  /*67d0*/  ULEA UR15, UR15, UR36, 0x2 ;  /* 0x000000240f0f7291 */ /* 0x000fe4000f8e10ff */
[----:B------:R-:W-:Y:S02]  /*67e0*/  UISETP.GE.U32.AND UP2, UPT, UR28, UR58, UPT ;  /* 0x0000003a1c00728c */ /* 0x000fe4000bf46070 */
[----:B------:R-:W-:Y:S02]  /*67f0*/  @UP4 UIADD3 UR26, UPT, UPT, -UR58, UR26, URZ ;  /* 0x0000001a3a1a4290 */ /* 0x000fe4000fffe1ff */
[----:B------:R-:W-:-:S02]  /*6800*/  USEL UR25, UR14, UR25, !UP1 ;  /* 0x000000190e197287 */ /* 0x000fc4000c800000 */
[----:B------:R-:W-:Y:S01]  /*6810*/  ULEA UR24, UR24, UR36, 0x2 ;  /* 0x0000002418187291 */ /* 0x000fe2000f8e10ff */
[----:B------:R-:W2:Y:S01]  /*6820*/  LDL R35, [UR15] ;  /* 0x0000000fff237983 */ /* 0x000ea20008100800 */
[----:B------:R-:W-:Y:S02]  /*6830*/  @UP3 UIADD3 UR30, UPT, UPT, -UR58, UR30, URZ ;  /* 0x0000001e3a1e3290 */ /* 0x000fe4000fffe1ff */
[----:B------:R-:W-:Y:S02]  /*6840*/  UISETP.GE.U32.AND UP3, UPT, UR29, UR58, UPT ;  /* 0x0000003a1d00728c */ /* 0x000fe4000bf66070 */
[----:B------:R-:W-:Y:S02]  /*6850*/  @UP5 UIADD3 UR27, UPT, UPT, -UR58, UR27, URZ ;  /* 0x0000001b3a1b5290 */ /* 0x000fe4000fffe1ff */
[----:B------:R-:W-:Y:S01]  /*6860*/  USEL UR26, UR14, UR26, !UP1 ;  /* 0x0000001a0e1a7287 */ /* 0x000fe2000c800000 */
[----:B------:R-:W3:Y:S01]  /*6870*/  LDL R37, [UR24] ;  /* 0x00000018ff257983 */ /* 0x000ee20008100800 */
[----:B------:R-:W-:-:S02]  /*6880*/  ULEA UR25, UR25, UR36, 0x2 ;  /* 0x0000002419197291 */ /* 0x000fc4000f8e10ff */
[----:B------:R-:W-:Y:S02]  /*6890*/  UISETP.GE.U32.AND UP6, UPT, UR30, UR58, UPT ;  /* 0x0000003a1e00728c */ /* 0x000fe4000bfc6070 */
[----:B------:R-:W-:Y:S02]  /*68a0*/  @UP2 UIADD3 UR28, UPT, UPT, -UR58, UR28, URZ ;  /* 0x0000001c3a1c2290 */ /* 0x000fe4000fffe1ff */
[----:B------:R-:W-:Y:S02]  /*68b0*/  USEL UR27, UR14, UR27, !UP1 ;  /* 0x0000001b0e1b7287 */ /* 0x000fe4000c800000 */
[----:B------:R-:W-:Y:S01]  /*68c0*/  ULEA UR26, UR26, UR36, 0x2 ;  /* 0x000000241a1a7291 */ /* 0x000fe2000f8e10ff */
[----:B------:R-:W4:Y:S01]  /*68d0*/  LDL R39, [UR25] ;  /* 0x00000019ff277983 */ /* 0x000f220008100800 */
[----:B------:R-:W-:Y:S02]  /*68e0*/  USEL UR28, UR14, UR28, !UP1 ;  /* 0x0000001c0e1c7287 */ /* 0x000fe4000c800000 */
[----:B------:R-:W-:-:S02]  /*68f0*/  ULEA UR27, UR27, UR36, 0x2 ;  /* 0x000000241b1b7291 */ /* 0x000fc4000f8e10ff */
[----:B------:R-:W-:Y:S02]  /*6900*/  @UP3 UIADD3 UR29, UPT, UPT, -UR58, UR29, URZ ;  /* 0x0000001d3a1d3290 */ /* 0x000fe4000fffe1ff */
[----:B------:R-:W-:Y:S01]  /*6910*/  ULEA UR28, UR28, UR36, 0x2 ;  /* 0x000000241c1c7291 */ /* 0x000fe2000f8e10ff */
[----:B------:R-:W5:Y:S01]  /*6920*/  LDL R41, [UR26] ;  /* 0x0000001aff297983 */ /* 0x000f620008100800 */
[----:B------:R-:W-:Y:S02]  /*6930*/  @UP6 UIADD3 UR30, UPT, UPT, -UR58, UR30, URZ ;  /* 0x0000001e3a1e6290 */ /* 0x000fe4000fffe1ff */
[----:B------:R-:W-:Y:S01]  /*6940*/  USEL UR29, UR14, UR29, !UP1 ;  /* 0x0000001d0e1d7287 */ /* 0x000fe2000c800000 */
[----:B------:R-:W5:Y:S01]  /*6950*/  LDL R43, [UR27] ;  /* 0x0000001bff2b7983 */ /* 0x000f620008100800 */
[----:B------:R-:W-:Y:S02]  /*6960*/  USEL UR14, UR14, UR30, !UP1 ;  /* 0x0000001e0e0e7287 */ /* 0x000fe4000c800000 */
[----:B------:R-:W-:Y:S01]  /*6970*/  ULEA UR29, UR29, UR36, 0x2 ;  /* 0x000000241d1d7291 */ /* 0x000fe2000f8e10ff */
[----:B------:R-:W5:Y:S01]  /*6980*/  LDL R33, [UR28] ;  /* 0x0000001cff217983 */ /* 0x000f620008100800 */
[----:B------:R-:W-:-:S07]  /*6990*/  ULEA UR14, UR14, UR36, 0x2 ;  /* 0x000000240e0e7291 */ /* 0x000fce000f8e10ff */
[----:B------:R-:W5:Y:S04]  /*69a0*/  LDL R32, [UR29] ;  /* 0x0000001dff207983 */ /* 0x000f680008100800 */
[----:B------:R-:W5:Y:S01]  /*69b0*/  LDL R19, [UR14] ;  /* 0x0000000eff137983 */ /* 0x000f620008100800 */
[----:B------:R-:W-:Y:S01]  /*69c0*/  UIADD3 UR39, UPT, UPT, UR39, 0x8, URZ ;  /* 0x0000000827277890 */ /* 0x000fe2000fffe0ff */
        /* <DEDUP_REMOVED lines=16> */
.L_x_73:
[----:B------:R-:W-:Y:S05]  /*6ad0*/  BRA.U !UP0, `(.L_x_70) ;  /* 0x0000000908207547 */ /* 0x000fea000b800000 */
[----:B------:R-:W-:Y:S01]  /*6ae0*/  ULOP3.LUT UR40, UR40, 0x7, URZ, 0xc0, !UPT ;  /* 0x0000000728287892 */ /* 0x000fe2000f8ec0ff */
[----:B------:R-:W-:-:S03]  /*6af0*/  ISETP.NE.AND P0, PT, R47, RZ, PT ;  /* 0x000000ff2f00720c */ /* 0x000fc60003f05270 */
        /* <DEDUP_REMOVED lines=8> */
[----:B------:R-:W-:Y:S01]  /*6b80*/  UIADD3 UR18, UPT, UPT, UR39, 0x3, URZ ;  /* 0x0000000327127890 */ /* 0x000fe2000fffe0ff */
[----:B--2---:R-:W1:Y:S02]  /*6b90*/  MUFU.RCP R19, R19 ;  /* 0x0000001300137308 */ /* 0x004e640000001000 */
        /* <DEDUP_REMOVED lines=9> */
[----:B------:R-:W-:Y:S02]  /*6c30*/  UIMAD.WIDE.U32 UR12, UR14, UR17, URZ ;  /* 0x000000110e0c72a5 */ /* 0x000fe4000f8e00ff */
[----:B------:R-:W-:-:S02]  /*6c40*/  UIADD3 UR11, UPT, UPT, -UR11, URZ, URZ ;  /* 0x000000ff0b0b7290 */ /* 0x000fc4000fffe1ff */
[----:B------:R-:W-:Y:S02]  /*6c50*/  UIMAD UR9, UR58, UR9, UR39 ;  /* 0x000000093a0972a4 */ /* 0x000fe4000f8e0227 */
[----:B------:R-:W-:Y:S02]  /*6c60*/  UIMAD.WIDE.U32 UR14, UR14, UR18, URZ ;  /* 0x000000120e0e72a5 */ /* 0x000fe4000f8e00ff */
[----:B------:R-:W-:Y:S02]  /*6c70*/  UIADD3 UR13, UPT, UPT, -UR13, URZ, URZ ;  /* 0x000000ff0d0d7290 */ /* 0x000fe4000fffe1ff */
[----:B------:R-:W-:Y:S02]  /*6c80*/  UIMAD UR11, UR58, UR11, UR16 ;  /* 0x0000000b3a0b72a4 */ /* 0x000fe4000f8e0210 */
[----:B------:R-:W-:Y:S02]  /*6c90*/  UISETP.GE.U32.AND UP0, UPT, UR9, UR58, UPT ;  /* 0x0000003a0900728c */ /* 0x000fe4000bf06070 */
[----:B------:R-:W-:-:S02]  /*6ca0*/  UIADD3 UR15, UPT, UPT, -UR15, URZ, URZ ;  /* 0x000000ff0f0f7290 */ /* 0x000fc4000fffe1ff */
[----:B------:R-:W-:Y:S02]  /*6cb0*/  UIMAD UR13, UR58, UR13, UR17 ;  /* 0x0000000d3a0d72a4 */ /* 0x000fe4000f8e0211 */
[----:B------:R-:W-:Y:S02]  /*6cc0*/  UISETP.GE.U32.AND UP1, UPT, UR11, UR58, UPT ;  /* 0x0000003a0b00728c */ /* 0x000fe4000bf26070 */
[----:B------:R-:W-:Y:S02]  /*6cd0*/  UIMAD UR15, UR58, UR15, UR18 ;  /* 0x0000000f3a0f72a4 */ /* 0x000fe4000f8e0212 */
[----:B------:R-:W-:Y:S02]  /*6ce0*/  UISETP.GE.U32.AND UP2, UPT, UR13, UR58, UPT ;  /* 0x0000003a0d00728c */ /* 0x000fe4000bf46070 */
[----:B------:R-:W-:Y:S02]  /*6cf0*/  UISETP.GE.U32.AND UP3, UPT, UR15, UR58, UPT ;  /* 0x0000003a0f00728c */ /* 0x000fe4000bf66070 */
[----:B------:R-:W-:-:S02]  /*6d00*/  @UP0 UIADD3 UR9, UPT, UPT, -UR58, UR9, URZ ;  /* 0x000000093a090290 */ /* 0x000fc4000fffe1ff */
[----:B------:R-:W-:Y:S02]  /*6d10*/  ULOP3.LUT UR8, URZ, UR58, URZ, 0x33, !UPT ;  /* 0x0000003aff087292 */ /* 0x000fe4000f8e33ff */
[----:B------:R-:W-:Y:S02]  /*6d20*/  @UP1 UIADD3 UR11, UPT, UPT, -UR58, UR11, URZ ;  /* 0x0000000b3a0b1290 */ /* 0x000fe4000fffe1ff */
[----:B------:R-:W-:Y:S02]  /*6d30*/  UISETP.GE.U32.AND UP0, UPT, UR9, UR58, UPT ;  /* 0x0000003a0900728c */ /* 0x000fe4000bf06070 */
[----:B------:R-:W-:Y:S02]  /*6d40*/  @UP2 UIADD3 UR13, UPT, UPT, -UR58, UR13, URZ ;  /* 0x0000000d3a0d2290 */ /* 0x000fe4000fffe1ff */
[----:B------:R-:W-:Y:S02]  /*6d50*/  UISETP.GE.U32.AND UP2, UPT, UR11, UR58, UPT ;  /* 0x0000003a0b00728c */ /* 0x000fe4000bf46070 */
[----:B------:R-:W-:-:S02]  /*6d60*/  @UP3 UIADD3 UR15, UPT, UPT, -UR58, UR15, URZ ;  /* 0x0000000f3a0f3290 */ /* 0x000fc4000fffe1ff */
[----:B------:R-:W-:Y:S02]  /*6d70*/  UISETP.GE.U32.AND UP3, UPT, UR13, UR58, UPT ;  /* 0x0000003a0d00728c */ /* 0x000fe4000bf66070 */
[----:B------:R-:W-:Y:S02]  /*6d80*/  UISETP.NE.U32.AND UP1, UPT, UR58, URZ, UPT ;  /* 0x000000ff3a00728c */ /* 0x000fe4000bf25070 */
[----:B------:R-:W-:Y:S02]  /*6d90*/  @UP0 UIADD3 UR9, UPT, UPT, -UR58, UR9, URZ ;  /* 0x000000093a090290 */ /* 0x000fe4000fffe1ff */
[----:B------:R-:W-:Y:S02]  /*6da0*/  UISETP.GE.U32.AND UP4, UPT, UR15, UR58, UPT ;  /* 0x0000003a0f00728c */ /* 0x000fe4000bf86070 */
[----:B------:R-:W-:Y:S02]  /*6db0*/  @UP2 UIADD3 UR11, UPT, UPT, -UR58, UR11, URZ ;  /* 0x0000000b3a0b2290 */ /* 0x000fe4000fffe1ff */
[----:B------:R-:W-:-:S02]  /*6dc0*/  USEL UR9, UR8, UR9, !UP1 ;  /* 0x0000000908097287 */ /* 0x000fc4000c800000 */
[----:B------:R-:W-:Y:S02]  /*6dd0*/  @UP3 UIADD3 UR13, UPT, UPT, -UR58, UR13, URZ ;  /* 0x0000000d3a0d3290 */ /* 0x000fe4000fffe1ff */
[----:B------:R-:W-:Y:S02]  /*6de0*/  USEL UR11, UR8, UR11, !UP1 ;  /* 0x0000000b080b7287 */ /* 0x000fe4000c800000 */
[----:B------:R-:W-:Y:S02]  /*6df0*/  ULEA UR9, UR9, UR36, 0x2 ;  /* 0x0000002409097291 */ /* 0x000fe4000f8e10ff */
[----:B------:R-:W-:Y:S02]  /*6e00*/  @UP4 UIADD3 UR15, UPT, UPT, -UR58, UR15, URZ ;  /* 0x0000000f3a0f4290 */ /* 0x000fe4000fffe1ff */
[----:B------:R-:W-:Y:S02]  /*6e10*/  USEL UR13, UR8, UR13, !UP1 ;  /* 0x0000000d080d7287 */ /* 0x000fe4000c800000 */
[----:B------:R-:W-:-:S02]  /*6e20*/  ULEA UR11, UR11, UR36, 0x2 ;  /* 0x000000240b0b7291 */ /* 0x000fc4000f8e10ff */
[----:B------:R-:W-:Y:S01]  /*6e30*/  USEL UR8, UR8, UR15, !UP1 ;  /* 0x0000000f08087287 */ /* 0x000fe2000c800000 */
[----:B------:R-:W2:Y:S01]  /*6e40*/  LDL R19, [UR9] ;  /* 0x00000009ff137983 */ /* 0x000ea20008100800 */
[----:B------:R-:W-:Y:S02]  /*6e50*/  ULEA UR13, UR13, UR36, 0x2 ;  /* 0x000000240d0d7291 */ /* 0x000fe4000f8e10ff */
[----:B------:R-:W-:-:S03]  /*6e60*/  ULEA UR8, UR8, UR36, 0x2 ;  /* 0x0000002408087291 */ /* 0x000fc6000f8e10ff */
[----:B------:R-:W3:Y:S04]  /*6e70*/  LDL R33, [UR11] ;  /* 0x0000000bff217983 */ /* 0x000ee80008100800 */
[----:B------:R-:W4:Y:S04]  /*6e80*/  LDL R35, [UR13] ;  /* 0x0000000dff237983 */ /* 0x000f280008100800 */
[----:B------:R-:W5:Y:S01]  /*6e90*/  LDL R37, [UR8] ;  /* 0x00000008ff257983 */ /* 0x000f620008100800 */
[----:B------:R-:W-:Y:S01]  /*6ea0*/  UIADD3 UR39, UPT, UPT, UR39, 0x4, URZ ;  /* 0x0000000427277890 */ /* 0x000fe2000fffe0ff */
        /* <DEDUP_REMOVED lines=8> */
.L_x_74:
[----:B------:R-:W-:Y:S05]  /*6f30*/  @!P0 BRA `(.L_x_70) ;  /* 0x0000000400088947 */ /* 0x000fea0003800000 */
[----:B------:R-:W2:Y:S01]  /*6f40*/  I2F.U32.RP R19, UR58 ;  /* 0x0000003a00137d06 */ /* 0x000ea20008209000 */
[----:B------:R-:W-:Y:S01]  /*6f50*/  UIADD3 UR10, UPT, UPT, URZ, -UR58, URZ ;  /* 0x8000003aff0a7290 */ /* 0x000fe2000fffe0ff */
[----:B------:R-:W-:Y:S01]  /*6f60*/  UMOV UR8, URZ ;  /* 0x000000ff00087c82 */ /* 0x000fe20008000000 */
[----:B------:R-:W-:Y:S02]  /*6f70*/  ULOP3.LUT UR12, URZ, UR58, URZ, 0x33, !UPT ;  /* 0x0000003aff0c7292 */ /* 0x000fe4000f8e33ff */
[----:B------:R-:W-:-:S06]  /*6f80*/  UISETP.NE.U32.AND UP1, UPT, UR58, URZ, UPT ;  /* 0x000000ff3a00728c */ /* 0x000fcc000bf25070 */
[----:B------:R-:W-:Y:S01]  /*6f90*/  PLOP3.LUT P0, PT, PT, PT, UP1, 0x80, 0x8 ;  /* 0x000000000008781c */ /* 0x000fe20003f0f018 */
[----:B--2---:R-:W1:Y:S02]  /*6fa0*/  MUFU.RCP R19, R19 ;  /* 0x0000001300137308 */ /* 0x004e640000001000 */
[----:B-1----:R-:W-:Y:S02]  /*6fb0*/  VIADD R32, R19, 0xffffffe ;  /* 0x0ffffffe13207836 */ /* 0x002fe40000000000 */
[----:B------:R-:W-:-:S04]  /*6fc0*/  IMAD.U32 R19, RZ, RZ, UR12 ;  /* 0x0000000cff137e24 */ /* 0x000fc8000f8e00ff */
[----:B------:R-:W1:Y:S02]  /*6fd0*/  F2I.FTZ.U32.TRUNC.NTZ R32, R32 ;  /* 0x0000002000207305 */ /* 0x000e64000021f000 */
[----:B-1----:R-:W-:-:S13]  /*6fe0*/  R2UR UR9, R32 ;  /* 0x00000000200972ca */ /* 0x002fda00000e0000 */
[----:B------:R-:W-:-:S04]  /*6ff0*/  UIMAD UR10, UR10, UR9, URZ ;  /* 0x000000090a0a72a4 */ /* 0x000fc8000f8e02ff */
[----:B------:R-:W-:-:S07]  /*7000*/  UIMAD.WIDE.U32 UR8, UR9, UR10, UR8 ;  /* 0x0000000a090872a5 */ /* 0x000fce000f8e0008 */
[----:B------:R-:W-:Y:S02]  /*7010*/  UMOV UR11, UR9 ;  /* 0x00000009000b7c82 */ /* 0x000fe40008000000 */
[----:B------:R-:W-:-:S04]  /*7020*/  UIMAD.WIDE.U32 UR8, UR11, UR39, URZ ;  /* 0x000000270b0872a5 */ /* 0x000fc8000f8e00ff */
[----:B------:R-:W-:-:S04]  /*7030*/  UIADD3 UR9, UPT, UPT, -UR9, URZ, URZ ;  /* 0x000000ff09097290 */ /* 0x000fc8000fffe1ff */
[----:B------:R-:W-:-:S04]  /*7040*/  UIMAD UR8, UR58, UR9, UR39 ;  /* 0x000000093a0872a4 */ /* 0x000fc8000f8e0227 */
[----:B------:R-:W-:-:S11]  /*7050*/  UISETP.GE.U32.AND UP0, UPT, UR8, UR58, UPT ;  /* 0x0000003a0800728c */ /* 0x000fd6000bf06070 */
[----:B------:R-:W-:-:S04]  /*7060*/  @UP0 UIADD3 UR8, UPT, UPT, -UR58, UR8, URZ ;  /* 0x000000083a080290 */ /* 0x000fc8000fffe1ff */
[----:B------:R-:W-:-:S11]  /*7070*/  UISETP.GE.U32.AND UP0, UPT, UR8, UR58, UPT ;  /* 0x0000003a0800728c */ /* 0x000fd6000bf06070 */
[----:B------:R-:W-:-:S06]  /*7080*/  @UP0 UIADD3 UR8, UPT, UPT, -UR58, UR8, URZ ;  /* 0x000000083a080290 */ /* 0x000fcc000fffe1ff */
[----:B------:R-:W-:-:S04]  /*7090*/  SEL R19, R19, UR8, !P0 ;  /* 0x0000000813137c07 */ /* 0x000fc8000c000000 */
[----:B------:R-:W-:-:S06]  /*70a0*/  LEA R19, R19, UR36, 0x2 ;  /* 0x0000002413137c11 */ /* 0x000fcc000f8e10ff */
[----:B------:R-:W2:Y:S01]  /*70b0*/  LDL R19, [R19] ;  /* 0x0000000013137983 */ /* 0x000ea20000100800 */
[----:B------:R-:W-:Y:S02]  /*70c0*/  ISETP.NE.AND P1, PT, R47, 0x1, PT ;  /* 0x000000012f00780c */ /* 0x000fe40003f25270 */
[-C--:B--2---:R-:W-:Y:S02]  /*70d0*/  FMNMX R40, R40, R19.reuse, PT ;  /* 0x0000001328287209 */ /* 0x084fe40003800000 */
[----:B------:R-:W-:-:S09]  /*70e0*/  FMNMX R12, R12, R19, !PT ;  /* 0x000000130c0c7209 */ /* 0x000fd20007800000 */
[----:B------:R-:W-:Y:S05]  /*70f0*/  @!P1 BRA `(.L_x_70) ;  /* 0x0000000000989947 */ /* 0x000fea0003800000 */
[----:B------:R-:W-:Y:S01]  /*7100*/  ISETP.NE.AND P1, PT, R47, 0x2, PT ;  /* 0x000000022f00780c */ /* 0x000fe20003f25270 */
[----:B------:R-:W-:Y:S01]  /*7110*/  IMAD.U32 R32, RZ, RZ, UR58 ;  /* 0x0000003aff207e24 */ /* 0x000fe2000f8e00ff */
[----:B------:R-:W-:Y:S02]  /*7120*/  PLOP3.LUT P2, PT, PT, PT, PT, 0x8, 0x80 ;  /* 0x000000000080781c */ /* 0x000fe40003f4e170 */
[----:B------:R-:W-:-:S09]  /*7130*/  MOV R19, UR58 ;  /* 0x0000003a00137c02 */ /* 0x000fd20008000f00 */
[----:B------:R-:W-:Y:S01]  /*7140*/  VOTEU.ANY UP2, P1 ;  /* 0x0000000000ff7886 */ /* 0x000fe20000840100 */
[----:B------:R-:W-:-:S04]  /*7150*/  PLOP3.LUT P3, PT, PT, PT, UP2, 0x80, 0x8 ;  /* 0x000000000008781c */ /* 0x000fc80003f6f028 */
[----:B------:R-:W-:Y:S02]  /*7160*/  @UP2 UIADD3 UR10, UPT, UPT, UR39, 0x2, URZ ;  /* 0x00000002270a2890 */ /* 0x000fe4000fffe0ff */
[----:B------:R-:W-:Y:S02]  /*7170*/  UIADD3 UR39, UPT, UPT, UR39, 0x1, URZ ;  /* 0x0000000127277890 */ /* 0x000fe4000fffe0ff */
[----:B------:R-:W-:-:S04]  /*7180*/  UIMAD.WIDE.U32 UR8, UR11, UR10, URZ ;  /* 0x0000000a0b0872a5 */ /* 0x000fc8000f8e00ff */
[----:B------:R-:W-:-:S04]  /*7190*/  @UP2 UIADD3 UR9, UPT, UPT, -UR9, URZ, URZ ;  /* 0x000000ff09092290 */ /* 0x000fc8000fffe1ff */
[----:B------:R-:W-:Y:S02]  /*71a0*/  @UP2 UIMAD UR10, UR58, UR9, UR10 ;  /* 0x000000093a0a22a4 */ /* 0x000fe4000f8e020a */
[----:B------:R-:W-:-:S04]  /*71b0*/  UIMAD.WIDE.U32 UR8, UR11, UR39, URZ ;  /* 0x000000270b0872a5 */ /* 0x000fc8000f8e00ff */
[----:B------:R-:W-:Y:S01]  /*71c0*/  @P3 ISETP.LE.U32.AND P1, PT, R32, UR10, PT ;  /* 0x0000000a20003c0c */ /* 0x000fe2000bf23070 */
[----:B------:R-:W-:-:S03]  /*71d0*/  UIADD3 UR9, UPT, UPT, -UR9, URZ, URZ ;  /* 0x000000ff09097290 */ /* 0x000fc6000fffe1ff */
[----:B------:R-:W-:Y:S01]  /*71e0*/  @P3 PLOP3.LUT P2, PT, P1, PT, PT, 0x80, 0x8 ;  /* 0x000000000008381c */ /* 0x000fe20000f4f070 */
[----:B------:R-:W-:-:S04]  /*71f0*/  UIMAD UR39, UR58, UR9, UR39 ;  /* 0x000000093a2772a4 */ /* 0x000fc8000f8e0227 */
[----:B------:R-:W-:-:S08]  /*7200*/  UISETP.GE.U32.AND UP0, UPT, UR39, UR58, UPT ;  /* 0x0000003a2700728c */ /* 0x000fd0000bf06070 */
[----:B------:R-:W-:-:S03]  /*7210*/  @P2 IADD3 R33, PT, PT, -R19, UR10, RZ ;  /* 0x0000000a13212c10 */ /* 0x000fc6000fffe1ff */
[----:B------:R-:W-:Y:S01]  /*7220*/  @UP0 UIADD3 UR39, UPT, UPT, -UR58, UR39, URZ ;  /* 0x000000273a270290 */ /* 0x000fe2000fffe1ff */
[----:B------:R-:W-:Y:S02]  /*7230*/  @P2 R2UR UR10, R33 ;  /* 0x00000000210a22ca */ /* 0x000fe400000e0000 */
[----:B------:R-:W-:Y:S01]  /*7240*/  PLOP3.LUT P2, PT, PT, PT, PT, 0x8, 0x80 ;  /* 0x000000000080781c */ /* 0x000fe20003f4e170 */
[----:B------:R-:W-:-:S10]  /*7250*/  UISETP.GE.U32.AND UP0, UPT, UR39, UR58, UPT ;  /* 0x0000003a2700728c */ /* 0x000fd4000bf06070 */
[----:B------:R-:W-:Y:S01]  /*7260*/  @P3 ISETP.LE.U32.AND P1, PT, R32, UR10, PT ;  /* 0x0000000a20003c0c */ /* 0x000fe2000bf23070 */
[----:B------:R-:W-:-:S03]  /*7270*/  @UP0 UIADD3 UR39, UPT, UPT, -UR58, UR39, URZ ;  /* 0x000000273a270290 */ /* 0x000fc6000fffe1ff */
[----:B------:R-:W-:-:S13]  /*7280*/  @P3 PLOP3.LUT P2, PT, P1, PT, PT, 0x80, 0x8 ;  /* 0x000000000008381c */ /* 0x000fda0000f4f070 */
[----:B------:R-:W-:-:S04]  /*7290*/  @P2 IADD3 R19, PT, PT, -R19, UR10, RZ ;  /* 0x0000000a13132c10 */ /* 0x000fc8000fffe1ff */
[----:B------:R-:W-:Y:S01]  /*72a0*/  @P2 R2UR UR10, R19 ;  /* 0x00000000130a22ca */ /* 0x000fe200000e0000 */
[----:B------:R-:W-:-:S05]  /*72b0*/  IMAD.U32 R19, RZ, RZ, UR12 ;  /* 0x0000000cff137e24 */ /* 0x000fca000f8e00ff */
[----:B------:R-:W-:-:S04]  /*72c0*/  SEL R19, R19, UR39, !P0 ;  /* 0x0000002713137c07 */ /* 0x000fc8000c000000 */
[----:B------:R-:W-:-:S03]  /*72d0*/  LEA R19, R19, UR36, 0x2 ;  /* 0x0000002413137c11 */ /* 0x000fc6000f8e10ff */
[----:B------:R-:W-:-:S03]  /*72e0*/  @UP2 USEL UR10, UR12, UR10, !UP1 ;  /* 0x0000000a0c0a2287 */ /* 0x000fc6000c800000 */
[----:B------:R-:W2:Y:S01]  /*72f0*/  LDL R19, [R19] ;  /* 0x0000000013137983 */ /* 0x000ea20000100800 */
[----:B------:R-:W-:-:S09]  /*7300*/  @UP2 ULEA UR10, UR10, UR36, 0x2 ;  /* 0x000000240a0a2291 */ /* 0x000fd2000f8e10ff */
[----:B------:R-:W3:Y:S01]  /*7310*/  @P3 LDL R33, [UR10] ;  /* 0x0000000aff213983 */ /* 0x000ee20008100800 */
[-C--:B--2---:R-:W-:Y:S02]  /*7320*/  FMNMX R40, R40, R19.reuse, PT ;  /* 0x0000001328287209 */ /* 0x084fe40003800000 */
[----:B------:R-:W-:Y:S02]  /*7330*/  FMNMX R12, R12, R19, !PT ;  /* 0x000000130c0c7209 */ /* 0x000fe40007800000 */
[-C--:B---3--:R-:W-:Y:S02]  /*7340*/  @P3 FMNMX R40, R40, R33.reuse, PT ;  /* 0x0000002128283209 */ /* 0x088fe40003800000 */
[----:B------:R-:W-:-:S07]  /*7350*/  @P3 FMNMX R12, R12, R33, !PT ;  /* 0x000000210c0c3209 */ /* 0x000fce0007800000 */
.L_x_70:
[----:B-1----:R-:W-:-:S05]  /*7360*/  FADD R33, R12, -R40 ;  /* 0x800000280c217221 */ /* 0x002fca0000000000 */
[----:B------:R-:W-:-:S13]  /*7370*/  FSETP.GT.AND P0, PT, |R33|, 9.999999682655225389e-21, PT ;  /* 0x1e3ce5082100780b */ /* 0x000fda0003f04200 */
[----:B------:R-:W-:Y:S05]  /*7380*/  @!P0 BRA `(.L_x_75) ;  /* 0x00000000004c8947 */ /* 0x000fea0003800000 */
[----:B------:R-:W1:Y:S01]  /*7390*/  MUFU.RCP R12, R33 ;  /* 0x00000021000c7308 */ /* 0x000e620000001000 */
[----:B------:R-:W-:Y:S01]  /*73a0*/  BSSY.RECONVERGENT B1, `(.L_x_76) ;  /* 0x000000c000017945 */ /* 0x000fe20003800200 */
[----:B------:R-:W-:-:S06]  /*73b0*/  FADD R18, -R40, R17 ;  /* 0x0000001128127221 */ /* 0x000fcc0000000100 */
[----:B------:R-:W2:Y:S01]  /*73c0*/  FCHK P0, R16, R33 ;  /* 0x0000002110007302 */ /* 0x000ea20000000000 */
[----:B-1----:R-:W-:-:S04]  /*73d0*/  FFMA R19, -R33, R12, 1 ;  /* 0x3f80000021137423 */ /* 0x002fc8000000010c */
[----:B------:R-:W-:-:S04]  /*73e0*/  FFMA R12, R12, R19, R12 ;  /* 0x000000130c0c7223 */ /* 0x000fc8000000000c */
[----:B------:R-:W-:-:S04]  /*73f0*/  FFMA R19, R12, 100, RZ ;  /* 0x42c800000c137823 */ /* 0x000fc800000000ff */
[----:B------:R-:W-:-:S04]  /*7400*/  FFMA R32, -R33, R19, 100 ;  /* 0x42c8000021207423 */ /* 0x000fc80000000113 */
[----:B------:R-:W-:Y:S01]  /*7410*/  FFMA R19, R12, R32, R19 ;  /* 0x000000200c137223 */ /* 0x000fe20000000013 */
[----:B--2---:R-:W-:Y:S06]  /*7420*/  @!P0 BRA `(.L_x_77) ;  /* 0x00000000000c8947 */ /* 0x004fec0003800000 */
[----:B------:R-:W-:Y:S01]  /*7430*/  IMAD.MOV.U32 R17, RZ, RZ, R33 ;  /* 0x000000ffff117224 */ /* 0x000fe200078e0021 */
[----:B------:R-:W-:-:S07]  /*7440*/  MOV R32, 0x7460 ;  /* 0x0000746000207802 */ /* 0x000fce0000000f00 */
[----:B0-----:R-:W-:Y:S05]  /*7450*/  CALL.REL.NOINC `($__internal_1_$__cuda_sm3x_div_rn_noftz_f32_slowpath) ;  /* 0x00000008006c7944 */ /* 0x001fea0003c00000 */
.L_x_77:
[----:B------:R-:W-:Y:S05]  /*7460*/  BSYNC.RECONVERGENT B1 ;  /* 0x0000000000017941 */ /* 0x000fea0003800200 */
.L_x_76:
[----:B------:R-:W-:Y:S01]  /*7470*/  FMUL R18, R18, R19 ;  /* 0x0000001312127220 */ /* 0x000fe20000400000 */
[----:B------:R-:W-:Y:S06]  /*7480*/  BRA `(.L_x_75) ;  /* 0x00000000000c7947 */ /* 0x000fec0003800000 */
.L_x_68:
[----:B--2---:R-:W-:-:S13]  /*7490*/  FSETP.NE.AND P0, PT, |R17|, +INF , PT ;  /* 0x7f8000001100780b */ /* 0x004fda0003f05200 */
[----:B------:R-:W-:Y:S05]  /*74a0*/  @P0 BRA `(.L_x_75) ;  /* 0x0000000000040947 */ /* 0x000fea0003800000 */
.L_x_69:
[----:B------:R-:W-:-:S07]  /*74b0*/  IMAD.MOV.U32 R18, RZ, RZ, 0x7fc00000 ;  /* 0x7fc00000ff127424 */ /* 0x000fce00078e00ff */
.L_x_75:
[----:B------:R-:W-:Y:S05]  /*74c0*/  BSYNC.RECONVERGENT B0 ;  /* 0x0000000000007941 */ /* 0x000fea0003800200 */
.L_x_67:
[----:B------:R-:W-:Y:S01]  /*74d0*/  FSETP.NE.AND P0, PT, |R18|, +INF , PT ;  /* 0x7f8000001200780b */ /* 0x000fe20003f05200 */
[----:B------:R-:W-:Y:S01]  /*74e0*/  BSSY.RECONVERGENT B0, `(.L_x_78) ;  /* 0x000002a000007945 */ /* 0x000fe20003800200 */
[----:B-1----:R-:W-:-:S11]  /*74f0*/  IMAD.MOV.U32 R33, RZ, RZ, 0x7fc00000 ;  /* 0x7fc00000ff217424 */ /* 0x002fd600078e00ff */
[----:B------:R-:W-:Y:S05]  /*7500*/  @!P0 BRA `(.L_x_79) ;  /* 0x00000000009c8947 */ /* 0x000fea0003800000 */
[----:B------:R-:W1:Y:S02]  /*7510*/  LDC R34, c[0x0][0x3a4] ;  /* 0x0000e900ff227b82 */ /* 0x000e640000000800 */
[----:B-1----:R-:W-:-:S13]  /*7520*/  ISETP.GE.AND P0, PT, R13, R34, PT ;  /* 0x000000220d00720c */ /* 0x002fda0003f06270 */
[----:B------:R-:W-:Y:S05]  /*7530*/  @P0 BRA `(.L_x_80) ;  /* 0x0000000000800947 */ /* 0x000fea0003800000 */
[----:B------:R-:W-:Y:S01]  /*7540*/  VIADD R13, R13, 0x1 ;  /* 0x000000010d0d7836 */ /* 0x000fe20000000000 */
[----:B------:R-:W1:Y:S04]  /*7550*/  F2F.F64.F32 R18, R18 ;  /* 0x0000001200127310 */ /* 0x000e680000201800 */
[----:B------:R-:W-:Y:S01]  /*7560*/  ISETP.NE.AND P0, PT, R13, R34, PT ;  /* 0x000000220d00720c */ /* 0x000fe20003f05270 */
[----:B-1----:R-:W-:-:S12]  /*7570*/  DADD R22, R22, R18 ;  /* 0x0000000016167229 */ /* 0x002fd80000000012 */
[----:B------:R-:W-:Y:S05]  /*7580*/  @P0 BRA `(.L_x_79) ;  /* 0x00000000007c0947 */ /* 0x000fea0003800000 */
[----:B------:R-:W1:Y:S01]  /*7590*/  I2F.F64 R34, R34 ;  /* 0x0000002200227312 */ /* 0x000e620000201c00 */
[----:B------:R-:W-:Y:S01]  /*75a0*/  IMAD.MOV.U32 R12, RZ, RZ, 0x1 ;  /* 0x00000001ff0c7424 */ /* 0x000fe200078e00ff */
[----:B------:R-:W-:Y:S01]  /*75b0*/  FSETP.GEU.AND P1, PT, |R23|, 6.5827683646048100446e-37, PT ;  /* 0x036000001700780b */ /* 0x000fe20003f2e200 */
[----:B------:R-:W-:Y:S05]  /*75c0*/  BSSY.RECONVERGENT B1, `(.L_x_81) ;  /* 0x0000013000017945 */ /* 0x000fea0003800200 */
[----:B-1----:R-:W1:Y:S02]  /*75d0*/  MUFU.RCP64H R13, R35 ;  /* 0x00000023000d7308 */ /* 0x002e640000001800 */
[----:B-1----:R-:W-:-:S08]  /*75e0*/  DFMA R16, -R34, R12, 1 ;  /* 0x3ff000002210742b */ /* 0x002fd0000000010c */
        /* <DEDUP_REMOVED lines=11> */
[----:B------:R-:W-:Y:S02]  /*76a0*/  MOV R37, R23 ;  /* 0x0000001700257202 */ /* 0x000fe40000000f00 */
[----:B------:R-:W-:-:S07]  /*76b0*/  MOV R12, 0x76d0 ;  /* 0x000076d0000c7802 */ /* 0x000fce0000000f00 */
[----:B0-----:R-:W-:Y:S05]  /*76c0*/  CALL.REL.NOINC `($__internal_0_$__cuda_sm20_div_rn_f64_full) ;  /* 0x0000000000647944 */ /* 0x001fea0003c00000 */
[----:B------:R-:W-:Y:S02]  /*76d0*/  IMAD.MOV.U32 R20, RZ, RZ, R40 ;  /* 0x000000ffff147224 */ /* 0x000fe400078e0028 */
[----:B------:R-:W-:-:S07]  /*76e0*/  IMAD.MOV.U32 R21, RZ, RZ, R41 ;  /* 0x000000ffff157224 */ /* 0x000fce00078e0029 */
.L_x_82:
[----:B------:R-:W-:Y:S05]  /*76f0*/  BSYNC.RECONVERGENT B1 ;  /* 0x0000000000017941 */ /* 0x000fea0003800200 */
.L_x_81:
[----:B------:R-:W1:Y:S01]  /*7700*/  LDCU UR8, c[0x0][0x3a4] ;  /* 0x00007480ff0877ac */ /* 0x000e620008000800 */
[----:B------:R3:W4:Y:S01]  /*7710*/  F2F.F32.F64 R33, R20 ;  /* 0x0000001400217310 */ /* 0x0007220000301000 */
[----:B-1----:R-:W-:Y:S01]  /*7720*/  IMAD.U32 R13, RZ, RZ, UR8 ;  /* 0x00000008ff0d7e24 */ /* 0x002fe2000f8e00ff */
[----:B---34-:R-:W-:Y:S06]  /*7730*/  BRA `(.L_x_79) ;  /* 0x0000000000107947 */ /* 0x018fec0003800000 */
.L_x_80:
[----:B------:R-:W1:Y:S02]  /*7740*/  F2F.F64.F32 R16, R18 ;  /* 0x0000001200107310 */ /* 0x000e640000201800 */
[----:B-1----:R-:W-:-:S08]  /*7750*/  DADD R16, -R20, R16 ;  /* 0x0000000014107229 */ /* 0x002fd00000000110 */
[----:B------:R-:W-:-:S06]  /*7760*/  DFMA R20, R16, R54, R20 ;  /* 0x000000361014722b */ /* 0x000fcc0000000014 */
[----:B------:R1:W2:Y:S05]  /*7770*/  F2F.F32.F64 R33, R20 ;  /* 0x0000001400217310 */ /* 0x0002aa0000301000 */
.L_x_79:
[----:B------:R-:W-:Y:S05]  /*7780*/  BSYNC.RECONVERGENT B0 ;  /* 0x0000000000007941 */ /* 0x000fea0003800200 */
.L_x_78:
[----:B------:R-:W-:Y:S01]  /*7790*/  ISETP.LE.AND P0, PT, R0, UR4, PT ;  /* 0x0000000400007c0c */ /* 0x000fe2000bf03270 */
[----:B------:R-:W3:Y:S01]  /*77a0*/  LDCU UR8, c[0x0][0x394] ;  /* 0x00007280ff0877ac */ /* 0x000ee20008000800 */
[----:B------:R-:W-:Y:S02]  /*77b0*/  IMAD.MOV.U32 R18, RZ, RZ, R30 ;  /* 0x000000ffff127224 */ /* 0x000fe400078e001e */
[----:B------:R-:W-:Y:S01]  /*77c0*/  IMAD.MOV.U32 R19, RZ, RZ, R31 ;  /* 0x000000ffff137224 */ /* 0x000fe200078e001f */
[----:B------:R-:W-:-:S08]  /*77d0*/  UIADD3 UR4, UPT, UPT, UR4, 0x1, URZ ;  /* 0x0000000104047890 */ /* 0x000fd0000fffe0ff */
[----:B------:R-:W4:Y:S01]  /*77e0*/  @P0 LDC.64 R16, c[0x0][0x3a8] ;  /* 0x0000ea00ff100b82 */ /* 0x000f220000000a00 */
[----:B---3--:R-:W-:Y:S01]  /*77f0*/  UISETP.NE.AND UP0, UPT, UR4, UR8, UPT ;  /* 0x000000080400728c */ /* 0x008fe2000bf05270 */
[----:B----4-:R-:W-:-:S04]  /*7800*/  @P0 IMAD.WIDE R48, R48, 0x4, R16 ;  /* 0x0000000430300825 */ /* 0x010fc800078e0210 */
[----:B------:R-:W-:Y:S01]  /*7810*/  IMAD.MOV.U32 R16, RZ, RZ, R28 ;  /* 0x000000ffff107224 */ /* 0x000fe200078e001c */
[----:B--2---:R2:W-:Y:S01]  /*7820*/  @P0 STG.E desc[UR50][R48.64], R33 ;  /* 0x0000002130000986 */ /* 0x0045e2000c101932 */
[----:B------:R-:W-:Y:S02]  /*7830*/  IMAD.MOV.U32 R17, RZ, RZ, R29 ;  /* 0x000000ffff117224 */ /* 0x000fe400078e001d */
[----:B------:R-:W-:Y:S05]  /*7840*/  BRA.U UP0, `(.L_x_83) ;  /* 0xffffffb5005c7547 */ /* 0x000fea000b83ffff */
[----:B------:R-:W-:Y:S05]  /*7850*/  EXIT ;  /* 0x000000000000794d */ /* 0x000fea0003800000 */
        .weak           $__internal_0_$__cuda_sm20_div_rn_f64_full
        .type           $__internal_0_$__cuda_sm20_div_rn_f64_full,@function
        .size           $__internal_0_$__cuda_sm20_div_rn_f64_full,($__internal_1_$__cuda_sm3x_div_rn_noftz_f32_slowpath - $__internal_0_$__cuda_sm20_div_rn_f64_full)
$__internal_0_$__cuda_sm20_div_rn_f64_full:
[C---:B------:R-:W-:Y:S01]  /*7860*/  FSETP.GEU.AND P1, PT, |R35|.reuse, 1.469367938527859385e-39, PT ;  /* 0x001000002300780b */ /* 0x040fe20003f2e200 */
[----:B------:R-:W-:Y:S01]  /*7870*/  IMAD.MOV.U32 R38, RZ, RZ, 0x1 ;  /* 0x00000001ff267424 */ /* 0x000fe200078e00ff */
[----:B------:R-:W-:Y:S01]  /*7880*/  LOP3.LUT R32, R35, 0x800fffff, RZ, 0xc0, !PT ;  /* 0x800fffff23207812 */ /* 0x000fe200078ec0ff */
[----:B------:R-:W-:Y:S01]  /*7890*/  IMAD.MOV.U32 R50, RZ, RZ, 0x1ca00000 ;  /* 0x1ca00000ff327424 */ /* 0x000fe200078e00ff */
[C---:B------:R-:W-:Y:S01]  /*78a0*/  FSETP.GEU.AND P3, PT, |R37|.reuse, 1.469367938527859385e-39, PT ;  /* 0x001000002500780b */ /* 0x040fe20003f6e200 */
[----:B------:R-:W-:Y:S01]  /*78b0*/  BSSY.RECONVERGENT B2, `(.L_x_84) ;  /* 0x0000052000027945 */ /* 0x000fe20003800200 */
[----:B------:R-:W-:Y:S02]  /*78c0*/  LOP3.LUT R33, R32, 0x3ff00000, RZ, 0xfc, !PT ;  /* 0x3ff0000020217812 */ /* 0x000fe400078efcff */
[----:B------:R-:W-:Y:S02]  /*78d0*/  MOV R32, R34 ;  /* 0x0000002200207202 */ /* 0x000fe40000000f00 */
[----:B------:R-:W-:-:S02]  /*78e0*/  LOP3.LUT R49, R37, 0x7ff00000, RZ, 0xc0, !PT ;  /* 0x7ff0000025317812 */ /* 0x000fc400078ec0ff */
[----:B------:R-:W-:Y:S01]  /*78f0*/  LOP3.LUT R52, R35, 0x7ff00000, RZ, 0xc0, !PT ;  /* 0x7ff0000023347812 */ /* 0x000fe200078ec0ff */
[----:B------:R-:W-:Y:S02]  /*7900*/  @!P1 DMUL R32, R34, 8.98846567431157953865e+307 ;  /* 0x7fe0000022209828 */ /* 0x000fe40000000000 */
[----:B------:R-:W-:Y:S01]  /*7910*/  IMAD.MOV.U32 R51, RZ, RZ, R49 ;  /* 0x000000ffff337224 */ /* 0x000fe200078e0031 */
[----:B------:R-:W-:Y:S01]  /*7920*/  ISETP.GE.U32.AND P2, PT, R49, R52, PT ;  /* 0x000000343100720c */ /* 0x000fe20003f46070 */
[----:B------:R-:W-:Y:S01]  /*7930*/  @!P3 IMAD.MOV.U32 R44, RZ, RZ, RZ ;  /* 0x000000ffff2cb224 */ /* 0x000fe200078e00ff */
[----:B------:R-:W-:Y:S01]  /*7940*/  @!P3 LOP3.LUT R40, R35, 0x7ff00000, RZ, 0xc0, !PT ;  /* 0x7ff000002328b812 */ /* 0x000fe200078ec0ff */
[----:B------:R-:W0:Y:S03]  /*7950*/  MUFU.RCP64H R39, R33 ;  /* 0x0000002100277308 */ /* 0x000e260000001800 */
[----:B------:R-:W-:-:S02]  /*7960*/  @!P3 ISETP.GE.U32.AND P4, PT, R49, R40, PT ;  /* 0x000000283100b20c */ /* 0x000fc40003f86070 */
[----:B------:R-:W-:Y:S02]  /*7970*/  @!P1 LOP3.LUT R52, R33, 0x7ff00000, RZ, 0xc0, !PT ;  /* 0x7ff0000021349812 */ /* 0x000fe400078ec0ff */
[----:B------:R-:W-:-:S03]  /*7980*/  @!P3 SEL R41, R50, 0x63400000, !P4 ;  /* 0x634000003229b807 */ /* 0x000fc60006000000 */
[----:B------:R-:W-:Y:S01]  /*7990*/  VIADD R53, R52, 0xffffffff ;  /* 0xffffffff34357836 */ /* 0x000fe20000000000 */
[----:B------:R-:W-:-:S04]  /*79a0*/  @!P3 LOP3.LUT R41, R41, 0x80000000, R37, 0xf8, !PT ;  /* 0x800000002929b812 */ /* 0x000fc800078ef825 */
[----:B------:R-:W-:Y:S01]  /*79b0*/  @!P3 LOP3.LUT R45, R41, 0x100000, RZ, 0xfc, !PT ;  /* 0x00100000292db812 */ /* 0x000fe200078efcff */
[----:B0-----:R-:W-:-:S08]  /*79c0*/  DFMA R42, R38, -R32, 1 ;  /* 0x3ff00000262a742b */ /* 0x001fd00000000820 */
[----:B------:R-:W-:-:S08]  /*79d0*/  DFMA R42, R42, R42, R42 ;  /* 0x0000002a2a2a722b */ /* 0x000fd0000000002a */
[----:B------:R-:W-:Y:S01]  /*79e0*/  DFMA R42, R38, R42, R38 ;  /* 0x0000002a262a722b */ /* 0x000fe20000000026 */
[----:B------:R-:W-:Y:S01]  /*79f0*/  SEL R39, R50, 0x63400000, !P2 ;  /* 0x6340000032277807 */ /* 0x000fe20005000000 */
[----:B------:R-:W-:-:S03]  /*7a00*/  IMAD.MOV.U32 R38, RZ, RZ, R36 ;  /* 0x000000ffff267224 */ /* 0x000fc600078e0024 */
[----:B------:R-:W-:-:S03]  /*7a10*/  LOP3.LUT R39, R39, 0x800fffff, R37, 0xf8, !PT ;  /* 0x800fffff27277812 */ /* 0x000fc600078ef825 */
[----:B------:R-:W-:-:S03]  /*7a20*/  DFMA R40, R42, -R32, 1 ;  /* 0x3ff000002a28742b */ /* 0x000fc60000000820 */
[----:B------:R-:W-:-:S05]  /*7a30*/  @!P3 DFMA R38, R38, 2, -R44 ;  /* 0x400000002626b82b */ /* 0x000fca000000082c */
[----:B------:R-:W-:-:S05]  /*7a40*/  DFMA R40, R42, R40, R42 ;  /* 0x000000282a28722b */ /* 0x000fca000000002a */
[----:B------:R-:W-:-:S03]  /*7a50*/  @!P3 LOP3.LUT R51, R39, 0x7ff00000, RZ, 0xc0, !PT ;  /* 0x7ff000002733b812 */ /* 0x000fc600078ec0ff */
[----:B------:R-:W-:Y:S02]  /*7a60*/  DMUL R42, R40, R38 ;  /* 0x00000026282a7228 */ /* 0x000fe40000000000 */
[----:B------:R-:W-:-:S05]  /*7a70*/  VIADD R44, R51, 0xffffffff ;  /* 0xffffffff332c7836 */ /* 0x000fca0000000000 */
[----:B------:R-:W-:Y:S01]  /*7a80*/  ISETP.GT.U32.AND P1, PT, R44, 0x7feffffe, PT ;  /* 0x7feffffe2c00780c */ /* 0x000fe20003f24070 */
[----:B------:R-:W-:-:S03]  /*7a90*/  DFMA R44, R42, -R32, R38 ;  /* 0x800000202a2c722b */ /* 0x000fc60000000026 */
[----:B------:R-:W-:-:S05]  /*7aa0*/  ISETP.GT.U32.OR P1, PT, R53, 0x7feffffe, P1 ;  /* 0x7feffffe3500780c */ /* 0x000fca0000f24470 */
[----:B------:R-:W-:-:S08]  /*7ab0*/  DFMA R44, R40, R44, R42 ;  /* 0x0000002c282c722b */ /* 0x000fd0000000002a */
[----:B------:R-:W-:Y:S05]  /*7ac0*/  @P1 BRA `(.L_x_85) ;  /* 0x00000000006c1947 */ /* 0x000fea0003800000 */
[----:B------:R-:W-:Y:S01]  /*7ad0*/  LOP3.LUT R36, R35, 0x7ff00000, RZ, 0xc0, !PT ;  /* 0x7ff0000023247812 */ /* 0x000fe200078ec0ff */
[----:B------:R-:W-:-:S03]  /*7ae0*/  IMAD.MOV.U32 R42, RZ, RZ, RZ ;  /* 0x000000ffff2a7224 */ /* 0x000fc600078e00ff */
[CC--:B------:R-:W-:Y:S02]  /*7af0*/  VIADDMNMX R37, R49.reuse, -R36.reuse, 0xb9600000, !PT ;  /* 0xb960000031257446 */ /* 0x0c0fe40007800924 */
[----:B------:R-:W-:Y:S02]  /*7b00*/  ISETP.GE.U32.AND P1, PT, R49, R36, PT ;  /* 0x000000243100720c */ /* 0x000fe40003f26070 */
[----:B------:R-:W-:Y:S02]  /*7b10*/  VIMNMX R36, PT, PT, R37, 0x46a00000, PT ;  /* 0x46a0000025247848 */ /* 0x000fe40003fe0100 */
[----:B------:R-:W-:-:S04]  /*7b20*/  SEL R37, R50, 0x63400000, !P1 ;  /* 0x6340000032257807 */ /* 0x000fc80004800000 */
[----:B------:R-:W-:-:S05]  /*7b30*/  IADD3 R36, PT, PT, -R37, R36, RZ ;  /* 0x0000002425247210 */ /* 0x000fca0007ffe1ff */
[----:B------:R-:W-:-:S06]  /*7b40*/  VIADD R43, R36, 0x7fe00000 ;  /* 0x7fe00000242b7836 */ /* 0x000fcc0000000000 */
[----:B------:R-:W-:-:S10]  /*7b50*/  DMUL R40, R44, R42 ;  /* 0x0000002a2c287228 */ /* 0x000fd40000000000 */
[----:B------:R-:W-:-:S13]  /*7b60*/  FSETP.GTU.AND P1, PT, |R41|, 1.469367938527859385e-39, PT ;  /* 0x001000002900780b */ /* 0x000fda0003f2c200 */
[----:B------:R-:W-:Y:S05]  /*7b70*/  @P1 BRA `(.L_x_86) ;  /* 0x0000000000941947 */ /* 0x000fea0003800000 */
[----:B------:R-:W-:Y:S01]  /*7b80*/  DFMA R32, R44, -R32, R38 ;  /* 0x800000202c20722b */ /* 0x000fe20000000026 */
[----:B------:R-:W-:-:S09]  /*7b90*/  IMAD.MOV.U32 R42, RZ, RZ, RZ ;  /* 0x000000ffff2a7224 */ /* 0x000fd200078e00ff */
[C---:B------:R-:W-:Y:S02]  /*7ba0*/  FSETP.NEU.AND P1, PT, R33.reuse, RZ, PT ;  /* 0x000000ff2100720b */ /* 0x040fe40003f2d000 */
[----:B------:R-:W-:-:S04]  /*7bb0*/  LOP3.LUT R35, R33, 0x80000000, R35, 0x48, !PT ;  /* 0x8000000021237812 */ /* 0x000fc800078e4823 */
[----:B------:R-:W-:-:S07]  /*7bc0*/  LOP3.LUT R43, R35, R43, RZ, 0xfc, !PT ;  /* 0x0000002b232b7212 */ /* 0x000fce00078efcff */
[----:B------:R-:W-:Y:S05]  /*7bd0*/  @!P1 BRA `(.L_x_86) ;  /* 0x00000000007c9947 */ /* 0x000fea0003800000 */
[----:B------:R-:W-:Y:S01]  /*7be0*/  IMAD.MOV R33, RZ, RZ, -R36 ;  /* 0x000000ffff217224 */ /* 0x000fe200078e0a24 */
[----:B------:R-:W-:Y:S01]  /*7bf0*/  DMUL.RP R42, R44, R42 ;  /* 0x0000002a2c2a7228 */ /* 0x000fe20000008000 */
[----:B------:R-:W-:-:S06]  /*7c00*/  IMAD.MOV.U32 R32, RZ, RZ, RZ ;  /* 0x000000ffff207224 */ /* 0x000fcc00078e00ff */
[----:B------:R-:W-:-:S03]  /*7c10*/  DFMA R32, R40, -R32, R44 ;  /* 0x800000202820722b */ /* 0x000fc6000000002c */
[----:B------:R-:W-:-:S03]  /*7c20*/  LOP3.LUT R35, R43, R35, RZ, 0x3c, !PT ;  /* 0x000000232b237212 */ /* 0x000fc600078e3cff */
[----:B------:R-:W-:-:S04]  /*7c30*/  IADD3 R32, PT, PT, -R36, -0x43300000, RZ ;  /* 0xbcd0000024207810 */ /* 0x000fc80007ffe1ff */
[----:B------:R-:W-:-:S04]  /*7c40*/  FSETP.NEU.AND P1, PT, |R33|, R32, PT ;  /* 0x000000202100720b */ /* 0x000fc80003f2d200 */
[----:B------:R-:W-:Y:S02]  /*7c50*/  FSEL R40, R42, R40, !P1 ;  /* 0x000000282a287208 */ /* 0x000fe40004800000 */
[----:B------:R-:W-:Y:S01]  /*7c60*/  FSEL R41, R35, R41, !P1 ;  /* 0x0000002923297208 */ /* 0x000fe20004800000 */
[----:B------:R-:W-:Y:S06]  /*7c70*/  BRA `(.L_x_86) ;  /* 0x0000000000547947 */ /* 0x000fec0003800000 */
.L_x_85:
[----:B------:R-:W-:-:S14]  /*7c80*/  DSETP.NAN.AND P1, PT, R36, R36, PT ;  /* 0x000000242400722a */ /* 0x000fdc0003f28000 */
[----:B------:R-:W-:Y:S05]  /*7c90*/  @P1 BRA `(.L_x_87) ;  /* 0x0000000000441947 */ /* 0x000fea0003800000 */
[----:B------:R-:W-:-:S14]  /*7ca0*/  DSETP.NAN.AND P1, PT, R34, R34, PT ;  /* 0x000000222200722a */ /* 0x000fdc0003f28000 */
[----:B------:R-:W-:Y:S05]  /*7cb0*/  @P1 BRA `(.L_x_88) ;  /* 0x0000000000301947 */ /* 0x000fea0003800000 */
[----:B------:R-:W-:Y:S01]  /*7cc0*/  ISETP.NE.AND P1, PT, R51, R52, PT ;  /* 0x000000343300720c */ /* 0x000fe20003f25270 */
[----:B------:R-:W-:Y:S01]  /*7cd0*/  IMAD.MOV.U32 R40, RZ, RZ, 0x0 ;  /* 0x00000000ff287424 */ /* 0x000fe200078e00ff */
[----:B------:R-:W-:-:S11]  /*7ce0*/  MOV R41, 0xfff80000 ;  /* 0xfff8000000297802 */ /* 0x000fd60000000f00 */
[----:B------:R-:W-:Y:S05]  /*7cf0*/  @!P1 BRA `(.L_x_86) ;  /* 0x0000000000349947 */ /* 0x000fea0003800000 */
[----:B------:R-:W-:Y:S02]  /*7d00*/  ISETP.NE.AND P1, PT, R51, 0x7ff00000, PT ;  /* 0x7ff000003300780c */ /* 0x000fe40003f25270 */
[----:B------:R-:W-:Y:S02]  /*7d10*/  LOP3.LUT R41, R37, 0x80000000, R35, 0x48, !PT ;  /* 0x8000000025297812 */ /* 0x000fe400078e4823 */
[----:B------:R-:W-:-:S13]  /*7d20*/  ISETP.EQ.OR P1, PT, R52, RZ, !P1 ;  /* 0x000000ff3400720c */ /* 0x000fda0004f22670 */
[----:B------:R-:W-:Y:S01]  /*7d30*/  @P1 LOP3.LUT R32, R41, 0x7ff00000, RZ, 0xfc, !PT ;  /* 0x7ff0000029201812 */ /* 0x000fe200078efcff */
[----:B------:R-:W-:Y:S02]  /*7d40*/  @!P1 IMAD.MOV.U32 R40, RZ, RZ, RZ ;  /* 0x000000ffff289224 */ /* 0x000fe400078e00ff */
[----:B------:R-:W-:Y:S02]  /*7d50*/  @P1 IMAD.MOV.U32 R40, RZ, RZ, RZ ;  /* 0x000000ffff281224 */ /* 0x000fe400078e00ff */
[----:B------:R-:W-:Y:S01]  /*7d60*/  @P1 IMAD.MOV.U32 R41, RZ, RZ, R32 ;  /* 0x000000ffff291224 */ /* 0x000fe200078e0020 */
[----:B------:R-:W-:Y:S06]  /*7d70*/  BRA `(.L_x_86) ;  /* 0x0000000000147947 */ /* 0x000fec0003800000 */
.L_x_88:
[----:B------:R-:W-:Y:S01]  /*7d80*/  LOP3.LUT R41, R35, 0x80000, RZ, 0xfc, !PT ;  /* 0x0008000023297812 */ /* 0x000fe200078efcff */
[----:B------:R-:W-:Y:S01]  /*7d90*/  IMAD.MOV.U32 R40, RZ, RZ, R34 ;  /* 0x000000ffff287224 */ /* 0x000fe200078e0022 */
[----:B------:R-:W-:Y:S06]  /*7da0*/  BRA `(.L_x_86) ;  /* 0x0000000000087947 */ /* 0x000fec0003800000 */
.L_x_87:
[----:B------:R-:W-:Y:S01]  /*7db0*/  LOP3.LUT R41, R37, 0x80000, RZ, 0xfc, !PT ;  /* 0x0008000025297812 */ /* 0x000fe200078efcff */
[----:B------:R-:W-:-:S07]  /*7dc0*/  IMAD.MOV.U32 R40, RZ, RZ, R36 ;  /* 0x000000ffff287224 */ /* 0x000fce00078e0024 */
.L_x_86:
[----:B------:R-:W-:Y:S05]  /*7dd0*/  BSYNC.RECONVERGENT B2 ;  /* 0x0000000000027941 */ /* 0x000fea0003800200 */
.L_x_84:
[----:B------:R-:W-:Y:S01]  /*7de0*/  IMAD.MOV.U32 R32, RZ, RZ, R12 ;  /* 0x000000ffff207224 */ /* 0x000fe200078e000c */
[----:B------:R-:W-:-:S04]  /*7df0*/  MOV R33, 0x0 ;  /* 0x0000000000217802 */ /* 0x000fc80000000f00 */
[----:B------:R-:W-:Y:S05]  /*7e00*/  RET.REL.NODEC R32 `(stc_many_series_one_param_f32) ;  /* 0xffffff80207c7950 */ /* 0x000fea0003c3ffff */
        .weak           $__internal_1_$__cuda_sm3x_div_rn_noftz_f32_slowpath
        .type           $__internal_1_$__cuda_sm3x_div_rn_noftz_f32_slowpath,@function
        .size           $__internal_1_$__cuda_sm3x_div_rn_noftz_f32_slowpath,(.L_x_171 - $__internal_1_$__cuda_sm3x_div_rn_noftz_f32_slowpath)
$__internal_1_$__cuda_sm3x_div_rn_noftz_f32_slowpath:
[----:B------:R-:W-:Y:S01]  /*7e10*/  SHF.R.U32.HI R19, RZ, 0x17, R17 ;  /* 0x00000017ff137819 */ /* 0x000fe20000011611 */
[----:B------:R-:W-:Y:S01]  /*7e20*/  BSSY.RECONVERGENT B2, `(.L_x_89) ;  /* 0x0000064000027945 */ /* 0x000fe20003800200 */
[----:B------:R-:W-:Y:S01]  /*7e30*/  SHF.R.U32.HI R12, RZ, 0x17, R16 ;  /* 0x00000017ff0c7819 */ /* 0x000fe20000011610 */
[----:B------:R-:W-:Y:S01]  /*7e40*/  IMAD.MOV.U32 R35, RZ, RZ, 0x42c80000 ;  /* 0x42c80000ff237424 */ /* 0x000fe200078e00ff */
[----:B------:R-:W-:Y:S02]  /*7e50*/  LOP3.LUT R19, R19, 0xff, RZ, 0xc0, !PT ;  /* 0x000000ff13137812 */ /* 0x000fe400078ec0ff */
[----:B------:R-:W-:-:S03]  /*7e60*/  LOP3.LUT R34, R12, 0xff, RZ, 0xc0, !PT ;  /* 0x000000ff0c227812 */ /* 0x000fc600078ec0ff */
[----:B------:R-:W-:Y:S02]  /*7e70*/  VIADD R37, R19, 0xffffffff ;  /* 0xffffffff13257836 */ /* 0x000fe40000000000 */
[----:B------:R-:W-:-:S03]  /*7e80*/  VIADD R36, R34, 0xffffffff ;  /* 0xffffffff22247836 */ /* 0x000fc60000000000 */
[----:B------:R-:W-:-:S04]  /*7e90*/  ISETP.GT.U32.AND P1, PT, R37, 0xfd, PT ;  /* 0x000000fd2500780c */ /* 0x000fc80003f24070 */
[----:B------:R-:W-:-:S13]  /*7ea0*/  ISETP.GT.U32.OR P1, PT, R36, 0xfd, P1 ;  /* 0x000000fd2400780c */ /* 0x000fda0000f24470 */
[----:B------:R-:W-:Y:S01]  /*7eb0*/  @!P1 IMAD.MOV.U32 R33, RZ, RZ, RZ ;  /* 0x000000ffff219224 */ /* 0x000fe200078e00ff */
[----:B------:R-:W-:Y:S06]  /*7ec0*/  @!P1 BRA `(.L_x_90) ;  /* 0x0000000000609947 */ /* 0x000fec0003800000 */
[----:B------:R-:W-:Y:S01]  /*7ed0*/  IMAD.MOV.U32 R12, RZ, RZ, 0x42c80000 ;  /* 0x42c80000ff0c7424 */ /* 0x000fe200078e00ff */
[----:B------:R-:W-:-:S04]  /*7ee0*/  FSETP.GTU.FTZ.AND P2, PT, |R17|, +INF , PT ;  /* 0x7f8000001100780b */ /* 0x000fc80003f5c200 */
[----:B------:R-:W-:-:S04]  /*7ef0*/  FSETP.GTU.FTZ.AND P1, PT, |R12|, +INF , PT ;  /* 0x7f8000000c00780b */ /* 0x000fc80003f3c200 */
[----:B------:R-:W-:-:S13]  /*7f00*/  PLOP3.LUT P1, PT, P1, P2, PT, 0xf8, 0x8f ;  /* 0x00000000008f781c */ /* 0x000fda0000f25f70 */
[----:B------:R-:W-:Y:S05]  /*7f10*/  @P1 BRA `(.L_x_91) ;  /* 0x00000004004c1947 */ /* 0x000fea0003800000 */
[----:B------:R-:W-:-:S13]  /*7f20*/  LOP3.LUT P1, RZ, R17, 0x7fffffff, R35, 0xc8, !PT ;  /* 0x7fffffff11ff7812 */ /* 0x000fda000782c823 */
[----:B------:R-:W-:Y:S05]  /*7f30*/  @!P1 BRA `(.L_x_92) ;  /* 0x00000004003c9947 */ /* 0x000fea0003800000 */
[C---:B------:R-:W-:Y:S02]  /*7f40*/  FSETP.NEU.FTZ.AND P1, PT, |R12|.reuse, +INF , PT ;  /* 0x7f8000000c00780b */ /* 0x040fe40003f3d200 */
[----:B------:R-:W-:Y:S02]  /*7f50*/  FSETP.NEU.FTZ.AND P3, PT, |R17|, +INF , PT ;  /* 0x7f8000001100780b */ /* 0x000fe40003f7d200 */
[----:B------:R-:W-:-:S11]  /*7f60*/  FSETP.NEU.FTZ.AND P2, PT, |R12|, +INF , PT ;  /* 0x7f8000000c00780b */ /* 0x000fd60003f5d200 */
[----:B------:R-:W-:Y:S05]  /*7f70*/  @!P3 BRA !P1, `(.L_x_92) ;  /* 0x00000004002cb947 */ /* 0x000fea0004800000 */
[----:B------:R-:W-:-:S04]  /*7f80*/  LOP3.LUT P1, RZ, R35, 0x7fffffff, RZ, 0xc0, !PT ;  /* 0x7fffffff23ff7812 */ /* 0x000fc8000782c0ff */
[----:B------:R-:W-:-:S13]  /*7f90*/  PLOP3.LUT P1, PT, P3, P1, PT, 0x2f, 0xf2 ;  /* 0x0000000000f2781c */ /* 0x000fda0001f22577 */
[----:B------:R-:W-:Y:S05]  /*7fa0*/  @P1 BRA `(.L_x_93) ;  /* 0x0000000400181947 */ /* 0x000fea0003800000 */
[----:B------:R-:W-:-:S04]  /*7fb0*/  LOP3.LUT P1, RZ, R17, 0x7fffffff, RZ, 0xc0, !PT ;  /* 0x7fffffff11ff7812 */ /* 0x000fc8000782c0ff */
[----:B------:R-:W-:-:S13]  /*7fc0*/  PLOP3.LUT P1, PT, P2, P1, PT, 0x2f, 0xf2 ;  /* 0x0000000000f2781c */ /* 0x000fda0001722577 */
[----:B------:R-:W-:Y:S05]  /*7fd0*/  @P1 BRA `(.L_x_94) ;  /* 0x0000000400001947 */ /* 0x000fea0003800000 */
[----:B------:R-:W-:Y:S02]  /*7fe0*/  ISETP.GE.AND P1, PT, R36, RZ, PT ;  /* 0x000000ff2400720c */ /* 0x000fe40003f26270 */
[----:B------:R-:W-:-:S11]  /*7ff0*/  ISETP.GE.AND P2, PT, R37, RZ, PT ;  /* 0x000000ff2500720c */ /* 0x000fd60003f46270 */
[----:B------:R-:W-:Y:S01]  /*8000*/  @P1 IMAD.MOV.U32 R33, RZ, RZ, RZ ;  /* 0x000000ffff211224 */ /* 0x000fe200078e00ff */
[----:B------:R-:W-:Y:S01]  /*8010*/  @!P1 MOV R33, 0xffffffc0 ;  /* 0xffffffc000219802 */ /* 0x000fe20000000f00 */
[----:B------:R-:W-:Y:S01]  /*8020*/  @!P1 FFMA R35, R12, 1.84467440737095516160e+19, RZ ;  /* 0x5f8000000c239823 */ /* 0x000fe200000000ff */
[----:B------:R-:W-:-:S03]  /*8030*/  @!P2 FFMA R17, R17, 1.84467440737095516160e+19, RZ ;  /* 0x5f8000001111a823 */ /* 0x000fc600000000ff */
[----:B------:R-:W-:-:S07]  /*8040*/  @!P2 VIADD R33, R33, 0x40 ;  /* 0x000000402121a836 */ /* 0x000fce0000000000 */
.L_x_90:
[----:B------:R-:W-:Y:S01]  /*8050*/  LEA R12, R19, 0xc0800000, 0x17 ;  /* 0xc0800000130c7811 */ /* 0x000fe200078eb8ff */
[----:B------:R-:W-:Y:S01]  /*8060*/  VIADD R34, R34, 0xffffff81 ;  /* 0xffffff8122227836 */ /* 0x000fe20000000000 */
[----:B------:R-:W-:Y:S03]  /*8070*/  BSSY.RECONVERGENT B3, `(.L_x_95) ;  /* 0x0000035000037945 */ /* 0x000fe60003800200 */
[----:B------:R-:W-:Y:S02]  /*8080*/  IMAD.IADD R36, R17, 0x1, -R12 ;  /* 0x0000000111247824 */ /* 0x000fe400078e0a0c */
[C---:B------:R-:W-:Y:S01]  /*8090*/  IMAD R12, R34.reuse, -0x800000, R35 ;  /* 0xff800000220c7824 */ /* 0x040fe200078e0223 */
[----:B------:R-:W-:Y:S01]  /*80a0*/  IADD3 R34, PT, PT, R34, 0x7f, -R19 ;  /* 0x0000007f22227810 */ /* 0x000fe20007ffe813 */
[----:B------:R-:W0:Y:S01]  /*80b0*/  MUFU.RCP R17, R36 ;  /* 0x0000002400117308 */ /* 0x000e220000001000 */
[----:B------:R-:W-:-:S03]  /*80c0*/  FADD.FTZ R37, -R36, -RZ ;  /* 0x800000ff24257221 */ /* 0x000fc60000010100 */
[----:B------:R-:W-:Y:S02]  /*80d0*/  IMAD.IADD R34, R34, 0x1, R33 ;  /* 0x0000000122227824 */ /* 0x000fe400078e0221 */
[----:B0-----:R-:W-:-:S04]  /*80e0*/  FFMA R38, R17, R37, 1 ;  /* 0x3f80000011267423 */ /* 0x001fc80000000025 */
[----:B------:R-:W-:-:S04]  /*80f0*/  FFMA R17, R17, R38, R17 ;  /* 0x0000002611117223 */ /* 0x000fc80000000011 */
[----:B------:R-:W-:-:S04]  /*8100*/  FFMA R38, R12, R17, RZ ;  /* 0x000000110c267223 */ /* 0x000fc800000000ff */
[----:B------:R-:W-:-:S04]  /*8110*/  FFMA R35, R37, R38, R12 ;  /* 0x0000002625237223 */ /* 0x000fc8000000000c */
[----:B------:R-:W-:-:S04]  /*8120*/  FFMA R38, R17, R35, R38 ;  /* 0x0000002311267223 */ /* 0x000fc80000000026 */
[----:B------:R-:W-:-:S04]  /*8130*/  FFMA R37, R37, R38, R12 ;  /* 0x0000002625257223 */ /* 0x000fc8000000000c */
[----:B------:R-:W-:-:S05]  /*8140*/  FFMA R12, R17, R37, R38 ;  /* 0x00000025110c7223 */ /* 0x000fca0000000026 */
[----:B------:R-:W-:-:S04]  /*8150*/  SHF.R.U32.HI R19, RZ, 0x17, R12 ;  /* 0x00000017ff137819 */ /* 0x000fc8000001160c */
[----:B------:R-:W-:-:S05]  /*8160*/  LOP3.LUT R19, R19, 0xff, RZ, 0xc0, !PT ;  /* 0x000000ff13137812 */ /* 0x000fca00078ec0ff */
[----:B------:R-:W-:-:S04]  /*8170*/  IMAD.IADD R35, R19, 0x1, R34 ;  /* 0x0000000113237824 */ /* 0x000fc800078e0222 */
[----:B------:R-:W-:-:S05]  /*8180*/  VIADD R19, R35, 0xffffffff ;  /* 0xffffffff23137836 */ /* 0x000fca0000000000 */
[----:B------:R-:W-:-:S13]  /*8190*/  ISETP.GE.U32.AND P1, PT, R19, 0xfe, PT ;  /* 0x000000fe1300780c */ /* 0x000fda0003f26070 */
[----:B------:R-:W-:Y:S05]  /*81a0*/  @!P1 BRA `(.L_x_96) ;  /* 0x0000000000809947 */ /* 0x000fea0003800000 */
[----:B------:R-:W-:-:S13]  /*81b0*/  ISETP.GT.AND P1, PT, R35, 0xfe, PT ;  /* 0x000000fe2300780c */ /* 0x000fda0003f24270 */
[----:B------:R-:W-:Y:S05]  /*81c0*/  @P1 BRA `(.L_x_97) ;  /* 0x00000000006c1947 */ /* 0x000fea0003800000 */
[----:B------:R-:W-:-:S13]  /*81d0*/  ISETP.GE.AND P1, PT, R35, 0x1, PT ;  /* 0x000000012300780c */ /* 0x000fda0003f26270 */
[----:B------:R-:W-:Y:S05]  /*81e0*/  @P1 BRA `(.L_x_98) ;  /* 0x0000000000741947 */ /* 0x000fea0003800000 */
[----:B------:R-:W-:Y:S02]  /*81f0*/  ISETP.GE.AND P1, PT, R35, -0x18, PT ;  /* 0xffffffe82300780c */ /* 0x000fe40003f26270 */
[----:B------:R-:W-:-:S11]  /*8200*/  LOP3.LUT R12, R12, 0x80000000, RZ, 0xc0, !PT ;  /* 0x800000000c0c7812 */ /* 0x000fd600078ec0ff */
[----:B------:R-:W-:Y:S05]  /*8210*/  @!P1 BRA `(.L_x_98) ;  /* 0x0000000000689947 */ /* 0x000fea0003800000 */
[-CC-:B------:R-:W-:Y:S01]  /*8220*/  FFMA.RZ R19, R17, R37.reuse, R38.reuse ;  /* 0x0000002511137223 */ /* 0x180fe2000000c026 */
[----:B------:R-:W-:Y:S01]  /*8230*/  IADD3 R36, PT, PT, R35, 0x20, RZ ;  /* 0x0000002023247810 */ /* 0x000fe20007ffe0ff */
[-CC-:B------:R-:W-:Y:S01]  /*8240*/  FFMA.RM R34, R17, R37.reuse, R38.reuse ;  /* 0x0000002511227223 */ /* 0x180fe20000004026 */
[----:B------:R-:W-:Y:S02]  /*8250*/  ISETP.NE.AND P3, PT, R35, RZ, PT ;  /* 0x000000ff2300720c */ /* 0x000fe40003f65270 */
[----:B------:R-:W-:Y:S01]  /*8260*/  LOP3.LUT R33, R19, 0x7fffff, RZ, 0xc0, !PT ;  /* 0x007fffff13217812 */ /* 0x000fe200078ec0ff */
[----:B------:R-:W-:Y:S01]  /*8270*/  FFMA.RP R19, R17, R37, R38 ;  /* 0x0000002511137223 */ /* 0x000fe20000008026 */
[----:B------:R-:W-:Y:S01]  /*8280*/  IMAD.MOV R17, RZ, RZ, -R35 ;  /* 0x000000ffff117224 */ /* 0x000fe200078e0a23 */
[----:B------:R-:W-:Y:S02]  /*8290*/  ISETP.NE.AND P2, PT, R35, RZ, PT ;  /* 0x000000ff2300720c */ /* 0x000fe40003f45270 */
[----:B------:R-:W-:-:S02]  /*82a0*/  LOP3.LUT R33, R33, 0x800000, RZ, 0xfc, !PT ;  /* 0x0080000021217812 */ /* 0x000fc400078efcff */
[----:B------:R-:W-:Y:S02]  /*82b0*/  FSETP.NEU.FTZ.AND P1, PT, R19, R34, PT ;  /* 0x000000221300720b */ /* 0x000fe40003f3d000 */
[----:B------:R-:W-:Y:S02]  /*82c0*/  SHF.L.U32 R36, R33, R36, RZ ;  /* 0x0000002421247219 */ /* 0x000fe400000006ff */
[----:B------:R-:W-:Y:S02]  /*82d0*/  SEL R34, R17, RZ, P3 ;  /* 0x000000ff11227207 */ /* 0x000fe40001800000 */
[----:B------:R-:W-:Y:S02]  /*82e0*/  ISETP.NE.AND P2, PT, R36, RZ, P2 ;  /* 0x000000ff2400720c */ /* 0x000fe40001745270 */
[----:B------:R-:W-:Y:S02]  /*82f0*/  SHF.R.U32.HI R34, RZ, R34, R33 ;  /* 0x00000022ff227219 */ /* 0x000fe40000011621 */
[----:B------:R-:W-:-:S02]  /*8300*/  PLOP3.LUT P1, PT, P1, P2, PT, 0xf8, 0x8f ;  /* 0x00000000008f781c */ /* 0x000fc40000f25f70 */
[----:B------:R-:W-:Y:S02]  /*8310*/  SHF.R.U32.HI R36, RZ, 0x1, R34 ;  /* 0x00000001ff247819 */ /* 0x000fe40000011622 */
[----:B------:R-:W-:-:S04]  /*8320*/  SEL R17, RZ, 0x1, !P1 ;  /* 0x00000001ff117807 */ /* 0x000fc80004800000 */
[----:B------:R-:W-:-:S04]  /*8330*/  LOP3.LUT R17, R17, 0x1, R36, 0xf8, !PT ;  /* 0x0000000111117812 */ /* 0x000fc800078ef824 */
[----:B------:R-:W-:-:S05]  /*8340*/  LOP3.LUT R17, R17, R34, RZ, 0xc0, !PT ;  /* 0x0000002211117212 */ /* 0x000fca00078ec0ff */
[----:B------:R-:W-:-:S05]  /*8350*/  IMAD.IADD R17, R36, 0x1, R17 ;  /* 0x0000000124117824 */ /* 0x000fca00078e0211 */
[----:B------:R-:W-:Y:S01]  /*8360*/  LOP3.LUT R12, R17, R12, RZ, 0xfc, !PT ;  /* 0x0000000c110c7212 */ /* 0x000fe200078efcff */
[----:B------:R-:W-:Y:S06]  /*8370*/  BRA `(.L_x_98) ;  /* 0x0000000000107947 */ /* 0x000fec0003800000 */
.L_x_97:
[----:B------:R-:W-:-:S04]  /*8380*/  LOP3.LUT R12, R12, 0x80000000, RZ, 0xc0, !PT ;  /* 0x800000000c0c7812 */ /* 0x000fc800078ec0ff */
[----:B------:R-:W-:Y:S01]  /*8390*/  LOP3.LUT R12, R12, 0x7f800000, RZ, 0xfc, !PT ;  /* 0x7f8000000c0c7812 */ /* 0x000fe200078efcff */
[----:B------:R-:W-:Y:S06]  /*83a0*/  BRA `(.L_x_98) ;  /* 0x0000000000047947 */ /* 0x000fec0003800000 */
.L_x_96:
[----:B------:R-:W-:-:S07]  /*83b0*/  IMAD R12, R34, 0x800000, R12 ;  /* 0x00800000220c7824 */ /* 0x000fce00078e020c */
.L_x_98:
[----:B------:R-:W-:Y:S05]  /*83c0*/  BSYNC.RECONVERGENT B3 ;  /* 0x0000000000037941 */ /* 0x000fea0003800200 */
.L_x_95:
[----:B------:R-:W-:Y:S05]  /*83d0*/  BRA `(.L_x_99) ;  /* 0x0000000000207947 */ /* 0x000fea0003800000 */
.L_x_94:
[----:B------:R-:W-:-:S04]  /*83e0*/  LOP3.LUT R12, R17, 0x80000000, R35, 0x48, !PT ;  /* 0x80000000110c7812 */ /* 0x000fc800078e4823 */
[----:B------:R-:W-:Y:S01]  /*83f0*/  LOP3.LUT R12, R12, 0x7f800000, RZ, 0xfc, !PT ;  /* 0x7f8000000c0c7812 */ /* 0x000fe200078efcff */
[----:B------:R-:W-:Y:S06]  /*8400*/  BRA `(.L_x_99) ;  /* 0x0000000000147947 */ /* 0x000fec0003800000 */
.L_x_93:
[----:B------:R-:W-:Y:S01]  /*8410*/  LOP3.LUT R12, R17, 0x80000000, R35, 0x48, !PT ;  /* 0x80000000110c7812 */ /* 0x000fe200078e4823 */
[----:B------:R-:W-:Y:S06]  /*8420*/  BRA `(.L_x_99) ;  /* 0x00000000000c7947 */ /* 0x000fec0003800000 */
.L_x_92:
[----:B------:R-:W0:Y:S01]  /*8430*/  MUFU.RSQ R12, -QNAN ;  /* 0xffc00000000c7908 */ /* 0x000e220000001400 */
[----:B------:R-:W-:Y:S05]  /*8440*/  BRA `(.L_x_99) ;  /* 0x0000000000047947 */ /* 0x000fea0003800000 */
.L_x_91:
[----:B------:R-:W-:-:S07]  /*8450*/  FADD.FTZ R12, R12, R17 ;  /* 0x000000110c0c7221 */ /* 0x000fce0000010000 */
.L_x_99:
[----:B------:R-:W-:Y:S05]  /*8460*/  BSYNC.RECONVERGENT B2 ;  /* 0x0000000000027941 */ /* 0x000fea0003800200 */
.L_x_89:
[----:B------:R-:W-:Y:S02]  /*8470*/  IMAD.MOV.U32 R33, RZ, RZ, 0x0 ;  /* 0x00000000ff217424 */ /* 0x000fe400078e00ff */
[----:B0-----:R-:W-:Y:S02]  /*8480*/  IMAD.MOV.U32 R19, RZ, RZ, R12 ;  /* 0x000000ffff137224 */ /* 0x001fe400078e000c */
[----:B------:R-:W-:Y:S05]  /*8490*/  RET.REL.NODEC R32 `(stc_many_series_one_param_f32) ;  /* 0xffffff7820d87950 */ /* 0x000fea0003c3ffff */
.L_x_100:
[----:B------:R-:W-:-:S00]  /*84a0*/  BRA `(.L_x_100) ;  /* 0xfffffffc00fc7947 */ /* 0x000fc0000383ffff */
[----:B------:R-:W-:-:S00]  /*84b0*/  NOP ;  /* 0x0000000000007918 */ /* 0x000fc00000000000 */
        /* <DEDUP_REMOVED lines=12> */
.L_x_171:


//--------------------- .text.stc_batch_f32       --------------------------
	.section	.text.stc_batch_f32,"ax",@progbits
	.align	128
        .global         stc_batch_f32
        .type           stc_batch_f32,@function
        .size           stc_batch_f32,(.L_x_173 - stc_batch_f32)
        .other          stc_batch_f32,@"STO_CUDA_ENTRY STV_DEFAULT"
stc_batch_f32:
.text.stc_batch_f32:
[----:B------:R-:W-:Y:S08]  /*0000*/  LDC R1, c[0x0][0x37c] ;  /* 0x0000df00ff017b82 */ /* 0x000ff00000000800 */
[----:B------:R-:W0:Y:S01]  /*0010*/  S2UR UR14, SR_CTAID.X ;  /* 0x00000000000e79c3 */ /* 0x000e220000002500 */
[----:B------:R-:W0:Y:S02]  /*0020*/  LDCU UR4, c[0x0][0x3b0] ;  /* 0x00007600ff0477ac */ /* 0x000e240008000800 */
[----:B0-----:R-:W-:-:S06]  /*0030*/  UISETP.GE.AND UP0, UPT, UR14, UR4, UPT ;  /* 0x000000040e00728c */ /* 0x001fcc000bf06270 */
[----:B------:R-:W-:-:S13]  /*0040*/  PLOP3.LUT P0, PT, PT, PT, UP0, 0x80, 0x8 ;  /* 0x000000000008781c */ /* 0x000fda0003f0f008 */
[----:B------:R-:W-:Y:S05]  /*0050*/  @P0 EXIT ;  /* 0x000000000000094d */ /* 0x000fea0003800000 */
[----:B------:R-:W0:Y:S01]  /*0060*/  LDCU.64 UR4, c[0x0][0x388] ;  /* 0x00007100ff0477ac */ /* 0x000e220008000a00 */
[----:B------:R-:W1:Y:S01]  /*0070*/  LDCU.128 UR8, c[0x0][0x390] ;  /* 0x00007200ff0877ac */ /* 0x000e620008000c00 */
[----:B------:R-:W2:Y:S01]  /*0080*/  LDCU.64 UR12, c[0x0][0x3a0] ;  /* 0x00007400ff0c77ac */ /* 0x000ea20008000a00 */
[----:B------:R-:W3:Y:S01]  /*0090*/  LDCU.64 UR28, c[0x0][0x358] ;  /* 0x00006b00ff1c77ac */ /* 0x000ee20008000a00 */
[----:B0-----:R-:W-:Y:S02]  /*00a0*/  UIMAD.WIDE.U32 UR4, UR14, 0x4, UR4 ;  /* 0x000000040e0478a5 */ /* 0x001fe4000f8e0004 */
[----:B-1----:R-:W-:-:S04]  /*00b0*/  UIMAD.WIDE.U32 UR6, UR14, 0x4, UR10 ;  /* 0x000000040e0678a5 */ /* 0x002fc8000f8e000a */
[----:B------:R-:W-:Y:S02]  /*00c0*/  IMAD.U32 R2, RZ, RZ, UR4 ;  /* 0x00000004ff027e24 */ /* 0x000fe4000f8e00ff */
[----:B------:R-:W-:Y:S01]  /*00d0*/  IMAD.U32 R3, RZ, RZ, UR5 ;  /* 0x00000005ff037e24 */ /* 0x000fe2000f8e00ff */
[----:B--2---:R-:W-:Y:S01]  /*00e0*/  UIMAD.WIDE.U32 UR4, UR14, 0x4, UR12 ;  /* 0x000000040e0478a5 */ /* 0x004fe2000f8e000c */
[----:B------:R-:W-:Y:S02]  /*00f0*/  IMAD.U32 R4, RZ, RZ, UR6 ;  /* 0x00000006ff047e24 */ /* 0x000fe4000f8e00ff */
[----:B------:R-:W-:Y:S01]  /*0100*/  IMAD.U32 R5, RZ, RZ, UR7 ;  /* 0x00000007ff057e24 */ /* 0x000fe2000f8e00ff */
[----:B---3--:R-:W2:Y:S02]  /*0110*/  LDG.E.CONSTANT R2, desc[UR28][R2.64] ;  /* 0x0000001c02027981 */ /* 0x008ea4000c1e9900 */
[----:B------:R-:W-:Y:S02]  /*0120*/  IMAD.U32 R6, RZ, RZ, UR4 ;  /* 0x00000004ff067e24 */ /* 0x000fe4000f8e00ff */
[----:B------:R-:W-:Y:S01]  /*0130*/  IMAD.U32 R7, RZ, RZ, UR5 ;  /* 0x00000005ff077e24 */ /* 0x000fe2000f8e00ff */
[----:B------:R-:W3:Y:S01]  /*0140*/  LDG.E.CONSTANT R4, desc[UR28][R4.64] ;  /* 0x0000001c04047981 */ /* 0x000ee2000c1e9900 */
[----:B------:R-:W-:-:S03]  /*0150*/  UIMAD.WIDE.U32 UR4, UR14, 0x4, UR8 ;  /* 0x000000040e0478a5 */ /* 0x000fc6000f8e0008 */
[----:B------:R-:W4:Y:S03]  /*0160*/  LDG.E.CONSTANT R6, desc[UR28][R6.64] ;  /* 0x0000001c06067981 */ /* 0x000f26000c1e9900 */
[----:B------:R-:W-:Y:S02]  /*0170*/  IMAD.U32 R24, RZ, RZ, UR4 ;  /* 0x00000004ff187e24 */ /* 0x000fe4000f8e00ff */
[----:B------:R-:W-:-:S05]  /*0180*/  IMAD.U32 R25, RZ, RZ, UR5 ;  /* 0x00000005ff197e24 */ /* 0x000fca000f8e00ff */
[----:B------:R-:W5:Y:S01]  /*0190*/  LDG.E.CONSTANT R24, desc[UR28][R24.64] ;  /* 0x0000001c18187981 */ /* 0x000f62000c1e9900 */
[----:B--2---:R-:W-:Y:S02]  /*01a0*/  R2UR UR16, R2 ;  /* 0x00000000021072ca */ /* 0x004fe400000e0000 */
[----:B---3--:R-:W-:Y:S02]  /*01b0*/  R2UR UR31, R4 ;  /* 0x00000000041f72ca */ /* 0x008fe400000e0000 */
[----:B----4-:R-:W-:-:S09]  /*01c0*/  R2UR UR9, R6 ;  /* 0x00000000060972ca */ /* 0x010fd200000e0000 */
[----:B------:R-:W-:-:S05]  /*01d0*/  IMAD.U32 R9, RZ, RZ, UR16 ;  /* 0x00000010ff097e24 */ /* 0x000fca000f8e00ff */
[----:B-----5:R-:W-:-:S04]  /*01e0*/  VIMNMX3 R0, R24, UR31, R9, PT ;  /* 0x0000001f18007c0f */ /* 0x020fc8000b800109 */
[----:B------:R-:W-:-:S04]  /*01f0*/  VIMNMX R0, PT, PT, R0, UR9, PT ;  /* 0x0000000900007c48 */ /* 0x000fc8000bfe0100 */
[----:B------:R-:W-:-:S13]  /*0200*/  ISETP.GE.AND P0, PT, R0, 0x1, PT ;  /* 0x000000010000780c */ /* 0x000fda0003f06270 */
[----:B------:R-:W-:Y:S05]  /*0210*/  @!P0 EXIT ;  /* 0x000000000000894d */ /* 0x000fea0003800000 */
[----:B------:R-:W-:Y:S01]  /*0220*/  UISETP.LT.U32.AND UP0, UPT, UR31, UR9, UPT ;  /* 0x000000091f00728c */ /* 0x000fe2000bf01070 */
[----:B------:R-:W0:Y:S01]  /*0230*/  S2R R0, SR_TID.X ;  /* 0x0000000000007919 */ /* 0x000e220000002100 */
[----:B------:R-:W1:Y:S01]  /*0240*/  LDCU.64 UR10, c[0x0][0x3a8] ;  /* 0x00007500ff0a77ac */ /* 0x000e620008000a00 */
[----:B------:R-:W-:Y:S01]  /*0250*/  BSSY.RECONVERGENT B0, `(.L_x_101) ;  /* 0x0000015000007945 */ /* 0x000fe20003800200 */
[----:B------:R-:W-:-:S06]  /*0260*/  USEL UR4, UR31, UR9, !UP0 ;  /* 0x000000091f047287 */ /* 0x000fcc000c000000 */
[----:B------:R-:W-:-:S05]  /*0270*/  IMAD.U32 R3, RZ, RZ, UR4 ;  /* 0x00000004ff037e24 */ /* 0x000fca000f8e00ff */
[----:B------:R-:W-:Y:S01]  /*0280*/  VIMNMX3.U32 R3, R24, UR16, R3, !PT ;  /* 0x0000001018037c0f */ /* 0x000fe2000f800003 */
[----:B-1----:R-:W-:-:S03]  /*0290*/  UIMAD UR4, UR14, UR10, URZ ;  /* 0x0000000a0e0472a4 */ /* 0x002fc6000f8e02ff */
[----:B------:R-:W-:Y:S02]  /*02a0*/  R2UR UR20, R3 ;  /* 0x00000000031472ca */ /* 0x000fe400000e0000 */
[----:B0-----:R-:W-:-:S11]  /*02b0*/  ISETP.NE.AND P1, PT, R0, RZ, PT ;  /* 0x000000ff0000720c */ /* 0x001fd60003f25270 */
[----:B------:R-:W-:-:S04]  /*02c0*/  UIADD3 UR20, UPT, UPT, UR20, -0x1, UR11 ;  /* 0xffffffff14147890 */ /* 0x000fc8000fffe00b */
[----:B------:R-:W-:-:S04]  /*02d0*/  UISETP.LT.AND UP0, UPT, UR20, UR10, UPT ;  /* 0x0000000a1400728c */ /* 0x000fc8000bf01270 */
[----:B------:R-:W-:-:S06]  /*02e0*/  USEL UR15, UR20, UR10, UP0 ;  /* 0x0000000a140f7287 */ /* 0x000fcc0008000000 */
[----:B------:R-:W-:-:S13]  /*02f0*/  ISETP.GE.AND P0, PT, R0, UR15, PT ;  /* 0x0000000f00007c0c */ /* 0x000fda000bf06270 */
[----:B------:R-:W-:Y:S05]  /*0300*/  @P0 BRA `(.L_x_102) ;  /* 0x0000000000240947 */ /* 0x000fea0003800000 */
[----:B------:R-:W0:Y:S01]  /*0310*/  LDC R7, c[0x0][0x360] ;  /* 0x0000d800ff077b82 */ /* 0x000e220000000800 */
[----:B------:R-:W-:-:S07]  /*0320*/  IMAD.MOV.U32 R9, RZ, RZ, 0x7fc00000 ;  /* 0x7fc00000ff097424 */ /* 0x000fce00078e00ff */
[----:B------:R-:W1:Y:S02]  /*0330*/  LDC.64 R4, c[0x0][0x3b8] ;  /* 0x0000ee00ff047b82 */ /* 0x000e640000000a00 */
.L_x_103:
[----:B--2---:R-:W-:Y:S02]  /*0340*/  VIADD R3, R0, UR4 ;  /* 0x0000000400037c36 */ /* 0x004fe40008000000 */
[----:B0-----:R-:W-:Y:S02]  /*0350*/  IMAD.IADD R0, R7, 0x1, R0 ;  /* 0x0000000107007824 */ /* 0x001fe400078e0200 */
[----:B-1----:R-:W-:-:S03]  /*0360*/  IMAD.WIDE R2, R3, 0x4, R4 ;  /* 0x0000000403027825 */ /* 0x002fc600078e0204 */
[----:B------:R-:W-:Y:S02]  /*0370*/  ISETP.GE.AND P0, PT, R0, UR15, PT ;  /* 0x0000000f00007c0c */ /* 0x000fe4000bf06270 */
[----:B------:R2:W-:Y:S11]  /*0380*/  STG.E desc[UR28][R2.64], R9 ;  /* 0x0000000902007986 */ /* 0x0005f6000c10191c */
[----:B------:R-:W-:Y:S05]  /*0390*/  @!P0 BRA `(.L_x_103) ;  /* 0xfffffffc00e88947 */ /* 0x000fea000383ffff */
.L_x_102:
[----:B------:R-:W-:Y:S05]  /*03a0*/  BSYNC.RECONVERGENT B0 ;  /* 0x0000000000007941 */ /* 0x000fea0003800200 */
.L_x_101:
[----:B------:R-:W-:Y:S06]  /*03b0*/  BAR.SYNC.DEFER_BLOCKING 0x0 ;  /* 0x0000000000007b1d */ /* 0x000fec0000010000 */
[----:B------:R-:W-:Y:S05]  /*03c0*/  @P1 EXIT ;  /* 0x000000000000194d */ /* 0x000fea0003800000 */
[----:B------:R-:W-:Y:S01]  /*03d0*/  UISETP.GT.AND UP0, UPT, UR10, UR11, UPT ;  /* 0x0000000b0a00728c */ /* 0x000fe2000bf04270 */
[----:B------:R-:W0:Y:S03]  /*03e0*/  LDCU.64 UR6, c[0x0][0x3b8] ;  /* 0x00007700ff0677ac */ /* 0x000e260008000a00 */
[----:B------:R-:W-:-:S06]  /*03f0*/  UISETP.LT.OR UP0, UPT, UR10, 0x1, !UP0 ;  /* 0x000000010a00788c */ /* 0x000fcc000c701670 */
[----:B------:R-:W-:Y:S01]  /*0400*/  PLOP3.LUT P0, PT, PT, PT, UP0, 0x80, 0x8 ;  /* 0x000000000008781c */ /* 0x000fe20003f0f008 */
[----:B0-----:R-:W-:-:S12]  /*0410*/  UIMAD.WIDE UR6, UR4, 0x4, UR6 ;  /* 0x00000004040678a5 */ /* 0x001fd8000f8e0206 */
[----:B------:R-:W-:Y:S05]  /*0420*/  @P0 EXIT ;  /* 0x000000000000094d */ /* 0x000fea0003800000 */
[----:B------:R-:W-:Y:S01]  /*0430*/  UIADD3 UR4, UPT, UPT, UR9, 0x1, URZ ;  /* 0x0000000109047890 */ /* 0x000fe2000fffe0ff */
[----:B--2---:R-:W-:-:S08]  /*0440*/  IMAD.MOV.U32 R2, RZ, RZ, 0x1 ;  /* 0x00000001ff027424 */ /* 0x004fd000078e00ff */
[----:B------:R-:W0:Y:S08]  /*0450*/  I2F.F64.U32 R14, UR4 ;  /* 0x00000004000e7d12 */ /* 0x000e300008201800 */
        /* <DEDUP_REMOVED lines=9> */
[----:B------:R-:W-:Y:S02]  /*04f0*/  R2UR UR11, R7 ;  /* 0x00000000070b72ca */ /* 0x000fe400000e0000 */
[----:B------:R-:W-:-:S11]  /*0500*/  R2UR UR10, R6 ;  /* 0x00000000060a72ca */ /* 0x000fd600000e0000 */
[----:B------:R-:W-:-:S05]  /*0510*/  FFMA R0, RZ, R15, UR11 ;  /* 0x0000000bff007e23 */ /* 0x000fca000800000f */
[----:B------:R-:W-:-:S13]  /*0520*/  FSETP.GT.AND P0, PT, |R0|, 1.469367938527859385e-39, PT ;  /* 0x001000000000780b */ /* 0x000fda0003f04200 */
[----:B------:R-:W-:Y:S05]  /*0530*/  @P0 BRA `(.L_x_104) ;  /* 0x0000000000180947 */ /* 0x000fea0003800000 */
[----:B------:R-:W-:Y:S01]  /*0540*/  IMAD.MOV.U32 R12, RZ, RZ, RZ ;  /* 0x000000ffff0c7224 */ /* 0x000fe200078e00ff */
[----:B------:R-:W-:Y:S01]  /*0550*/  MOV R36, 0x580 ;  /* 0x0000058000247802 */ /* 0x000fe20000000f00 */
[----:B------:R-:W-:-:S07]  /*0560*/  IMAD.MOV.U32 R13, RZ, RZ, 0x40000000 ;  /* 0x40000000ff0d7424 */ /* 0x000fce00078e00ff */
[----:B------:R-:W-:Y:S05]  /*0570*/  CALL.REL.NOINC `($__internal_2_$__cuda_sm20_div_rn_f64_full) ;  /* 0x0000003800a47944 */ /* 0x000fea0003c00000 */
[----:B------:R-:W-:Y:S01]  /*0580*/  UMOV UR10, UR26 ;  /* 0x0000001a000a7c82 */ /* 0x000fe20008000000 */
[----:B------:R-:W-:-:S05]  /*0590*/  UMOV UR11, UR27 ;  /* 0x0000001b000b7c82 */ /* 0x000fca0008000000 */
.L_x_104:
[----:B------:R-:W0:Y:S01]  /*05a0*/  LDCU.64 UR12, c[0x0][0x3a8] ;  /* 0x00007500ff0c77ac */ /* 0x000e220008000a00 */
[----:B------:R-:W-:Y:S01]  /*05b0*/  CS2R R4, SRZ ;  /* 0x0000000000047805 */ /* 0x000fe2000001ff00 */
[----:B0-----:R-:W-:-:S04]  /*05c0*/  UIADD3 UR5, UPT, UPT, UR12, -UR13, URZ ;  /* 0x8000000d0c057290 */ /* 0x001fc8000fffe0ff */
[----:B------:R-:W-:Y:S02]  /*05d0*/  UISETP.LT.AND UP0, UPT, UR16, UR5, UPT ;  /* 0x000000051000728c */ /* 0x000fe4000bf01270 */
[----:B------:R-:W-:Y:S02]  /*05e0*/  VIMNMX R0, PT, PT, R24, UR5, PT ;  /* 0x0000000518007c48 */ /* 0x000fe4000bfe0100 */
[----:B------:R-:W-:-:S04]  /*05f0*/  USEL UR4, UR16, UR5, UP0 ;  /* 0x0000000510047287 */ /* 0x000fc80008000000 */
[----:B------:R-:W-:-:S09]  /*0600*/  UISETP.GE.AND UP0, UPT, UR4, 0x1, UPT ;  /* 0x000000010400788c */ /* 0x000fd2000bf06270 */
[----:B------:R-:W-:Y:S05]  /*0610*/  BRA.U !UP0, `(.L_x_105) ;  /* 0x0000000908087547 */ /* 0x000fea000b800000 */
[----:B------:R-:W-:Y:S01]  /*0620*/  UISETP.GE.U32.AND UP0, UPT, UR4, 0x10, UPT ;  /* 0x000000100400788c */ /* 0x000fe2000bf06070 */
[----:B------:R-:W-:Y:S01]  /*0630*/  IMAD.MOV.U32 R6, RZ, RZ, RZ ;  /* 0x000000ffff067224 */ /* 0x000fe200078e00ff */
[----:B------:R-:W-:Y:S01]  /*0640*/  ULOP3.LUT UR8, UR4, 0xf, URZ, 0xc0, !UPT ;  /* 0x0000000f04087892 */ /* 0x000fe2000f8ec0ff */
[----:B------:R-:W-:-:S03]  /*0650*/  CS2R R4, SRZ ;  /* 0x0000000000047805 */ /* 0x000fc6000001ff00 */
[----:B------:R-:W-:-:S03]  /*0660*/  UISETP.NE.AND UP1, UPT, UR8, URZ, UPT ;  /* 0x000000ff0800728c */ /* 0x000fc6000bf25270 */
[----:B------:R-:W-:Y:S08]  /*0670*/  BRA.U !UP0, `(.L_x_106) ;  /* 0x0000000108e87547 */ /* 0x000ff0000b800000 */
[----:B------:R-:W-:Y:S01]  /*0680*/  ULOP3.LUT UR12, UR4, 0x7ffffff0, URZ, 0xc0, !UPT ;  /* 0x7ffffff0040c7892 */ /* 0x000fe2000f8ec0ff */
[----:B------:R-:W-:Y:S01]  /*0690*/  IMAD.MOV.U32 R7, RZ, RZ, RZ ;  /* 0x000000ffff077224 */ /* 0x000fe200078e00ff */
[----:B------:R-:W-:-:S04]  /*06a0*/  CS2R R4, SRZ ;  /* 0x0000000000047805 */ /* 0x000fc8000001ff00 */
[----:B------:R-:W-:-:S07]  /*06b0*/  IMAD.U32 R6, RZ, RZ, UR12 ;  /* 0x0000000cff067e24 */ /* 0x000fce000f8e00ff */
.L_x_107:
[----:B------:R-:W0:Y:S01]  /*06c0*/  LDC.64 R22, c[0x0][0x380] ;  /* 0x0000e000ff167b82 */ /* 0x000e220000000a00 */
[----:B------:R-:W-:-:S04]  /*06d0*/  VIADD R3, R7, UR13 ;  /* 0x0000000d07037c36 */ /* 0x000fc80008000000 */
[----:B0-----:R-:W-:-:S05]  /*06e0*/  IMAD.WIDE R22, R3, 0x4, R22 ;  /* 0x0000000403167825 */ /* 0x001fca00078e0216 */
[----:B------:R-:W2:Y:S04]  /*06f0*/  LDG.E.CONSTANT R26, desc[UR28][R22.64] ;  /* 0x0000001c161a7981 */ /* 0x000ea8000c1e9900 */
[----:B------:R-:W3:Y:S04]  /*0700*/  LDG.E.CONSTANT R27, desc[UR28][R22.64+0x4] ;  /* 0x0000041c161b7981 */ /* 0x000ee8000c1e9900 */
[----:B------:R-:W4:Y:S04]  /*0710*/  LDG.E.CONSTANT R28, desc[UR28][R22.64+0x8] ;  /* 0x0000081c161c7981 */ /* 0x000f28000c1e9900 */
[----:B------:R-:W5:Y:S04]  /*0720*/  LDG.E.CONSTANT R29, desc[UR28][R22.64+0xc] ;  /* 0x00000c1c161d7981 */ /* 0x000f68000c1e9900 */
        /* <DEDUP_REMOVED lines=11> */
[----:B------:R-:W5:Y:S01]  /*07e0*/  LDG.E.CONSTANT R17, desc[UR28][R22.64+0x3c] ;  /* 0x00003c1c16117981 */ /* 0x000f62000c1e9900 */
[----:B------:R-:W-:-:S05]  /*07f0*/  VIADD R7, R7, 0x10 ;  /* 0x0000001007077836 */ /* 0x000fca0000000000 */
[----:B------:R-:W-:Y:S01]  /*0800*/  ISETP.NE.AND P0, PT, R7, R6, PT ;  /* 0x000000060700720c */ /* 0x000fe20003f05270 */
[----:B--2---:R-:W0:Y:S08]  /*0810*/  F2F.F64.F32 R18, R26 ;  /* 0x0000001a00127310 */ /* 0x004e300000201800 */
[----:B---3--:R-:W1:Y:S01]  /*0820*/  F2F.F64.F32 R2, R27 ;  /* 0x0000001b00027310 */ /* 0x008e620000201800 */
[----:B0-----:R-:W-:-:S07]  /*0830*/  DADD R18, R18, R4 ;  /* 0x0000000012127229 */ /* 0x001fce0000000004 */
[----:B----4-:R-:W0:Y:S01]  /*0840*/  F2F.F64.F32 R4, R28 ;  /* 0x0000001c00047310 */ /* 0x010e220000201800 */
[----:B-1----:R-:W-:-:S07]  /*0850*/  DADD R18, R18, R2 ;  /* 0x0000000012127229 */ /* 0x002fce0000000002 */
[----:B-----5:R-:W1:Y:S01]  /*0860*/  F2F.F64.F32 R2, R29 ;  /* 0x0000001d00027310 */ /* 0x020e620000201800 */
[----:B0-----:R-:W-:-:S07]  /*0870*/  DADD R18, R18, R4 ;  /* 0x0000000012127229 */ /* 0x001fce0000000004 */
[----:B------:R-:W-:Y:S01]  /*0880*/  F2F.F64.F32 R20, R20 ;  /* 0x0000001400147310 */ /* 0x000fe20000201800 */
[----:B-1----:R-:W-:-:S07]  /*0890*/  DADD R2, R18, R2 ;  /* 0x0000000012027229 */ /* 0x002fce0000000002 */
[----:B------:R-:W0:Y:S08]  /*08a0*/  F2F.F64.F32 R4, R25 ;  /* 0x0000001900047310 */ /* 0x000e300000201800 */
[----:B------:R-:W-:Y:S01]  /*08b0*/  F2F.F64.F32 R18, R9 ;  /* 0x0000000900127310 */ /* 0x000fe20000201800 */
[----:B0-----:R-:W-:-:S07]  /*08c0*/  DADD R2, R2, R4 ;  /* 0x0000000002027229 */ /* 0x001fce0000000004 */
[----:B------:R-:W0:Y:S01]  /*08d0*/  F2F.F64.F32 R4, R8 ;  /* 0x0000000800047310 */ /* 0x000e220000201800 */
[----:B------:R-:W-:-:S07]  /*08e0*/  DADD R2, R2, R20 ;  /* 0x0000000002027229 */ /* 0x000fce0000000014 */
[----:B------:R-:W-:Y:S01]  /*08f0*/  F2F.F64.F32 R8, R15 ;  /* 0x0000000f00087310 */ /* 0x000fe20000201800 */
[----:B0-----:R-:W-:-:S07]  /*0900*/  DADD R2, R2, R4 ;  /* 0x0000000002027229 */ /* 0x001fce0000000004 */
[----:B------:R-:W0:Y:S01]  /*0910*/  F2F.F64.F32 R4, R10 ;  /* 0x0000000a00047310 */ /* 0x000e220000201800 */
[----:B------:R-:W-:-:S07]  /*0920*/  DADD R2, R2, R18 ;  /* 0x0000000002027229 */ /* 0x000fce0000000012 */
[----:B------:R-:W1:Y:S01]  /*0930*/  F2F.F64.F32 R18, R11 ;  /* 0x0000000b00127310 */ /* 0x000e620000201800 */
[----:B0-----:R-:W-:-:S07]  /*0940*/  DADD R2, R2, R4 ;  /* 0x0000000002027229 */ /* 0x001fce0000000004 */
[----:B------:R-:W0:Y:S01]  /*0950*/  F2F.F64.F32 R4, R12 ;  /* 0x0000000c00047310 */ /* 0x000e220000201800 */
[----:B-1----:R-:W-:-:S07]  /*0960*/  DADD R2, R2, R18 ;  /* 0x0000000002027229 */ /* 0x002fce0000000012 */
[----:B------:R-:W1:Y:S01]  /*0970*/  F2F.F64.F32 R18, R13 ;  /* 0x0000000d00127310 */ /* 0x000e620000201800 */
[----:B0-----:R-:W-:-:S07]  /*0980*/  DADD R2, R2, R4 ;  /* 0x0000000002027229 */ /* 0x001fce0000000004 */
[----:B------:R-:W0:Y:S01]  /*0990*/  F2F.F64.F32 R4, R14 ;  /* 0x0000000e00047310 */ /* 0x000e220000201800 */
[----:B-1----:R-:W-:-:S08]  /*09a0*/  DADD R2, R2, R18 ;  /* 0x0000000002027229 */ /* 0x002fd00000000012 */
[----:B0-----:R-:W-:Y:S01]  /*09b0*/  DADD R2, R2, R4 ;  /* 0x0000000002027229 */ /* 0x001fe20000000004 */
[----:B------:R-:W0:Y:S07]  /*09c0*/  F2F.F64.F32 R4, R16 ;  /* 0x0000001000047310 */ /* 0x000e2e0000201800 */
[----:B------:R-:W-:Y:S01]  /*09d0*/  DADD R2, R2, R8 ;  /* 0x0000000002027229 */ /* 0x000fe20000000008 */
[----:B------:R-:W1:Y:S07]  /*09e0*/  F2F.F64.F32 R8, R17 ;  /* 0x0000001100087310 */ /* 0x000e6e0000201800 */
[----:B0-----:R-:W-:-:S08]  /*09f0*/  DADD R4, R2, R4 ;  /* 0x0000000002047229 */ /* 0x001fd00000000004 */
[----:B-1----:R-:W-:Y:S01]  /*0a00*/  DADD R4, R4, R8 ;  /* 0x0000000004047229 */ /* 0x002fe20000000008 */
[----:B------:R-:W-:Y:S10]  /*0a10*/  @P0 BRA `(.L_x_107) ;  /* 0xfffffffc00280947 */ /* 0x000ff4000383ffff */
.L_x_106:
[----:B------:R-:W-:Y:S05]  /*0a20*/  BRA.U !UP1, `(.L_x_105) ;  /* 0x0000000509047547 */ /* 0x000fea000b800000 */
[----:B------:R-:W-:Y:S02]  /*0a30*/  UISETP.GE.U32.AND UP0, UPT, UR8, 0x8, UPT ;  /* 0x000000080800788c */ /* 0x000fe4000bf06070 */
[----:B------:R-:W-:-:S04]  /*0a40*/  ULOP3.LUT UR12, UR4, 0x7, URZ, 0xc0, !UPT ;  /* 0x00000007040c7892 */ /* 0x000fc8000f8ec0ff */
[----:B------:R-:W-:-:S03]  /*0a50*/  UISETP.NE.AND UP1, UPT, UR12, URZ, UPT ;  /* 0x000000ff0c00728c */ /* 0x000fc6000bf25270 */
[----:B------:R-:W-:Y:S08]  /*0a60*/  BRA.U !UP0, `(.L_x_108) ;  /* 0x0000000108707547 */ /* 0x000ff0000b800000 */
        /* <DEDUP_REMOVED lines=10> */
[----:B------:R0:W5:Y:S01]  /*0b10*/  LDG.E.CONSTANT R2, desc[UR28][R8.64+0x1c] ;  /* 0x00001c1c08027981 */ /* 0x000162000c1e9900 */
[----:B------:R-:W-:Y:S01]  /*0b20*/  VIADD R6, R6, 0x8 ;  /* 0x0000000806067836 */ /* 0x000fe20000000000 */
[----:B--2---:R-:W1:Y:S08]  /*0b30*/  F2F.F64.F32 R10, R3 ;  /* 0x00000003000a7310 */ /* 0x004e700000201800 */
[----:B---3--:R-:W2:Y:S01]  /*0b40*/  F2F.F64.F32 R12, R7 ;  /* 0x00000007000c7310 */ /* 0x008ea20000201800 */
[----:B-1----:R-:W-:-:S07]  /*0b50*/  DADD R10, R4, R10 ;  /* 0x00000000040a7229 */ /* 0x002fce000000000a */
[----:B----4-:R-:W1:Y:S01]  /*0b60*/  F2F.F64.F32 R4, R14 ;  /* 0x0000000e00047310 */ /* 0x010e620000201800 */
[----:B--2---:R-:W-:-:S07]  /*0b70*/  DADD R10, R10, R12 ;  /* 0x000000000a0a7229 */ /* 0x004fce000000000c */
[----:B-----5:R-:W2:Y:S01]  /*0b80*/  F2F.F64.F32 R12, R15 ;  /* 0x0000000f000c7310 */ /* 0x020ea20000201800 */
[----:B-1----:R-:W-:-:S07]  /*0b90*/  DADD R4, R10, R4 ;  /* 0x000000000a047229 */ /* 0x002fce0000000004 */
[----:B0-----:R-:W-:Y:S01]  /*0ba0*/  F2F.F64.F32 R8, R18 ;  /* 0x0000001200087310 */ /* 0x001fe20000201800 */
[----:B--2---:R-:W-:-:S07]  /*0bb0*/  DADD R4, R4, R12 ;  /* 0x0000000004047229 */ /* 0x004fce000000000c */
[----:B------:R-:W0:Y:S08]  /*0bc0*/  F2F.F64.F32 R10, R16 ;  /* 0x00000010000a7310 */ /* 0x000e300000201800 */
[----:B------:R-:W1:Y:S01]  /*0bd0*/  F2F.F64.F32 R12, R17 ;  /* 0x00000011000c7310 */ /* 0x000e620000201800 */
[----:B0-----:R-:W-:-:S07]  /*0be0*/  DADD R4, R4, R10 ;  /* 0x0000000004047229 */ /* 0x001fce000000000a */
[----:B------:R-:W0:Y:S01]  /*0bf0*/  F2F.F64.F32 R2, R2 ;  /* 0x0000000200027310 */ /* 0x000e220000201800 */
[----:B-1----:R-:W-:-:S08]  /*0c00*/  DADD R4, R4, R12 ;  /* 0x0000000004047229 */ /* 0x002fd0000000000c */
[----:B------:R-:W-:-:S08]  /*0c10*/  DADD R4, R4, R8 ;  /* 0x0000000004047229 */ /* 0x000fd00000000008 */
[----:B0-----:R-:W-:-:S11]  /*0c20*/  DADD R4, R4, R2 ;  /* 0x0000000004047229 */ /* 0x001fd60000000002 */
.L_x_108:
        /* <DEDUP_REMOVED lines=21> */
.L_x_109:
[----:B------:R-:W-:Y:S05]  /*0d80*/  BRA.U !UP1, `(.L_x_105) ;  /* 0x00000001092c7547 */ /* 0x000fea000b800000 */
[----:B------:R-:W0:Y:S01]  /*0d90*/  LDC.64 R10, c[0x0][0x380] ;  /* 0x0000e000ff0a7b82 */ /* 0x000e220000000a00 */
[----:B------:R-:W-:-:S05]  /*0da0*/  UMOV UR4, URZ ;  /* 0x000000ff00047c82 */ /* 0x000fca0008000000 */
.L_x_110:
[----:B------:R-:W-:-:S04]  /*0db0*/  VIADD R3, R6, UR13 ;  /* 0x0000000d06037c36 */ /* 0x000fc80008000000 */
[----:B0-----:R-:W-:-:S06]  /*0dc0*/  IMAD.WIDE R2, R3, 0x4, R10 ;  /* 0x0000000403027825 */ /* 0x001fcc00078e020a */
[----:B------:R-:W2:Y:S01]  /*0dd0*/  LDG.E.CONSTANT R2, desc[UR28][R2.64] ;  /* 0x0000001c02027981 */ /* 0x000ea2000c1e9900 */
[----:B------:R-:W-:Y:S01]  /*0de0*/  UIADD3 UR4, UPT, UPT, UR4, 0x1, URZ ;  /* 0x0000000104047890 */ /* 0x000fe2000fffe0ff */
[----:B------:R-:W-:-:S03]  /*0df0*/  VIADD R6, R6, 0x1 ;  /* 0x0000000106067836 */ /* 0x000fc60000000000 */
[----:B------:R-:W-:Y:S01]  /*0e00*/  UISETP.NE.AND UP0, UPT, UR4, UR8, UPT ;  /* 0x000000080400728c */ /* 0x000fe2000bf05270 */
[----:B--2---:R-:W0:Y:S02]  /*0e10*/  F2F.F64.F32 R8, R2 ;  /* 0x0000000200087310 */ /* 0x004e240000201800 */
[----:B0-----:R-:W-:-:S06]  /*0e20*/  DADD R4, R8, R4 ;  /* 0x0000000008047229 */ /* 0x001fcc0000000004 */
[----:B------:R-:W-:Y:S05]  /*0e30*/  BRA.U UP0, `(.L_x_110) ;  /* 0xfffffffd00dc7547 */ /* 0x000fea000b83ffff */
.L_x_105:
[----:B------:R-:W-:Y:S02]  /*0e40*/  ISETP.GE.AND P0, PT, R0, 0x1, PT ;  /* 0x000000010000780c */ /* 0x000fe40003f06270 */
[----:B------:R-:W-:-:S11]  /*0e50*/  CS2R R2, SRZ ;  /* 0x0000000000027805 */ /* 0x000fd6000001ff00 */
[----:B------:R-:W-:Y:S05]  /*0e60*/  @!P0 BRA `(.L_x_111) ;  /* 0x0000000800048947 */ /* 0x000fea0003800000 */
[C---:B------:R-:W-:Y:S01]  /*0e70*/  ISETP.GE.U32.AND P0, PT, R0.reuse, 0x10, PT ;  /* 0x000000100000780c */ /* 0x040fe20003f06070 */
[----:B------:R-:W-:Y:S01]  /*0e80*/  IMAD.MOV.U32 R7, RZ, RZ, RZ ;  /* 0x000000ffff077224 */ /* 0x000fe200078e00ff */
[----:B------:R-:W-:Y:S02]  /*0e90*/  LOP3.LUT R6, R0, 0xf, RZ, 0xc0, !PT ;  /* 0x0000000f00067812 */ /* 0x000fe400078ec0ff */
[----:B------:R-:W-:Y:S02]  /*0ea0*/  CS2R R2, SRZ ;  /* 0x0000000000027805 */ /* 0x000fe4000001ff00 */
[----:B------:R-:W-:-:S07]  /*0eb0*/  ISETP.NE.AND P1, PT, R6, RZ, PT ;  /* 0x000000ff0600720c */ /* 0x000fce0003f25270 */
[----:B------:R-:W-:Y:S06]  /*0ec0*/  @!P0 BRA `(.L_x_112) ;  /* 0x0000000000e48947 */ /* 0x000fec0003800000 */
[----:B------:R-:W-:Y:S01]  /*0ed0*/  LOP3.LUT R7, R0, 0x7ffffff0, RZ, 0xc0, !PT ;  /* 0x7ffffff000077812 */ /* 0x000fe200078ec0ff */
[----:B------:R-:W-:Y:S01]  /*0ee0*/  IMAD.MOV.U32 R8, RZ, RZ, RZ ;  /* 0x000000ffff087224 */ /* 0x000fe200078e00ff */
[----:B------:R-:W-:-:S07]  /*0ef0*/  CS2R R2, SRZ ;  /* 0x0000000000027805 */ /* 0x000fce000001ff00 */
.L_x_113:
        /* <DEDUP_REMOVED lines=46> */
[----:B-1----:R-:W-:-:S07]  /*11e0*/  DADD R2, R2, R18 ;  /* 0x0000000002027229 */ /* 0x002fce0000000012 */
[----:B------:R-:W1:Y:S01]  /*11f0*/  F2F.F64.F32 R18, R11 ;  /* 0x0000000b00127310 */ /* 0x000e620000201800 */
[----:B0-----:R-:W-:-:S08]  /*1200*/  DADD R2, R2, R20 ;  /* 0x0000000002027229 */ /* 0x001fd00000000014 */
[----:B-1----:R-:W-:Y:S01]  /*1210*/  DADD R2, R2, R18 ;  /* 0x0000000002027229 */ /* 0x002fe20000000012 */
[----:B------:R-:W0:Y:S07]  /*1220*/  F2F.F64.F32 R18, R9 ;  /* 0x0000000900127310 */ /* 0x000e2e0000201800 */
[----:B------:R-:W-:-:S08]  /*1230*/  DADD R2, R2, R16 ;  /* 0x0000000002027229 */ /* 0x000fd00000000010 */
[----:B0-----:R-:W-:Y:S01]  /*1240*/  DADD R2, R2, R18 ;  /* 0x0000000002027229 */ /* 0x001fe20000000012 */
[----:B------:R-:W-:Y:S10]  /*1250*/  @P0 BRA `(.L_x_113) ;  /* 0xfffffffc00280947 */ /* 0x000ff4000383ffff */
.L_x_112:
[----:B------:R-:W-:Y:S05]  /*1260*/  @!P1 BRA `(.L_x_111) ;  /* 0x0000000400049947 */ /* 0x000fea0003800000 */
[----:B------:R-:W-:Y:S02]  /*1270*/  ISETP.GE.U32.AND P0, PT, R6, 0x8, PT ;  /* 0x000000080600780c */ /* 0x000fe40003f06070 */
[----:B------:R-:W-:-:S04]  /*1280*/  LOP3.LUT R9, R0, 0x7, RZ, 0xc0, !PT ;  /* 0x0000000700097812 */ /* 0x000fc800078ec0ff */
[----:B------:R-:W-:-:S07]  /*1290*/  ISETP.NE.AND P1, PT, R9, RZ, PT ;  /* 0x000000ff0900720c */ /* 0x000fce0003f25270 */
[----:B------:R-:W-:Y:S06]  /*12a0*/  @!P0 BRA `(.L_x_114) ;  /* 0x0000000000708947 */ /* 0x000fec0003800000 */
        /* <DEDUP_REMOVED lines=28> */
.L_x_114:
        /* <DEDUP_REMOVED lines=21> */
.L_x_115:
[----:B------:R-:W-:Y:S05]  /*15c0*/  @!P1 BRA `(.L_x_111) ;  /* 0x00000000002c9947 */ /* 0x000fea0003800000 */
[----:B------:R-:W0:Y:S01]  /*15d0*/  LDC.64 R12, c[0x0][0x380] ;  /* 0x0000e000ff0c7b82 */ /* 0x000e220000000a00 */
[----:B------:R-:W-:-:S05]  /*15e0*/  UMOV UR4, URZ ;  /* 0x000000ff00047c82 */ /* 0x000fca0008000000 */
.L_x_116:
[----:B------:R-:W-:-:S04]  /*15f0*/  VIADD R9, R7, UR13 ;  /* 0x0000000d07097c36 */ /* 0x000fc80008000000 */
[----:B0-----:R-:W-:-:S06]  /*1600*/  IMAD.WIDE R8, R9, 0x4, R12 ;  /* 0x0000000409087825 */ /* 0x001fcc00078e020c */
[----:B------:R-:W2:Y:S01]  /*1610*/  LDG.E.CONSTANT R8, desc[UR28][R8.64] ;  /* 0x0000001c08087981 */ /* 0x000ea2000c1e9900 */
[----:B------:R-:W-:Y:S01]  /*1620*/  UIADD3 UR4, UPT, UPT, UR4, 0x1, URZ ;  /* 0x0000000104047890 */ /* 0x000fe2000fffe0ff */
[----:B------:R-:W-:-:S05]  /*1630*/  VIADD R7, R7, 0x1 ;  /* 0x0000000107077836 */ /* 0x000fca0000000000 */
[----:B------:R-:W-:Y:S01]  /*1640*/  ISETP.NE.AND P0, PT, R0, UR4, PT ;  /* 0x0000000400007c0c */ /* 0x000fe2000bf05270 */
[----:B--2---:R-:W0:Y:S02]  /*1650*/  F2F.F64.F32 R10, R8 ;  /* 0x00000008000a7310 */ /* 0x004e240000201800 */
[----:B0-----:R-:W-:-:S10]  /*1660*/  DADD R2, R10, R2 ;  /* 0x000000000a027229 */ /* 0x001fd40000000002 */
[----:B------:R-:W-:Y:S05]  /*1670*/  @P0 BRA `(.L_x_116) ;  /* 0xfffffffc00dc0947 */ /* 0x000fea000383ffff */
.L_x_111:
[----:B------:R-:W-:Y:S01]  /*1680*/  UISETP.GT.AND UP0, UPT, UR16, UR5, UPT ;  /* 0x000000051000728c */ /* 0x000fe2000bf04270 */
[----:B------:R-:W-:Y:S01]  /*1690*/  UMOV UR22, 0x0 ;  /* 0x0000000000167882 */ /* 0x000fe20000000000 */
[----:B------:R-:W-:-:S07]  /*16a0*/  UMOV UR23, 0x7ff80000 ;  /* 0x7ff8000000177882 */ /* 0x000fce0000000000 */
[----:B------:R-:W-:Y:S05]  /*16b0*/  BRA.U UP0, `(.L_x_117) ;  /* 0x00000001005c7547 */ /* 0x000fea000b800000 */
[----:B------:R-:W0:Y:S01]  /*16c0*/  I2F.F64.U32 R14, UR16 ;  /* 0x00000010000e7d12 */ /* 0x000e220008201800 */
[----:B------:R-:W-:Y:S01]  /*16d0*/  IMAD.MOV.U32 R6, RZ, RZ, 0x1 ;  /* 0x00000001ff067424 */ /* 0x000fe200078e00ff */
[----:B------:R-:W-:-:S06]  /*16e0*/  FSETP.GEU.AND P1, PT, |R5|, 6.5827683646048100446e-37, PT ;  /* 0x036000000500780b */ /* 0x000fcc0003f2e200 */
        /* <DEDUP_REMOVED lines=9> */
[----:B------:R-:W-:Y:S02]  /*1780*/  R2UR UR23, R11 ;  /* 0x000000000b1772ca */ /* 0x000fe400000e0000 */
[----:B------:R-:W-:-:S11]  /*1790*/  R2UR UR22, R10 ;  /* 0x000000000a1672ca */ /* 0x000fd600000e0000 */
[----:B------:R-:W-:-:S05]  /*17a0*/  FFMA R0, RZ, R15, UR23 ;  /* 0x00000017ff007e23 */ /* 0x000fca000800000f */
[----:B------:R-:W-:-:S13]  /*17b0*/  FSETP.GT.AND P0, PT, |R0|, 1.469367938527859385e-39, PT ;  /* 0x001000000000780b */ /* 0x000fda0003f04200 */
[----:B------:R-:W-:Y:S05]  /*17c0*/  @P0 BRA P1, `(.L_x_117) ;  /* 0x0000000000180947 */ /* 0x000fea0000800000 */
[----:B------:R-:W-:Y:S01]  /*17d0*/  IMAD.MOV.U32 R12, RZ, RZ, R4 ;  /* 0x000000ffff0c7224 */ /* 0x000fe200078e0004 */
[----:B------:R-:W-:Y:S01]  /*17e0*/  MOV R36, 0x1810 ;  /* 0x0000181000247802 */ /* 0x000fe20000000f00 */
[----:B------:R-:W-:-:S07]  /*17f0*/  IMAD.MOV.U32 R13, RZ, RZ, R5 ;  /* 0x000000ffff0d7224 */ /* 0x000fce00078e0005 */
[----:B------:R-:W-:Y:S05]  /*1800*/  CALL.REL.NOINC `($__internal_2_$__cuda_sm20_div_rn_f64_full) ;  /* 0x0000002800007944 */ /* 0x000fea0003c00000 */
[----:B------:R-:W-:Y:S01]  /*1810*/  UMOV UR22, UR26 ;  /* 0x0000001a00167c82 */ /* 0x000fe20008000000 */
[----:B------:R-:W-:-:S05]  /*1820*/  UMOV UR23, UR27 ;  /* 0x0000001b00177c82 */ /* 0x000fca0008000000 */
.L_x_117:
[----:B------:R-:W-:Y:S01]  /*1830*/  ISETP.GT.AND P0, PT, R24, UR5, PT ;  /* 0x0000000518007c0c */ /* 0x000fe2000bf04270 */
[----:B------:R-:W-:Y:S01]  /*1840*/  UMOV UR24, 0x0 ;  /* 0x0000000000187882 */ /* 0x000fe20000000000 */
[----:B------:R-:W-:-:S11]  /*1850*/  UMOV UR25, 0x7ff80000 ;  /* 0x7ff8000000197882 */ /* 0x000fd60000000000 */
[----:B------:R-:W-:Y:S05]  /*1860*/  @P0 BRA `(.L_x_118) ;  /* 0x00000000005c0947 */ /* 0x000fea0003800000 */
[----:B------:R-:W0:Y:S01]  /*1870*/  I2F.F64.U32 R14, R24 ;  /* 0x00000018000e7312 */ /* 0x000e220000201800 */
        /* <DEDUP_REMOVED lines=22> */
.L_x_118:
[----:B------:R-:W0:Y:S01]  /*19e0*/  I2F.F64.U32 R14, UR16 ;  /* 0x00000010000e7d12 */ /* 0x000e220008201800 */
[----:B------:R-:W-:Y:S01]  /*19f0*/  IMAD.MOV.U32 R6, RZ, RZ, 0x1 ;  /* 0x00000001ff067424 */ /* 0x000fe200078e00ff */
[----:B------:R-:W1:Y:S01]  /*1a00*/  LDCU UR21, c[0x0][0x3b4] ;  /* 0x00007680ff1577ac */ /* 0x000e620008000800 */
[----:B------:R-:W2:Y:S01]  /*1a10*/  S2UR UR5, SR_CgaCtaId ;  /* 0x00000000000579c3 */ /* 0x000ea20000008800 */
[----:B------:R-:W-:Y:S01]  /*1a20*/  UMOV UR4, 0x400 ;  /* 0x0000040000047882 */ /* 0x000fe20000000000 */
[----:B------:R-:W-:-:S03]  /*1a30*/  UISETP.GE.AND UP0, UPT, UR15, 0x1, UPT ;  /* 0x000000010f00788c */ /* 0x000fc6000bf06270 */
[----:B0-----:R-:W0:Y:S01]  /*1a40*/  MUFU.RCP64H R7, R15 ;  /* 0x0000000f00077308 */ /* 0x001e220000001800 */
[----:B-1----:R-:W-:Y:S02]  /*1a50*/  UISETP.GE.AND UP1, UPT, UR21, 0x1, UPT ;  /* 0x000000011500788c */ /* 0x002fe4000bf26270 */
[----:B--2---:R-:W-:-:S04]  /*1a60*/  ULEA UR5, UR5, UR4, 0x18 ;  /* 0x0000000405057291 */ /* 0x004fc8000f8ec0ff */
[----:B------:R-:W-:Y:S01]  /*1a70*/  ULEA UR32, UR21, UR5, 0x2 ;  /* 0x0000000515207291 */ /* 0x000fe2000f8e10ff */
        /* <DEDUP_REMOVED lines=9> */
[----:B------:R-:W-:Y:S01]  /*1b10*/  R2UR UR13, R11 ;  /* 0x000000000b0d72ca */ /* 0x000fe200000e0000 */
[----:B------:R-:W-:-:S14]  /*1b20*/  BRA.U !UP1, `(.L_x_119) ;  /* 0x0000000109407547 */ /* 0x000fdc000b800000 */
[----:B------:R-:W-:Y:S01]  /*1b30*/  IMAD.MOV.U32 R0, RZ, RZ, 0x7fc00000 ;  /* 0x7fc00000ff007424 */ /* 0x000fe200078e00ff */
[----:B------:R-:W0:Y:S01]  /*1b40*/  LDCU UR19, c[0x0][0x360] ;  /* 0x00006c00ff1377ac */ /* 0x000e220008000800 */
[----:B------:R-:W-:Y:S01]  /*1b50*/  ULEA UR8, UR21, UR32, 0x2 ;  /* 0x0000002015087291 */ /* 0x000fe2000f8e10ff */
[----:B------:R-:W-:-:S11]  /*1b60*/  UMOV UR4, URZ ;  /* 0x000000ff00047c82 */ /* 0x000fd60008000000 */
.L_x_120:
[----:B------:R-:W-:Y:S02]  /*1b70*/  ULEA UR14, UR4, UR5, 0x2 ;  /* 0x00000005040e7291 */ /* 0x000fe4000f8e10ff */
[----:B-1----:R-:W-:Y:S01]  /*1b80*/  IMAD.U32 R6, RZ, RZ, UR4 ;  /* 0x00000004ff067e24 */ /* 0x002fe2000f8e00ff */
[----:B------:R-:W-:Y:S01]  /*1b90*/  ULEA UR17, UR4, UR32, 0x2 ;  /* 0x0000002004117291 */ /* 0x000fe2000f8e10ff */
[----:B------:R-:W-:Y:S01]  /*1ba0*/  IMAD.U32 R7, RZ, RZ, UR21 ;  /* 0x00000015ff077e24 */ /* 0x000fe2000f8e00ff */
[----:B------:R-:W-:Y:S02]  /*1bb0*/  UIADD3 UR18, UPT, UPT, UR8, UR4, URZ ;  /* 0x0000000408127290 */ /* 0x000fe4000fffe0ff */
[----:B0-----:R-:W-:Y:S02]  /*1bc0*/  UIADD3 UR4, UPT, UPT, UR19, UR4, URZ ;  /* 0x0000000413047290 */ /* 0x001fe4000fffe0ff */
[----:B------:R1:W-:Y:S02]  /*1bd0*/  STS [UR14], R0 ;  /* 0x00000000ff007988 */ /* 0x0003e4000800080e */
[----:B------:R-:W-:-:S02]  /*1be0*/  UISETP.GE.AND UP1, UPT, UR4, UR21, UPT ;  /* 0x000000150400728c */ /* 0x000fc4000bf26270 */
[----:B------:R1:W-:Y:S04]  /*1bf0*/  STS [UR17], R0 ;  /* 0x00000000ff007988 */ /* 0x0003e80008000811 */
[----:B------:R1:W-:Y:S04]  /*1c00*/  STS.U8 [R6+UR8], RZ ;  /* 0x000000ff06007988 */ /* 0x0003e80008000008 */
[----:B------:R1:W-:Y:S01]  /*1c10*/  STS.U8 [R7+UR18], RZ ;  /* 0x000000ff07007988 */ /* 0x0003e20008000012 */
[----:B------:R-:W-:Y:S05]  /*1c20*/  BRA.U !UP1, `(.L_x_120) ;  /* 0xfffffffd09d07547 */ /* 0x000fea000b83ffff */
.L_x_119:
[----:B------:R-:W-:Y:S06]  /*1c30*/  BAR.SYNC.DEFER_BLOCKING 0x0 ;  /* 0x0000000000007b1d */ /* 0x000fec0000010000 */
[----:B------:R-:W-:Y:S05]  /*1c40*/  BRA.U !UP0, `(.L_x_121) ;  /* 0x0000000108287547 */ /* 0x000fea000b800000 */
[----:B------:R-:W-:Y:S01]  /*1c50*/  IMAD.MOV.U32 R9, RZ, RZ, 0x7fc00000 ;  /* 0x7fc00000ff097424 */ /* 0x000fe200078e00ff */
[----:B------:R-:W0:Y:S01]  /*1c60*/  LDCU UR5, c[0x0][0x360] ;  /* 0x00006c00ff0577ac */ /* 0x000e220008000800 */
[----:B------:R-:W-:-:S05]  /*1c70*/  UMOV UR4, URZ ;  /* 0x000000ff00047c82 */ /* 0x000fca0008000000 */
.L_x_122:
[----:B------:R-:W-:Y:S02]  /*1c80*/  UIMAD.WIDE UR18, UR4, 0x4, UR6 ;  /* 0x00000004041278a5 */ /* 0x000fe4000f8e0206 */
[----:B0-----:R-:W-:-:S04]  /*1c90*/  UIADD3 UR4, UPT, UPT, UR5, UR4, URZ ;  /* 0x0000000405047290 */ /* 0x001fc8000fffe0ff */
[----:B-12---:R-:W-:Y:S01]  /*1ca0*/  IMAD.U32 R6, RZ, RZ, UR18 ;  /* 0x00000012ff067e24 */ /* 0x006fe2000f8e00ff */
[----:B------:R-:W-:Y:S01]  /*1cb0*/  UISETP.GE.AND UP0, UPT, UR4, UR15, UPT ;  /* 0x0000000f0400728c */ /* 0x000fe2000bf06270 */
[----:B------:R-:W-:-:S05]  /*1cc0*/  IMAD.U32 R7, RZ, RZ, UR19 ;  /* 0x00000013ff077e24 */ /* 0x000fca000f8e00ff */
[----:B------:R2:W-:Y:S03]  /*1cd0*/  STG.E desc[UR28][R6.64], R9 ;  /* 0x0000000906007986 */ /* 0x0005e6000c10191c */
[----:B------:R-:W-:Y:S05]  /*1ce0*/  BRA.U !UP0, `(.L_x_122) ;  /* 0xfffffffd08e47547 */ /* 0x000fea000b83ffff */
.L_x_121:
[----:B-1----:R-:W-:Y:S01]  /*1cf0*/  FFMA R0, RZ, R15, UR13 ;  /* 0x0000000dff007e23 */ /* 0x002fe2000800000f */
[----:B------:R-:W-:Y:S01]  /*1d00*/  BAR.SYNC.DEFER_BLOCKING 0x0 ;  /* 0x0000000000007b1d */ /* 0x000fe20000010000 */
[----:B------:R-:W-:-:S03]  /*1d10*/  FSETP.GEU.AND P1, PT, |R5|, 6.5827683646048100446e-37, PT ;  /* 0x036000000500780b */ /* 0x000fc60003f2e200 */
[----:B------:R-:W-:-:S13]  /*1d20*/  FSETP.GT.AND P0, PT, |R0|, 1.469367938527859385e-39, PT ;  /* 0x001000000000780b */ /* 0x000fda0003f04200 */
[----:B------:R-:W-:Y:S05]  /*1d30*/  @P0 BRA P1, `(.L_x_123) ;  /* 0x0000000000180947 */ /* 0x000fea0000800000 */
[----:B------:R-:W-:Y:S01]  /*1d40*/  IMAD.MOV.U32 R12, RZ, RZ, R4 ;  /* 0x000000ffff0c7224 */ /* 0x000fe200078e0004 */
[----:B------:R-:W-:Y:S01]  /*1d50*/  MOV R36, 0x1d80 ;  /* 0x00001d8000247802 */ /* 0x000fe20000000f00 */
[----:B------:R-:W-:-:S07]  /*1d60*/  IMAD.MOV.U32 R13, RZ, RZ, R5 ;  /* 0x000000ffff0d7224 */ /* 0x000fce00078e0005 */
[----:B--2---:R-:W-:Y:S05]  /*1d70*/  CALL.REL.NOINC `($__internal_2_$__cuda_sm20_div_rn_f64_full) ;  /* 0x0000002000a47944 */ /* 0x004fea0003c00000 */
[----:B------:R-:W-:Y:S01]  /*1d80*/  UMOV UR12, UR26 ;  /* 0x0000001a000c7c82 */ /* 0x000fe20008000000 */
[----:B------:R-:W-:-:S05]  /*1d90*/  UMOV UR13, UR27 ;  /* 0x0000001b000d7c82 */ /* 0x000fca0008000000 */
.L_x_123:
[----:B------:R-:W0:Y:S01]  /*1da0*/  I2F.F64.U32 R14, R24 ;  /* 0x00000018000e7312 */ /* 0x000e220000201800 */
[----:B------:R-:W-:Y:S01]  /*1db0*/  IMAD.MOV.U32 R4, RZ, RZ, 0x1 ;  /* 0x00000001ff047424 */ /* 0x000fe200078e00ff */
[----:B------:R-:W-:-:S06]  /*1dc0*/  FSETP.GEU.AND P1, PT, |R3|, 6.5827683646048100446e-37, PT ;  /* 0x036000000300780b */ /* 0x000fcc0003f2e200 */
[----:B0-----:R-:W2:Y:S02]  /*1dd0*/  MUFU.RCP64H R5, R15 ;  /* 0x0000000f00057308 */ /* 0x001ea40000001800 */
[----:B--2---:R-:W-:-:S08]  /*1de0*/  DFMA R6, -R14, R4, 1 ;  /* 0x3ff000000e06742b */ /* 0x004fd00000000104 */
        /* <DEDUP_REMOVED lines=18> */
.L_x_124:
[----:B------:R-:W-:Y:S02]  /*1f10*/  VIADD R14, R24, 0x1 ;  /* 0x00000001180e7836 */ /* 0x000fe40000000000 */
[----:B------:R-:W-:-:S04]  /*1f20*/  IMAD.MOV.U32 R2, RZ, RZ, 0x1 ;  /* 0x00000001ff027424 */ /* 0x000fc800078e00ff */
[----:B------:R-:W0:Y:S08]  /*1f30*/  I2F.F64.U32 R14, R14 ;  /* 0x0000000e000e7312 */ /* 0x000e300000201800 */
        /* <DEDUP_REMOVED lines=15> */
[----:B------:R-:W-:Y:S05]  /*2030*/  CALL.REL.NOINC `($__internal_2_$__cuda_sm20_div_rn_f64_full) ;  /* 0x0000001c00f47944 */ /* 0x000fea0003c00000 */
[----:B------:R-:W-:Y:S02]  /*2040*/  IMAD.U32 R4, RZ, RZ, UR26 ;  /* 0x0000001aff047e24 */ /* 0x000fe4000f8e00ff */
[----:B------:R-:W-:-:S07]  /*2050*/  IMAD.U32 R5, RZ, RZ, UR27 ;  /* 0x0000001bff057e24 */ /* 0x000fce000f8e00ff */
.L_x_125:
[----:B------:R-:W-:Y:S01]  /*2060*/  UIADD3 UR4, UPT, UPT, UR16, 0x1, URZ ;  /* 0x0000000110047890 */ /* 0x000fe2000fffe0ff */
[----:B------:R-:W-:-:S08]  /*2070*/  IMAD.MOV.U32 R2, RZ, RZ, 0x1 ;  /* 0x00000001ff027424 */ /* 0x000fd000078e00ff */
        /* <DEDUP_REMOVED lines=19> */
.L_x_126:
[----:B------:R-:W0:Y:S01]  /*21b0*/  LDC R7, c[0x0][0x3ac] ;  /* 0x0000eb00ff077b82 */ /* 0x000e220000000800 */
[----:B------:R-:W-:Y:S01]  /*21c0*/  IMAD.MOV.U32 R26, RZ, RZ, 0x0 ;  /* 0x00000000ff1a7424 */ /* 0x000fe200078e00ff */
[----:B------:R-:W-:Y:S01]  /*21d0*/  CS2R R28, SRZ ;  /* 0x00000000001c7805 */ /* 0x000fe2000001ff00 */
[----:B------:R-:W-:Y:S01]  /*21e0*/  IMAD.MOV.U32 R27, RZ, RZ, 0x7ff80000 ;  /* 0x7ff80000ff1b7424 */ /* 0x000fe200078e00ff */
[----:B------:R-:W-:Y:S01]  /*21f0*/  CS2R R30, SRZ ;  /* 0x00000000001e7805 */ /* 0x000fe2000001ff00 */
[----:B------:R-:W-:Y:S01]  /*2200*/  IMAD.MOV.U32 R32, RZ, RZ, 0x0 ;  /* 0x00000000ff207424 */ /* 0x000fe200078e00ff */
[----:B------:R-:W-:Y:S01]  /*2210*/  UIADD3 UR30, UPT, UPT, UR16, -0x1, URZ ;  /* 0xffffffff101e7890 */ /* 0x000fe2000fffe0ff */
[----:B------:R-:W-:Y:S01]  /*2220*/  IMAD.MOV.U32 R33, RZ, RZ, 0x7ff80000 ;  /* 0x7ff80000ff217424 */ /* 0x000fe200078e00ff */
[----:B------:R-:W-:Y:S01]  /*2230*/  UMOV UR4, URZ ;  /* 0x000000ff00047c82 */ /* 0x000fe20008000000 */
[----:B------:R-:W-:Y:S01]  /*2240*/  UMOV UR5, URZ ;  /* 0x000000ff00057c82 */ /* 0x000fe20008000000 */
[----:B------:R-:W-:Y:S01]  /*2250*/  UMOV UR6, URZ ;  /* 0x000000ff00067c82 */ /* 0x000fe20008000000 */
[----:B------:R-:W-:Y:S01]  /*2260*/  UMOV UR7, URZ ;  /* 0x000000ff00077c82 */ /* 0x000fe20008000000 */
[----:B------:R-:W-:Y:S01]  /*2270*/  UMOV UR8, URZ ;  /* 0x000000ff00087c82 */ /* 0x000fe20008000000 */
[----:B------:R-:W-:Y:S01]  /*2280*/  UMOV UR16, UR22 ;  /* 0x0000001600107c82 */ /* 0x000fe20008000000 */
[----:B------:R-:W-:Y:S01]  /*2290*/  UMOV UR17, UR23 ;  /* 0x0000001700117c82 */ /* 0x000fe20008000000 */
[----:B------:R-:W-:Y:S01]  /*22a0*/  UMOV UR18, UR24 ;  /* 0x0000001800127c82 */ /* 0x000fe20008000000 */
[----:B------:R-:W-:Y:S01]  /*22b0*/  UMOV UR19, UR25 ;  /* 0x0000001900137c82 */ /* 0x000fe20008000000 */
[C---:B0-----:R-:W-:Y:S01]  /*22c0*/  IADD3 R34, PT, PT, R24.reuse, -0x1, R7 ;  /* 0xffffffff18227810 */ /* 0x041fe20007ffe007 */
[----:B------:R-:W-:Y:S01]  /*22d0*/  VIADD R24, R24, 0xffffffff ;  /* 0xffffffff18187836 */ /* 0x000fe20000000000 */
[----:B------:R-:W-:-:S07]  /*22e0*/  CS2R R6, SRZ ;  /* 0x0000000000067805 */ /* 0x000fce000001ff00 */
.L_x_155:
[----:B0-----:R-:W0:Y:S02]  /*22f0*/  LDCU UR21, c[0x0][0x3ac] ;  /* 0x00007580ff1577ac */ /* 0x001e240008000800 */
[----:B0-----:R-:W-:-:S13]  /*2300*/  ISETP.GE.AND P0, PT, R7, UR21, PT ;  /* 0x0000001507007c0c */ /* 0x001fda000bf06270 */
[----:B-1234-:R-:W-:Y:S05]  /*2310*/  @!P0 BRA `(.L_x_127) ;  /* 0x0000000000b08947 */ /* 0x01efea0003800000 */
[----:B------:R-:W0:Y:S02]  /*2320*/  LDC.64 R8, c[0x0][0x380] ;  /* 0x0000e000ff087b82 */ /* 0x000e240000000a00 */
[----:B0-----:R-:W-:-:S05]  /*2330*/  IMAD.WIDE.U32 R8, R7, 0x4, R8 ;  /* 0x0000000407087825 */ /* 0x001fca00078e0008 */
[----:B------:R0:W5:Y:S01]  /*2340*/  LDG.E.CONSTANT R0, desc[UR28][R8.64] ;  /* 0x0000001c08007981 */ /* 0x000162000c1e9900 */
[----:B------:R-:W-:Y:S01]  /*2350*/  VIADD R11, R7, -UR21 ;  /* 0x80000015070b7c36 */ /* 0x000fe20008000000 */
[----:B------:R-:W-:Y:S01]  /*2360*/  UMOV UR16, UR22 ;  /* 0x0000001600107c82 */ /* 0x000fe20008000000 */
[----:B------:R-:W-:-:S03]  /*2370*/  UMOV UR17, UR23 ;  /* 0x0000001700117c82 */ /* 0x000fc60008000000 */
[C---:B------:R-:W-:Y:S02]  /*2380*/  ISETP.GE.AND P0, PT, R11.reuse, UR30, PT ;  /* 0x0000001e0b007c0c */ /* 0x040fe4000bf06270 */
[----:B------:R-:W-:-:S11]  /*2390*/  ISETP.GE.AND P1, PT, R11, R24, PT ;  /* 0x000000180b00720c */ /* 0x000fd60003f26270 */
[----:B0-----:R-:W-:Y:S05]  /*23a0*/  @!P0 BRA `(.L_x_128) ;  /* 0x0000000000408947 */ /* 0x001fea0003800000 */
[----:B------:R-:W-:Y:S01]  /*23b0*/  ISETP.NE.AND P0, PT, R11, UR30, PT ;  /* 0x0000001e0b007c0c */ /* 0x000fe2000bf05270 */
[----:B------:R-:W-:Y:S01]  /*23c0*/  UMOV UR16, UR12 ;  /* 0x0000000c00107c82 */ /* 0x000fe20008000000 */
[----:B------:R-:W-:-:S11]  /*23d0*/  UMOV UR17, UR13 ;  /* 0x0000000d00117c82 */ /* 0x000fd60008000000 */
[----:B------:R-:W-:Y:S05]  /*23e0*/  @!P0 BRA `(.L_x_128) ;  /* 0x0000000000308947 */ /* 0x000fea0003800000 */
[----:B-----5:R-:W0:Y:S01]  /*23f0*/  F2F.F64.F32 R8, R0 ;  /* 0x0000000000087310 */ /* 0x020e220000201800 */
[----:B------:R-:W-:Y:S01]  /*2400*/  UMOV UR16, 0x0 ;  /* 0x0000000000107882 */ /* 0x000fe20000000000 */
[----:B------:R-:W-:Y:S01]  /*2410*/  UMOV UR17, 0x7ff80000 ;  /* 0x7ff8000000117882 */ /* 0x000fe20000000000 */
[----:B0-----:R-:W-:-:S14]  /*2420*/  DSETP.NE.AND P0, PT, |R8|, +INF , PT ;  /* 0x7ff000000800742a */ /* 0x001fdc0003f05200 */
[----:B------:R-:W-:Y:S01]  /*2430*/  VOTEU.ANY UP0, P0 ;  /* 0x0000000000ff7886 */ /* 0x000fe20000000100 */
[----:B------:R-:W-:-:S13]  /*2440*/  PLOP3.LUT P0, PT, PT, PT, UP0, 0x80, 0x8 ;  /* 0x000000000008781c */ /* 0x000fda0003f0f008 */
[----:B------:R-:W-:-:S08]  /*2450*/  @P0 DADD R8, R8, -UR22 ;  /* 0x8000001608080e29 */ /* 0x000fd00008000000 */
[----:B------:R-:W-:-:S10]  /*2460*/  @P0 DFMA R8, R8, R2, UR22 ;  /* 0x0000001608080e2b */ /* 0x000fd40008000002 */
[----:B------:R-:W-:Y:S02]  /*2470*/  @P0 R2UR UR18, R8 ;  /* 0x00000000081202ca */ /* 0x000fe400000e0000 */
[----:B------:R-:W-:-:S11]  /*2480*/  @P0 R2UR UR19, R9 ;  /* 0x00000000091302ca */ /* 0x000fd600000e0000 */
[----:B------:R-:W-:Y:S02]  /*2490*/  @UP0 UMOV UR16, UR18 ;  /* 0x0000001200100c82 */ /* 0x000fe40008000000 */
[----:B------:R-:W-:-:S05]  /*24a0*/  @UP0 UMOV UR17, UR19 ;  /* 0x0000001300110c82 */ /* 0x000fca0008000000 */
.L_x_128:
[----:B------:R-:W-:Y:S01]  /*24b0*/  UMOV UR18, UR24 ;  /* 0x0000001800127c82 */ /* 0x000fe20008000000 */
[----:B------:R-:W-:Y:S01]  /*24c0*/  UMOV UR19, UR25 ;  /* 0x0000001900137c82 */ /* 0x000fe20008000000 */
[----:B------:R-:W-:Y:S05]  /*24d0*/  @!P1 BRA `(.L_x_127) ;  /* 0x0000000000409947 */ /* 0x000fea0003800000 */
[----:B------:R-:W-:Y:S01]  /*24e0*/  ISETP.NE.AND P0, PT, R11, R24, PT ;  /* 0x000000180b00720c */ /* 0x000fe20003f05270 */
        /* <DEDUP_REMOVED lines=15> */
.L_x_127:
[C---:B------:R-:W-:Y:S01]  /*25e0*/  ISETP.GE.AND P0, PT, R7.reuse, UR31, PT ;  /* 0x0000001f07007c0c */ /* 0x040fe2000bf06270 */
[----:B------:R-:W0:Y:S01]  /*25f0*/  LDCU UR21, c[0x0][0x3b4] ;  /* 0x00007680ff1577ac */ /* 0x000e220008000800 */
[----:B------:R-:W-:Y:S01]  /*2600*/  IMAD.U32 R13, RZ, RZ, UR8 ;  /* 0x00000008ff0d7e24 */ /* 0x000fe2000f8e00ff */
[----:B------:R-:W-:Y:S01]  /*2610*/  ISETP.GE.AND P4, PT, R7, R34, PT ;  /* 0x000000220700720c */ /* 0x000fe20003f86270 */
[----:B------:R-:W-:Y:S01]  /*2620*/  IMAD.U32 R8, RZ, RZ, UR18 ;  /* 0x00000012ff087e24 */ /* 0x000fe2000f8e00ff */
[----:B------:R-:W-:Y:S01]  /*2630*/  UIADD3 UR22, UPT, UPT, UR8, 0x1, URZ ;  /* 0x0000000108167890 */ /* 0x000fe2000fffe0ff */
[----:B------:R-:W-:Y:S02]  /*2640*/  IMAD.U32 R9, RZ, RZ, UR19 ;  /* 0x00000013ff097e24 */ /* 0x000fe4000f8e00ff */
[----:B------:R-:W-:Y:S02]  /*2650*/  IMAD.U32 R10, RZ, RZ, UR16 ;  /* 0x00000010ff0a7e24 */ /* 0x000fe4000f8e00ff */
[----:B------:R-:W-:-:S03]  /*2660*/  IMAD.U32 R11, RZ, RZ, UR17 ;  /* 0x00000011ff0b7e24 */ /* 0x000fc6000f8e00ff */
[----:B------:R-:W-:Y:S01]  /*2670*/  VOTEU.ANY UP0, P0 ;  /* 0x0000000000ff7886 */ /* 0x000fe20000000100 */
[----:B------:R-:W-:Y:S01]  /*2680*/  PLOP3.LUT P1, PT, PT, PT, UP0, 0x80, 0x8 ;  /* 0x000000000008781c */ /* 0x000fe20003f2f008 */
[----:B------:R-:W-:Y:S01]  /*2690*/  DSETP.NE.AND P0, PT, |R8|, +INF , PT ;  /* 0x7ff000000800742a */ /* 0x000fe20003f05200 */
[----:B------:R-:W-:Y:S01]  /*26a0*/  IMAD.U32 R9, RZ, RZ, UR8 ;  /* 0x00000008ff097e24 */ /* 0x000fe2000f8e00ff */
[----:B0-----:R-:W-:-:S04]  /*26b0*/  ULEA UR21, UR21, UR32, 0x2 ;  /* 0x0000002015157291 */ /* 0x001fc8000f8e10ff */
[----:B------:R-:W-:-:S06]  /*26c0*/  DSETP.NE.AND P0, PT, |R10|, +INF , P0 ;  /* 0x7ff000000a00742a */ /* 0x000fcc0000705200 */
[----:B------:R-:W-:Y:S01]  /*26d0*/  ISETP.GE.AND P3, PT, R7, R34, P0 ;  /* 0x000000220700720c */ /* 0x000fe20000766270 */
[----:B------:R-:W0:Y:S03]  /*26e0*/  @P1 LDS.U8 R13, [R13+UR21] ;  /* 0x000000150d0d1984 */ /* 0x000e260008000000 */
[----:B-----5:R-:W-:-:S05]  /*26f0*/  SEL R0, RZ, 0x1, !P3 ;  /* 0x00000001ff007807 */ /* 0x020fca0005800000 */
[----:B------:R1:W-:Y:S01]  /*2700*/  STS.U8 [R9+UR21], R0 ;  /* 0x0000000009007988 */ /* 0x0003e20008000015 */
[----:B0-----:R-:W-:-:S04]  /*2710*/  @P1 IMAD.IADD R6, R6, 0x1, -R13 ;  /* 0x0000000106061824 */ /* 0x001fc800078e0a0d */
[----:B------:R-:W-:Y:S02]  /*2720*/  VIADD R8, R6, 0x1 ;  /* 0x0000000106087836 */ /* 0x000fe40000000000 */
[----:B------:R-:W-:-:S04]  /*2730*/  @!P3 IMAD.MOV R8, RZ, RZ, R6 ;  /* 0x000000ffff08b224 */ /* 0x000fc800078e0206 */
[----:B------:R-:W-:-:S05]  /*2740*/  IMAD.MOV.U32 R6, RZ, RZ, R8 ;  /* 0x000000ffff067224 */ /* 0x000fca00078e0008 */
[----:B------:R-:W-:Y:S01]  /*2750*/  ISETP.NE.AND P2, PT, R6, UR31, PT ;  /* 0x0000001f06007c0c */ /* 0x000fe2000bf45270 */
[----:B-1----:R-:W-:-:S12]  /*2760*/  @!P3 BRA `(.L_x_129) ;  /* 0x000000000024b947 */ /* 0x002fd80003800000 */
[----:B------:R-:W0:Y:S01]  /*2770*/  S2UR UR23, SR_CgaCtaId ;  /* 0x00000000001779c3 */ /* 0x000e220000008800 */
[----:B------:R-:W-:Y:S01]  /*2780*/  IMAD.U32 R8, RZ, RZ, UR16 ;  /* 0x00000010ff087e24 */ /* 0x000fe2000f8e00ff */
[----:B------:R-:W-:Y:S01]  /*2790*/  UMOV UR21, 0x400 ;  /* 0x0000040000157882 */ /* 0x000fe20000000000 */
[----:B------:R-:W-:-:S06]  /*27a0*/  IMAD.U32 R9, RZ, RZ, UR17 ;  /* 0x00000011ff097e24 */ /* 0x000fcc000f8e00ff */
[----:B------:R-:W-:-:S10]  /*27b0*/  DADD R8, R8, -UR18 ;  /* 0x8000001208087e29 */ /* 0x000fd40008000000 */
[----:B------:R-:W1:Y:S01]  /*27c0*/  F2F.F32.F64 R8, R8 ;  /* 0x0000000800087310 */ /* 0x000e620000301000 */
[----:B0-----:R-:W-:-:S04]  /*27d0*/  ULEA UR21, UR23, UR21, 0x18 ;  /* 0x0000001517157291 */ /* 0x001fc8000f8ec0ff */
[----:B------:R-:W-:-:S09]  /*27e0*/  ULEA UR8, UR8, UR21, 0x2 ;  /* 0x0000001508087291 */ /* 0x000fd2000f8e10ff */
[----:B-1----:R0:W-:Y:S03]  /*27f0*/  STS [UR8], R8 ;  /* 0x00000008ff007988 */ /* 0x0021e60008000808 */
.L_x_129:
[----:B------:R-:W-:Y:S02]  /*2800*/  IMAD.MOV.U32 R25, RZ, RZ, 0x42480000 ;  /* 0x42480000ff197424 */ /* 0x000fe400078e00ff */
[----:B------:R-:W-:Y:S01]  /*2810*/  IMAD.MOV.U32 R0, RZ, RZ, 0x42c80000 ;  /* 0x42c80000ff007424 */ /* 0x000fe200078e00ff */
[----:B------:R-:W-:Y:S06]  /*2820*/  @P2 BRA `(.L_x_130) ;  /* 0x0000000800002947 */ /* 0x000fec0003800000 */
[----:B------:R-:W-:Y:S05]  /*2830*/  @!P3 BRA `(.L_x_131) ;  /* 0x000000080000b947 */ /* 0x000fea0003800000 */
[----:B------:R-:W1:Y:S01]  /*2840*/  S2UR UR21, SR_CgaCtaId ;  /* 0x00000000001579c3 */ /* 0x000e620000008800 */
[----:B------:R-:W-:Y:S01]  /*2850*/  UMOV UR8, 0x400 ;  /* 0x0000040000087882 */ /* 0x000fe20000000000 */
[----:B0-----:R-:W-:-:S05]  /*2860*/  IMAD.U32 R8, RZ, RZ, UR31 ;  /* 0x0000001fff087e24 */ /* 0x001fca000f8e00ff */
[----:B------:R-:W-:Y:S01]  /*2870*/  ISETP.GE.U32.AND P0, PT, R8, 0x2, PT ;  /* 0x000000020800780c */ /* 0x000fe20003f06070 */
[----:B-1----:R-:W-:-:S09]  /*2880*/  ULEA UR23, UR21, UR8, 0x18 ;  /* 0x0000000815177291 */ /* 0x002fd2000f8ec0ff */
[----:B------:R-:W0:Y:S02]  /*2890*/  LDS R20, [UR23] ;  /* 0x00000017ff147984 */ /* 0x000e240008000800 */
[----:B0-----:R-:W-:Y:S01]  /*28a0*/  IMAD.MOV.U32 R23, RZ, RZ, R20 ;  /* 0x000000ffff177224 */ /* 0x001fe200078e0014 */
[----:B------:R-:W-:Y:S06]  /*28b0*/  @!P0 BRA `(.L_x_132) ;  /* 0x0000000400848947 */ /* 0x000fec0003800000 */
[----:B------:R-:W-:Y:S01]  /*28c0*/  IMAD.U32 R8, RZ, RZ, UR31 ;  /* 0x0000001fff087e24 */ /* 0x000fe2000f8e00ff */
[----:B------:R-:W-:Y:S01]  /*28d0*/  UMOV UR8, 0x1 ;  /* 0x0000000100087882 */ /* 0x000fe20000000000 */
[----:B------:R-:W-:Y:S02]  /*28e0*/  IMAD.MOV.U32 R23, RZ, RZ, R20 ;  /* 0x000000ffff177224 */ /* 0x000fe400078e0014 */
[----:B------:R-:W-:-:S05]  /*28f0*/  VIADD R8, R8, 0xfffffffe ;  /* 0xfffffffe08087836 */ /* 0x000fca0000000000 */
[----:B------:R-:W-:-:S13]  /*2900*/  ISETP.GE.U32.AND P0, PT, R8, 0xf, PT ;  /* 0x0000000f0800780c */ /* 0x000fda0003f06070 */
[----:B------:R-:W-:Y:S05]  /*2910*/  @!P0 BRA `(.L_x_133) ;  /* 0x0000000000848947 */ /* 0x000fea0003800000 */
[----:B------:R-:W-:Y:S01]  /*2920*/  UIADD3 UR8, UPT, UPT, UR31, -0x1, URZ ;  /* 0xffffffff1f087890 */ /* 0x000fe2000fffe0ff */
[----:B------:R-:W-:Y:S01]  /*2930*/  IMAD.MOV.U32 R23, RZ, RZ, R20 ;  /* 0x000000ffff177224 */ /* 0x000fe200078e0014 */
[----:B------:R-:W-:Y:S02]  /*2940*/  UIADD3 UR24, UPT, UPT, UR23, 0x20, URZ ;  /* 0x0000002017187890 */ /* 0x000fe4000fffe0ff */
[----:B------:R-:W-:-:S04]  /*2950*/  ULOP3.LUT UR8, UR8, 0xfffffff0, URZ, 0xc0, !UPT ;  /* 0xfffffff008087892 */ /* 0x000fc8000f8ec0ff */
[----:B------:R-:W-:-:S03]  /*2960*/  UIADD3 UR21, UPT, UPT, -UR8, URZ, URZ ;  /* 0x000000ff08157290 */ /* 0x000fc6000fffe1ff */
[----:B------:R-:W-:-:S09]  /*2970*/  UMOV UR8, URZ ;  /* 0x000000ff00087c82 */ /* 0x000fd20008000000 */
.L_x_134:
[----:B------:R-:W0:Y:S01]  /*2980*/  LDS.128 R8, [UR24+-0x20] ;  /* 0xffffe018ff087984 */ /* 0x000e220008000c00 */
[----:B------:R-:W-:Y:S02]  /*2990*/  UIADD3 UR21, UPT, UPT, UR21, 0x10, URZ ;  /* 0x0000001015157890 */ /* 0x000fe4000fffe0ff */
[----:B------:R-:W-:Y:S01]  /*29a0*/  UIADD3 UR8, UPT, UPT, UR8, 0x10, URZ ;  /* 0x0000001008087890 */ /* 0x000fe2000fffe0ff */
[----:B------:R-:W1:Y:S01]  /*29b0*/  LDS.128 R12, [UR24+-0x10] ;  /* 0xfffff018ff0c7984 */ /* 0x000e620008000c00 */
[----:B------:R-:W-:-:S03]  /*29c0*/  UISETP.NE.AND UP1, UPT, UR21, URZ, UPT ;  /* 0x000000ff1500728c */ /* 0x000fc6000bf25270 */
[----:B------:R-:W2:Y:S04]  /*29d0*/  LDS.128 R16, [UR24] ;  /* 0x00000018ff107984 */ /* 0x000ea80008000c00 */
[----:B------:R-:W-:Y:S01]  /*29e0*/  LDS R8, [UR24+0x20] ;  /* 0x00002018ff087984 */ /* 0x000fe20008000800 */
[-CC-:B0-----:R-:W-:Y:S02]  /*29f0*/  FMNMX3 R35, R20, R9.reuse, R10.reuse, PT ;  /* 0x0000000914237276 */ /* 0x181fe4000380000a */
[----:B------:R-:W-:Y:S02]  /*2a00*/  FMNMX3 R9, R23, R9, R10, !PT ;  /* 0x0000000917097276 */ /* 0x000fe4000780000a */
[----:B------:R-:W0:Y:S01]  /*2a10*/  LDS.128 R20, [UR24+0x10] ;  /* 0x00001018ff147984 */ /* 0x000e220008000c00 */
[-CC-:B-1----:R-:W-:Y:S01]  /*2a20*/  FMNMX3 R35, R35, R11.reuse, R12.reuse, PT ;  /* 0x0000000b23237276 */ /* 0x182fe2000380000c */
[----:B------:R-:W-:Y:S01]  /*2a30*/  UIADD3 UR24, UPT, UPT, UR24, 0x40, URZ ;  /* 0x0000004018187890 */ /* 0x000fe2000fffe0ff */
[----:B------:R-:W-:-:S02]  /*2a40*/  FMNMX3 R9, R9, R11, R12, !PT ;  /* 0x0000000b09097276 */ /* 0x000fc4000780000c */
[-CC-:B------:R-:W-:Y:S02]  /*2a50*/  FMNMX3 R35, R35, R13.reuse, R14.reuse, PT ;  /* 0x0000000d23237276 */ /* 0x180fe4000380000e */
[----:B------:R-:W-:Y:S02]  /*2a60*/  FMNMX3 R9, R9, R13, R14, !PT ;  /* 0x0000000d09097276 */ /* 0x000fe4000780000e */
[-CC-:B--2---:R-:W-:Y:S02]  /*2a70*/  FMNMX3 R35, R35, R15.reuse, R16.reuse, PT ;  /* 0x0000000f23237276 */ /* 0x184fe40003800010 */
[----:B------:R-:W-:Y:S02]  /*2a80*/  FMNMX3 R9, R9, R15, R16, !PT ;  /* 0x0000000f09097276 */ /* 0x000fe40007800010 */
[-CC-:B------:R-:W-:Y:S02]  /*2a90*/  FMNMX3 R35, R35, R17.reuse, R18.reuse, PT ;  /* 0x0000001123237276 */ /* 0x180fe40003800012 */
[----:B------:R-:W-:-:S02]  /*2aa0*/  FMNMX3 R9, R9, R17, R18, !PT ;  /* 0x0000001109097276 */ /* 0x000fc40007800012 */
[-CC-:B0-----:R-:W-:Y:S02]  /*2ab0*/  FMNMX3 R35, R35, R19.reuse, R20.reuse, PT ;  /* 0x0000001323237276 */ /* 0x181fe40003800014 */
[----:B------:R-:W-:Y:S02]  /*2ac0*/  FMNMX3 R9, R9, R19, R20, !PT ;  /* 0x0000001309097276 */ /* 0x000fe40007800014 */
[-CC-:B------:R-:W-:Y:S02]  /*2ad0*/  FMNMX3 R35, R35, R21.reuse, R22.reuse, PT ;  /* 0x0000001523237276 */ /* 0x180fe40003800016 */
[----:B------:R-:W-:Y:S02]  /*2ae0*/  FMNMX3 R9, R9, R21, R22, !PT ;  /* 0x0000001509097276 */ /* 0x000fe40007800016 */
[-CC-:B------:R-:W-:Y:S02]  /*2af0*/  FMNMX3 R20, R35, R23.reuse, R8.reuse, PT ;  /* 0x0000001723147276 */ /* 0x180fe40003800008 */
[----:B------:R-:W-:Y:S01]  /*2b00*/  FMNMX3 R23, R9, R23, R8, !PT ;  /* 0x0000001709177276 */ /* 0x000fe20007800008 */
[----:B------:R-:W-:Y:S06]  /*2b10*/  BRA.U UP1, `(.L_x_134) ;  /* 0xfffffffd01987547 */ /* 0x000fec000b83ffff */
[----:B------:R-:W-:-:S12]  /*2b20*/  UIADD3 UR8, UPT, UPT, UR8, 0x1, URZ ;  /* 0x0000000108087890 */ /* 0x000fd8000fffe0ff */
.L_x_133:
[----:B------:R-:W-:-:S04]  /*2b30*/  IMAD.U32 R8, RZ, RZ, UR31 ;  /* 0x0000001fff087e24 */ /* 0x000fc8000f8e00ff */
[----:B------:R-:W-:-:S05]  /*2b40*/  VIADD R8, R8, 0xffffffff ;  /* 0xffffffff08087836 */ /* 0x000fca0000000000 */
[----:B------:R-:W-:-:S13]  /*2b50*/  LOP3.LUT P0, RZ, R8, 0xf, RZ, 0xc0, !PT ;  /* 0x0000000f08ff7812 */ /* 0x000fda000780c0ff */
[----:B------:R-:W-:Y:S05]  /*2b60*/  @!P0 BRA `(.L_x_132) ;  /* 0x0000000000d88947 */ /* 0x000fea0003800000 */
[C---:B------:R-:W-:Y:S02]  /*2b70*/  LOP3.LUT R9, R8.reuse, 0xf, RZ, 0xc0, !PT ;  /* 0x0000000f08097812 */ /* 0x040fe400078ec0ff */
[----:B------:R-:W-:-:S03]  /*2b80*/  LOP3.LUT P2, RZ, R8, 0x7, RZ, 0xc0, !PT ;  /* 0x0000000708ff7812 */ /* 0x000fc6000784c0ff */
[----:B------:R-:W-:-:S05]  /*2b90*/  VIADD R9, R9, 0xffffffff ;  /* 0xffffffff09097836 */ /* 0x000fca0000000000 */
[----:B------:R-:W-:-:S13]  /*2ba0*/  ISETP.GE.U32.AND P0, PT, R9, 0x7, PT ;  /* 0x000000070900780c */ /* 0x000fda0003f06070 */
[----:B------:R-:W-:Y:S05]  /*2bb0*/  @!P0 BRA `(.L_x_135) ;  /* 0x0000000000488947 */ /* 0x000fea0003800000 */
[----:B------:R-:W-:Y:S02]  /*2bc0*/  ULEA UR21, UR8, UR23, 0x2 ;  /* 0x0000001708157291 */ /* 0x000fe4000f8e10ff */
[----:B------:R-:W-:-:S07]  /*2bd0*/  UIADD3 UR8, UPT, UPT, UR8, 0x8, URZ ;  /* 0x0000000808087890 */ /* 0x000fce000fffe0ff */
[----:B------:R-:W-:Y:S04]  /*2be0*/  LDS R9, [UR21] ;  /* 0x00000015ff097984 */ /* 0x000fe80008000800 */
[----:B------:R-:W0:Y:S04]  /*2bf0*/  LDS R10, [UR21+0x4] ;  /* 0x00000415ff0a7984 */ /* 0x000e280008000800 */
[----:B------:R-:W-:Y:S04]  /*2c00*/  LDS R12, [UR21+0x8] ;  /* 0x00000815ff0c7984 */ /* 0x000fe80008000800 */
[----:B------:R-:W1:Y:S04]  /*2c10*/  LDS R13, [UR21+0xc] ;  /* 0x00000c15ff0d7984 */ /* 0x000e680008000800 */
[----:B------:R-:W-:Y:S04]  /*2c20*/  LDS R14, [UR21+0x10] ;  /* 0x00001015ff0e7984 */ /* 0x000fe80008000800 */
[----:B------:R-:W2:Y:S04]  /*2c30*/  LDS R15, [UR21+0x14] ;  /* 0x00001415ff0f7984 */ /* 0x000ea80008000800 */
[----:B------:R-:W-:Y:S04]  /*2c40*/  LDS R16, [UR21+0x18] ;  /* 0x00001815ff107984 */ /* 0x000fe80008000800 */
[----:B------:R-:W3:Y:S01]  /*2c50*/  LDS R17, [UR21+0x1c] ;  /* 0x00001c15ff117984 */ /* 0x000ee20008000800 */
[----:B0-----:R-:W-:-:S02]  /*2c60*/  FMNMX3 R11, R20, R9, R10, PT ;  /* 0x00000009140b7276 */ /* 0x001fc4000380000a */
[----:B------:R-:W-:Y:S02]  /*2c70*/  FMNMX3 R9, R23, R9, R10, !PT ;  /* 0x0000000917097276 */ /* 0x000fe4000780000a */
[-CC-:B-1----:R-:W-:Y:S02]  /*2c80*/  FMNMX3 R11, R11, R12.reuse, R13.reuse, PT ;  /* 0x0000000c0b0b7276 */ /* 0x182fe4000380000d */
[----:B------:R-:W-:Y:S02]  /*2c90*/  FMNMX3 R9, R9, R12, R13, !PT ;  /* 0x0000000c09097276 */ /* 0x000fe4000780000d */
[-CC-:B--2---:R-:W-:Y:S02]  /*2ca0*/  FMNMX3 R11, R11, R14.reuse, R15.reuse, PT ;  /* 0x0000000e0b0b7276 */ /* 0x184fe4000380000f */
[----:B------:R-:W-:Y:S02]  /*2cb0*/  FMNMX3 R9, R9, R14, R15, !PT ;  /* 0x0000000e09097276 */ /* 0x000fe4000780000f */
[----:B---3--:R-:W-:-:S02]  /*2cc0*/  FMNMX3 R20, R11, R16, R17, PT ;  /* 0x000000100b147276 */ /* 0x008fc40003800011 */
[----:B------:R-:W-:-:S07]  /*2cd0*/  FMNMX3 R23, R9, R16, R17, !PT ;  /* 0x0000001009177276 */ /* 0x000fce0007800011 */
.L_x_135:
        /* <DEDUP_REMOVED lines=11> */
[----:B------:R-:W1:Y:S01]  /*2d90*/  LDS R12, [UR21+0xc] ;  /* 0x00000c15ff0c7984 */ /* 0x000e620008000800 */
[----:B0-----:R-:W-:-:S02]  /*2da0*/  FMNMX3 R20, R20, R9, R10, PT ;  /* 0x0000000914147276 */ /* 0x001fc4000380000a */
[----:B------:R-:W-:Y:S02]  /*2db0*/  FMNMX3 R23, R23, R9, R10, !PT ;  /* 0x0000000917177276 */ /* 0x000fe4000780000a */
[-CC-:B-1----:R-:W-:Y:S02]  /*2dc0*/  FMNMX3 R20, R20, R11.reuse, R12.reuse, PT ;  /* 0x0000000b14147276 */ /* 0x182fe4000380000c */
[----:B------:R-:W-:-:S07]  /*2dd0*/  FMNMX3 R23, R23, R11, R12, !PT ;  /* 0x0000000b17177276 */ /* 0x000fce000780000c */
.L_x_136:
[----:B------:R-:W-:Y:S05]  /*2de0*/  @!P2 BRA `(.L_x_132) ;  /* 0x000000000038a947 */ /* 0x000fea0003800000 */
[----:B------:R-:W-:Y:S01]  /*2df0*/  ULEA UR8, UR8, UR23, 0x2 ;  /* 0x0000001708087291 */ /* 0x000fe2000f8e10ff */
[----:B------:R-:W-:-:S04]  /*2e00*/  LOP3.LUT R8, R8, 0x3, RZ, 0xc0, !PT ;  /* 0x0000000308087812 */ /* 0x000fc800078ec0ff */
[----:B------:R-:W-:-:S04]  /*2e10*/  ISETP.NE.AND P0, PT, R8, 0x1, PT ;  /* 0x000000010800780c */ /* 0x000fc80003f05270 */
[----:B------:R-:W0:Y:S02]  /*2e20*/  LDS R9, [UR8] ;  /* 0x00000008ff097984 */ /* 0x000e240008000800 */
[-C--:B0-----:R-:W-:Y:S02]  /*2e30*/  FMNMX R20, R20, R9.reuse, PT ;  /* 0x0000000914147209 */ /* 0x081fe40003800000 */
[----:B------:R-:W-:-:S05]  /*2e40*/  FMNMX R23, R23, R9, !PT ;  /* 0x0000000917177209 */ /* 0x000fca0007800000 */
[----:B------:R-:W-:Y:S05]  /*2e50*/  @!P0 BRA `(.L_x_132) ;  /* 0x00000000001c8947 */ /* 0x000fea0003800000 */
[----:B------:R-:W-:Y:S02]  /*2e60*/  ISETP.NE.AND P0, PT, R8, 0x2, PT ;  /* 0x000000020800780c */ /* 0x000fe40003f05270 */
[----:B------:R-:W0:Y:S11]  /*2e70*/  LDS R8, [UR8+0x4] ;  /* 0x00000408ff087984 */ /* 0x000e360008000800 */
[----:B------:R-:W1:Y:S01]  /*2e80*/  @P0 LDS R9, [UR8+0x8] ;  /* 0x00000808ff090984 */ /* 0x000e620008000800 */
[----:B0-----:R-:W-:-:S02]  /*2e90*/  FMNMX R20, R20, R8, PT ;  /* 0x0000000814147209 */ /* 0x001fc40003800000 */
[----:B------:R-:W-:Y:S02]  /*2ea0*/  FMNMX R23, R23, R8, !PT ;  /* 0x0000000817177209 */ /* 0x000fe40007800000 */
[-C--:B-1----:R-:W-:Y:S02]  /*2eb0*/  @P0 FMNMX R20, R20, R9.reuse, PT ;  /* 0x0000000914140209 */ /* 0x082fe40003800000 */
[----:B------:R-:W-:-:S07]  /*2ec0*/  @P0 FMNMX R23, R23, R9, !PT ;  /* 0x0000000917170209 */ /* 0x000fce0007800000 */
.L_x_132:
[----:B------:R-:W-:-:S05]  /*2ed0*/  FADD R13, R23, -R20 ;  /* 0x80000014170d7221 */ /* 0x000fca0000000000 */
[----:B------:R-:W-:-:S13]  /*2ee0*/  FSETP.GT.AND P0, PT, |R13|, 9.999999682655225389e-21, PT ;  /* 0x1e3ce5080d00780b */ /* 0x000fda0003f04200 */
[----:B------:R-:W-:Y:S05]  /*2ef0*/  @!P0 BRA `(.L_x_137) ;  /* 0x0000000000548947 */ /* 0x000fea0003800000 */
[----:B------:R-:W0:Y:S01]  /*2f00*/  MUFU.RCP R8, R13 ;  /* 0x0000000d00087308 */ /* 0x000e220000001000 */
[----:B------:R-:W-:Y:S02]  /*2f10*/  IMAD.U32 R10, RZ, RZ, UR16 ;  /* 0x00000010ff0a7e24 */ /* 0x000fe4000f8e00ff */
[----:B------:R-:W-:-:S05]  /*2f20*/  IMAD.U32 R11, RZ, RZ, UR17 ;  /* 0x00000011ff0b7e24 */ /* 0x000fca000f8e00ff */
[----:B------:R-:W1:Y:S01]  /*2f30*/  FCHK P0, R0, R13 ;  /* 0x0000000d00007302 */ /* 0x000e620000000000 */
[----:B------:R-:W-:Y:S01]  /*2f40*/  DADD R10, R10, -UR18 ;  /* 0x800000120a0a7e29 */ /* 0x000fe20008000000 */
[----:B0-----:R-:W-:-:S09]  /*2f50*/  FFMA R9, -R13, R8, 1 ;  /* 0x3f8000000d097423 */ /* 0x001fd20000000108 */
[----:B------:R-:W0:Y:S01]  /*2f60*/  F2F.F32.F64 R11, R10 ;  /* 0x0000000a000b7310 */ /* 0x000e220000301000 */
[----:B------:R-:W-:-:S04]  /*2f70*/  FFMA R8, R8, R9, R8 ;  /* 0x0000000908087223 */ /* 0x000fc80000000008 */
[----:B------:R-:W-:-:S04]  /*2f80*/  FFMA R9, R8, 100, RZ ;  /* 0x42c8000008097823 */ /* 0x000fc800000000ff */
[----:B------:R-:W-:-:S04]  /*2f90*/  FFMA R12, -R13, R9, 100 ;  /* 0x42c800000d0c7423 */ /* 0x000fc80000000109 */
[----:B------:R-:W-:Y:S01]  /*2fa0*/  FFMA R9, R8, R12, R9 ;  /* 0x0000000c08097223 */ /* 0x000fe20000000009 */
[----:B0-----:R-:W-:Y:S01]  /*2fb0*/  FADD R20, R11, -R20 ;  /* 0x800000140b147221 */ /* 0x001fe20000000000 */
[----:B-1----:R-:W-:Y:S06]  /*2fc0*/  @!P0 BRA `(.L_x_138) ;  /* 0x0000000000108947 */ /* 0x002fec0003800000 */
[----:B------:R-:W-:Y:S01]  /*2fd0*/  IMAD.MOV.U32 R9, RZ, RZ, R13 ;  /* 0x000000ffff097224 */ /* 0x000fe200078e000d */
[----:B------:R-:W-:-:S07]  /*2fe0*/  MOV R10, 0x3000 ;  /* 0x00003000000a7802 */ /* 0x000fce0000000f00 */
[----:B------:R-:W-:Y:S05]  /*2ff0*/  CALL.REL.NOINC `($__internal_3_$__cuda_sm3x_div_rn_noftz_f32_slowpath) ;  /* 0x0000001400707944 */ /* 0x000fea0003c00000 */
[----:B------:R-:W-:-:S07]  /*3000*/  IMAD.MOV.U32 R9, RZ, RZ, R8 ;  /* 0x000000ffff097224 */ /* 0x000fce00078e0008 */
.L_x_138:
[----:B------:R-:W-:Y:S01]  /*3010*/  FMUL R25, R20, R9 ;  /* 0x0000000914197220 */ /* 0x000fe20000400000 */
[----:B------:R-:W-:Y:S06]  /*3020*/  BRA `(.L_x_137) ;  /* 0x0000000000087947 */ /* 0x000fec0003800000 */
.L_x_130:
[----:B------:R-:W-:Y:S05]  /*3030*/  @P0 BRA P4, `(.L_x_137) ;  /* 0x0000000000040947 */ /* 0x000fea0002000000 */
.L_x_131:
[----:B------:R-:W-:-:S07]  /*3040*/  IMAD.MOV.U32 R25, RZ, RZ, 0x7fc00000 ;  /* 0x7fc00000ff197424 */ /* 0x000fce00078e00ff */
.L_x_137:
[----:B------:R-:W-:Y:S01]  /*3050*/  FSETP.NE.AND P0, PT, |R25|, +INF , PT ;  /* 0x7f8000001900780b */ /* 0x000fe20003f05200 */
[----:B------:R-:W-:-:S12]  /*3060*/  IMAD.MOV.U32 R9, RZ, RZ, 0x7fc00000 ;  /* 0x7fc00000ff097424 */ /* 0x000fd800078e00ff */
[----:B------:R-:W-:Y:S05]  /*3070*/  @!P0 BRA `(.L_x_139) ;  /* 0x00000000008c8947 */ /* 0x000fea0003800000 */
[----:B------:R-:W-:-:S09]  /*3080*/  UISETP.GE.AND UP1, UPT, UR5, UR9, UPT ;  /* 0x000000090500728c */ /* 0x000fd2000bf26270 */
[----:B------:R-:W-:Y:S05]  /*3090*/  BRA.U UP1, `(.L_x_140) ;  /* 0x0000000101747547 */ /* 0x000fea000b800000 */
[----:B------:R-:W1:Y:S01]  /*30a0*/  F2F.F64.F32 R10, R25 ;  /* 0x00000019000a7310 */ /* 0x000e620000201800 */
[----:B------:R-:W-:-:S04]  /*30b0*/  UIADD3 UR5, UPT, UPT, UR5, 0x1, URZ ;  /* 0x0000000105057890 */ /* 0x000fc8000fffe0ff */
[----:B------:R-:W-:Y:S01]  /*30c0*/  UISETP.NE.AND UP1, UPT, UR5, UR9, UPT ;  /* 0x000000090500728c */ /* 0x000fe2000bf25270 */
[----:B-1----:R-:W-:-:S08]  /*30d0*/  DADD R30, R30, R10 ;  /* 0x000000001e1e7229 */ /* 0x002fd0000000000a */
[----:B------:R-:W-:Y:S05]  /*30e0*/  BRA.U UP1, `(.L_x_139) ;  /* 0x0000000101707547 */ /* 0x000fea000b800000 */
[----:B------:R-:W1:Y:S01]  /*30f0*/  I2F.F64.U32 R14, UR9 ;  /* 0x00000009000e7d12 */ /* 0x000e620008201800 */
[----:B0-----:R-:W-:Y:S01]  /*3100*/  IMAD.MOV.U32 R8, RZ, RZ, 0x1 ;  /* 0x00000001ff087424 */ /* 0x001fe200078e00ff */
[----:B------:R-:W-:-:S06]  /*3110*/  FSETP.GEU.AND P2, PT, |R31|, 6.5827683646048100446e-37, PT ;  /* 0x036000001f00780b */ /* 0x000fcc0003f4e200 */
[----:B-1----:R-:W0:Y:S02]  /*3120*/  MUFU.RCP64H R9, R15 ;  /* 0x0000000f00097308 */ /* 0x002e240000001800 */
        /* <DEDUP_REMOVED lines=14> */
[----:B------:R-:W-:Y:S05]  /*3210*/  CALL.REL.NOINC `($__internal_2_$__cuda_sm20_div_rn_f64_full) ;  /* 0x0000000c007c7944 */ /* 0x000fea0003c00000 */
[----:B------:R-:W-:Y:S02]  /*3220*/  IMAD.U32 R32, RZ, RZ, UR26 ;  /* 0x0000001aff207e24 */ /* 0x000fe4000f8e00ff */
[----:B------:R-:W-:-:S07]  /*3230*/  IMAD.U32 R33, RZ, RZ, UR27 ;  /* 0x0000001bff217e24 */ /* 0x000fce000f8e00ff */
.L_x_141:
[----:B------:R1:W2:Y:S01]  /*3240*/  F2F.F32.F64 R9, R32 ;  /* 0x0000002000097310 */ /* 0x0002a20000301000 */
[----:B------:R-:W-:Y:S01]  /*3250*/  UMOV UR5, UR9 ;  /* 0x0000000900057c82 */ /* 0x000fe20008000000 */
[----:B------:R-:W-:Y:S05]  /*3260*/  BRA `(.L_x_139) ;  /* 0x0000000000107947 */ /* 0x000fea0003800000 */
.L_x_140:
[----:B0-----:R-:W0:Y:S02]  /*3270*/  F2F.F64.F32 R8, R25 ;  /* 0x0000001900087310 */ /* 0x001e240000201800 */
[----:B0-----:R-:W-:-:S08]  /*3280*/  DADD R8, -R32, R8 ;  /* 0x0000000020087229 */ /* 0x001fd00000000108 */
[----:B------:R-:W-:-:S06]  /*3290*/  DFMA R32, R8, UR10, R32 ;  /* 0x0000000a08207c2b */ /* 0x000fcc0008000020 */
[----:B------:R3:W4:Y:S05]  /*32a0*/  F2F.F32.F64 R9, R32 ;  /* 0x0000002000097310 */ /* 0x00072a0000301000 */
.L_x_139:
[----:B------:R-:W5:Y:S01]  /*32b0*/  LDCU UR8, c[0x0][0x3b4] ;  /* 0x00007680ff0877ac */ /* 0x000f620008000800 */
[----:B--2-4-:R-:W-:-:S13]  /*32c0*/  FSETP.NE.AND P0, PT, |R9|, +INF , PT ;  /* 0x7f8000000900780b */ /* 0x014fda0003f05200 */
[----:B------:R-:W-:Y:S01]  /*32d0*/  VOTEU.ANY UP1, P0 ;  /* 0x0000000000ff7886 */ /* 0x000fe20000020100 */
[----:B------:R-:W-:Y:S01]  /*32e0*/  PLOP3.LUT P0, PT, PT, PT, UP1, 0x80, 0x8 ;  /* 0x000000000008781c */ /* 0x000fe20003f0f018 */
[----:B------:R-:W-:Y:S02]  /*32f0*/  USEL UR23, URZ, 0x1, !UP1 ;  /* 0x00000001ff177887 */ /* 0x000fe4000c800000 */
[----:B-----5:R-:W-:Y:S02]  /*3300*/  ULEA UR21, UR8, UR32, 0x2 ;  /* 0x0000002008157291 */ /* 0x020fe4000f8e10ff */
[----:B------:R-:W-:Y:S02]  /*3310*/  @UP1 ULEA UR24, UR7, UR32, 0x2 ;  /* 0x0000002007181291 */ /* 0x000fe4000f8e10ff */
[----:B------:R-:W-:Y:S01]  /*3320*/  UIADD3 UR8, UPT, UPT, UR21, UR8, UR7 ;  /* 0x0000000815087290 */ /* 0x000fe2000fffe007 */
[----:B------:R-:W-:-:S08]  /*3330*/  IMAD.U32 R10, RZ, RZ, UR23 ;  /* 0x00000017ff0a7e24 */ /* 0x000fd0000f8e00ff */
[----:B0-----:R-:W0:Y:S04]  /*3340*/  @P1 LDS.U8 R8, [UR8] ;  /* 0x00000008ff081984 */ /* 0x001e280008000000 */
[----:B------:R2:W-:Y:S04]  /*3350*/  STS.U8 [UR8], R10 ;  /* 0x0000000aff007988 */ /* 0x0005e80008000008 */
[----:B------:R2:W-:Y:S01]  /*3360*/  @P0 STS [UR24], R9 ;  /* 0x00000009ff000988 */ /* 0x0005e20008000818 */
[----:B0-----:R-:W-:-:S13]  /*3370*/  @P1 R2UR UR21, R8 ;  /* 0x00000000081512ca */ /* 0x001fda00000e0000 */
[----:B------:R-:W-:-:S04]  /*3380*/  @UP0 UIADD3 UR6, UPT, UPT, UR6, -UR21, URZ ;  /* 0x8000001506060290 */ /* 0x000fc8000fffe0ff */
[----:B------:R-:W-:Y:S02]  /*3390*/  UIADD3 UR21, UPT, UPT, UR6, 0x1, URZ ;  /* 0x0000000106157890 */ /* 0x000fe4000fffe0ff */
[----:B------:R-:W-:-:S07]  /*33a0*/  @!UP1 UIADD3 UR21, UPT, UPT, UR6, URZ, URZ ;  /* 0x000000ff06159290 */ /* 0x000fce000fffe0ff */
[----:B------:R-:W-:Y:S01]  /*33b0*/  UMOV UR6, UR21 ;  /* 0x0000001500067c82 */ /* 0x000fe20008000000 */
[----:B------:R-:W-:Y:S01]  /*33c0*/  UIADD3 UR21, UPT, UPT, UR7, 0x1, URZ ;  /* 0x0000000107157890 */ /* 0x000fe2000fffe0ff */
[----:B------:R-:W-:-:S05]  /*33d0*/  IMAD.U32 R8, RZ, RZ, UR6 ;  /* 0x00000006ff087e24 */ /* 0x000fca000f8e00ff */
[----:B------:R-:W-:Y:S01]  /*33e0*/  ISETP.NE.AND P0, PT, R8, UR31, PT ;  /* 0x0000001f08007c0c */ /* 0x000fe2000bf05270 */
[----:B------:R-:W-:-:S12]  /*33f0*/  IMAD.MOV.U32 R8, RZ, RZ, 0x42480000 ;  /* 0x42480000ff087424 */ /* 0x000fd800078e00ff */
[----:B--2---:R-:W-:Y:S05]  /*3400*/  @P0 BRA `(.L_x_142) ;  /* 0x0000000800080947 */ /* 0x004fea0003800000 */
[----:B------:R-:W-:Y:S05]  /*3410*/  BRA.U !UP1, `(.L_x_143) ;  /* 0x0000000909087547 */ /* 0x000fea000b800000 */
[----:B------:R-:W0:Y:S01]  /*3420*/  LDS R18, [UR32] ;  /* 0x00000020ff127984 */ /* 0x000e220008000800 */
[----:B------:R-:W-:-:S05]  /*3430*/  IMAD.U32 R10, RZ, RZ, UR31 ;  /* 0x0000001fff0a7e24 */ /* 0x000fca000f8e00ff */
[----:B------:R-:W-:Y:S01]  /*3440*/  ISETP.GE.U32.AND P0, PT, R10, 0x2, PT ;  /* 0x000000020a00780c */ /* 0x000fe20003f06070 */
[----:B0-----:R-:W-:-:S12]  /*3450*/  IMAD.MOV.U32 R19, RZ, RZ, R18 ;  /* 0x000000ffff137224 */ /* 0x001fd800078e0012 */
[----:B------:R-:W-:Y:S05]  /*3460*/  @!P0 BRA `(.L_x_144) ;  /* 0x0000000400a88947 */ /* 0x000fea0003800000 */
[----:B------:R-:W-:Y:S01]  /*3470*/  IMAD.U32 R10, RZ, RZ, UR31 ;  /* 0x0000001fff0a7e24 */ /* 0x000fe2000f8e00ff */
[----:B------:R-:W-:Y:S01]  /*3480*/  UMOV UR7, 0x1 ;  /* 0x0000000100077882 */ /* 0x000fe20000000000 */
[----:B------:R-:W-:Y:S02]  /*3490*/  IMAD.MOV.U32 R19, RZ, RZ, R18 ;  /* 0x000000ffff137224 */ /* 0x000fe400078e0012 */
[----:B------:R-:W-:-:S05]  /*34a0*/  VIADD R10, R10, 0xfffffffe ;  /* 0xfffffffe0a0a7836 */ /* 0x000fca0000000000 */
[----:B------:R-:W-:-:S13]  /*34b0*/  ISETP.GE.U32.AND P0, PT, R10, 0xf, PT ;  /* 0x0000000f0a00780c */ /* 0x000fda0003f06070 */
[----:B------:R-:W-:Y:S05]  /*34c0*/  @!P0 BRA `(.L_x_145) ;  /* 0x0000000000a88947 */ /* 0x000fea0003800000 */
[----:B------:R-:W-:Y:S01]  /*34d0*/  IMAD.U32 R10, RZ, RZ, UR31 ;  /* 0x0000001fff0a7e24 */ /* 0x000fe2000f8e00ff */
[----:B------:R-:W-:Y:S01]  /*34e0*/  UMOV UR7, 0x1 ;  /* 0x0000000100077882 */ /* 0x000fe20000000000 */
[----:B------:R-:W-:Y:S02]  /*34f0*/  IMAD.MOV.U32 R19, RZ, RZ, R18 ;  /* 0x000000ffff137224 */ /* 0x000fe400078e0012 */
[----:B------:R-:W-:-:S05]  /*3500*/  VIADD R10, R10, 0xffffffff ;  /* 0xffffffff0a0a7836 */ /* 0x000fca0000000000 */
[----:B------:R-:W-:-:S07]  /*3510*/  LOP3.LUT R10, R10, 0xfffffff0, RZ, 0xc0, !PT ;  /* 0xfffffff00a0a7812 */ /* 0x000fce00078ec0ff */
.L_x_146:
[----:B------:R-:W-:-:S09]  /*3520*/  ULEA UR8, UR7, UR32, 0x2 ;  /* 0x0000002007087291 */ /* 0x000fd2000f8e10ff */
[----:B------:R-:W-:Y:S04]  /*3530*/  LDS R17, [UR8] ;  /* 0x00000008ff117984 */ /* 0x000fe80008000800 */
[----:B------:R-:W0:Y:S04]  /*3540*/  LDS R20, [UR8+0x4] ;  /* 0x00000408ff147984 */ /* 0x000e280008000800 */
[----:B------:R-:W-:Y:S04]  /*3550*/  LDS R22, [UR8+0x8] ;  /* 0x00000808ff167984 */ /* 0x000fe80008000800 */
[----:B------:R-:W2:Y:S04]  /*3560*/  LDS R23, [UR8+0xc] ;  /* 0x00000c08ff177984 */ /* 0x000ea80008000800 */
[----:B------:R-:W-:Y:S04]  /*3570*/  LDS R12, [UR8+0x10] ;  /* 0x00001008ff0c7984 */ /* 0x000fe80008000800 */
[----:B------:R-:W4:Y:S04]  /*3580*/  LDS R11, [UR8+0x14] ;  /* 0x00001408ff0b7984 */ /* 0x000f280008000800 */
[----:B------:R-:W-:Y:S04]  /*3590*/  LDS R13, [UR8+0x18] ;  /* 0x00001808ff0d7984 */ /* 0x000fe80008000800 */
[----:B------:R-:W5:Y:S04]  /*35a0*/  LDS R16, [UR8+0x1c] ;  /* 0x00001c08ff107984 */ /* 0x000f680008000800 */
[----:B------:R-:W-:Y:S04]  /*35b0*/  LDS R15, [UR8+0x20] ;  /* 0x00002008ff0f7984 */ /* 0x000fe80008000800 */
[----:B------:R-:W1:Y:S01]  /*35c0*/  LDS R14, [UR8+0x24] ;  /* 0x00002408ff0e7984 */ /* 0x000e620008000800 */
[----:B0-----:R-:W-:-:S02]  /*35d0*/  FMNMX3 R21, R18, R17, R20, PT ;  /* 0x0000001112157276 */ /* 0x001fc40003800014 */
[----:B------:R-:W-:Y:S01]  /*35e0*/  FMNMX3 R19, R19, R17, R20, !PT ;  /* 0x0000001113137276 */ /* 0x000fe20007800014 */
[----:B------:R-:W-:Y:S04]  /*35f0*/  LDS R18, [UR8+0x28] ;  /* 0x00002808ff127984 */ /* 0x000fe80008000800 */
[----:B------:R-:W0:Y:S01]  /*3600*/  LDS R17, [UR8+0x2c] ;  /* 0x00002c08ff117984 */ /* 0x000e220008000800 */
[-CC-:B--2---:R-:W-:Y:S02]  /*3610*/  FMNMX3 R25, R21, R22.reuse, R23.reuse, PT ;  /* 0x0000001615197276 */ /* 0x184fe40003800017 */
[----:B------:R-:W-:Y:S01]  /*3620*/  FMNMX3 R23, R19, R22, R23, !PT ;  /* 0x0000001613177276 */ /* 0x000fe20007800017 */
[----:B------:R-:W-:Y:S04]  /*3630*/  LDS R21, [UR8+0x34] ;  /* 0x00003408ff157984 */ /* 0x000fe80008000800 */
[----:B------:R-:W2:Y:S01]  /*3640*/  LDS R22, [UR8+0x30] ;  /* 0x00003008ff167984 */ /* 0x000ea20008000800 */
[----:B----4-:R-:W-:-:S02]  /*3650*/  FMNMX3 R25, R25, R12, R11, PT ;  /* 0x0000000c19197276 */ /* 0x010fc4000380000b */
[----:B------:R-:W-:Y:S01]  /*3660*/  FMNMX3 R23, R23, R12, R11, !PT ;  /* 0x0000000c17177276 */ /* 0x000fe2000780000b */
[----:B------:R-:W-:Y:S04]  /*3670*/  LDS R20, [UR8+0x38] ;  /* 0x00003808ff147984 */ /* 0x000fe80008000800 */
[----:B------:R-:W4:Y:S01]  /*3680*/  LDS R19, [UR8+0x3c] ;  /* 0x00003c08ff137984 */ /* 0x000f220008000800 */
[----:B------:R-:W-:Y:S01]  /*3690*/  UIADD3 UR8, UPT, UPT, UR7, 0xf, URZ ;  /* 0x0000000f07087890 */ /* 0x000fe2000fffe0ff */
[-CC-:B-----5:R-:W-:Y:S01]  /*36a0*/  FMNMX3 R25, R25, R13.reuse, R16.reuse, PT ;  /* 0x0000000d19197276 */ /* 0x1a0fe20003800010 */
[----:B------:R-:W-:Y:S01]  /*36b0*/  UIADD3 UR7, UPT, UPT, UR7, 0x10, URZ ;  /* 0x0000001007077890 */ /* 0x000fe2000fffe0ff */
[----:B------:R-:W-:-:S03]  /*36c0*/  FMNMX3 R23, R23, R13, R16, !PT ;  /* 0x0000000d17177276 */ /* 0x000fc60007800010 */
[----:B------:R-:W-:Y:S02]  /*36d0*/  ISETP.NE.AND P0, PT, R10, UR8, PT ;  /* 0x000000080a007c0c */ /* 0x000fe4000bf05270 */
[-CC-:B-1----:R-:W-:Y:S02]  /*36e0*/  FMNMX3 R25, R25, R15.reuse, R14.reuse, PT ;  /* 0x0000000f19197276 */ /* 0x182fe4000380000e */
[----:B------:R-:W-:Y:S02]  /*36f0*/  FMNMX3 R23, R23, R15, R14, !PT ;  /* 0x0000000f17177276 */ /* 0x000fe4000780000e */
[-CC-:B0-----:R-:W-:Y:S02]  /*3700*/  FMNMX3 R25, R25, R18.reuse, R17.reuse, PT ;  /* 0x0000001219197276 */ /* 0x181fe40003800011 */
[----:B------:R-:W-:Y:S02]  /*3710*/  FMNMX3 R23, R23, R18, R17, !PT ;  /* 0x0000001217177276 */ /* 0x000fe40007800011 */
[----:B--2---:R-:W-:-:S02]  /*3720*/  FMNMX3 R25, R25, R22, R21, PT ;  /* 0x0000001619197276 */ /* 0x004fc40003800015 */
[----:B------:R-:W-:Y:S02]  /*3730*/  FMNMX3 R23, R23, R22, R21, !PT ;  /* 0x0000001617177276 */ /* 0x000fe40007800015 */
[-CC-:B----4-:R-:W-:Y:S02]  /*3740*/  FMNMX3 R18, R25, R20.reuse, R19.reuse, PT ;  /* 0x0000001419127276 */ /* 0x190fe40003800013 */
[----:B------:R-:W-:Y:S01]  /*3750*/  FMNMX3 R19, R23, R20, R19, !PT ;  /* 0x0000001417137276 */ /* 0x000fe20007800013 */
[----:B------:R-:W-:Y:S06]  /*3760*/  @P0 BRA `(.L_x_146) ;  /* 0xfffffffc006c0947 */ /* 0x000fec000383ffff */
.L_x_145:
        /* <DEDUP_REMOVED lines=14> */
[----:B------:R-:W2:Y:S04]  /*3850*/  LDS R15, [UR8+0xc] ;  /* 0x00000c08ff0f7984 */ /* 0x000ea80008000800 */
[----:B------:R-:W-:Y:S04]  /*3860*/  LDS R16, [UR8+0x10] ;  /* 0x00001008ff107984 */ /* 0x000fe80008000800 */
[----:B------:R-:W4:Y:S04]  /*3870*/  LDS R17, [UR8+0x14] ;  /* 0x00001408ff117984 */ /* 0x000f280008000800 */
[----:B------:R-:W-:Y:S04]  /*3880*/  LDS R20, [UR8+0x18] ;  /* 0x00001808ff147984 */ /* 0x000fe80008000800 */
[----:B------:R-:W5:Y:S01]  /*3890*/  LDS R21, [UR8+0x1c] ;  /* 0x00001c08ff157984 */ /* 0x000f620008000800 */
[----:B0-----:R-:W-:-:S02]  /*38a0*/  FMNMX3 R13, R18, R11, R12, PT ;  /* 0x0000000b120d7276 */ /* 0x001fc4000380000c */
[----:B------:R-:W-:Y:S02]  /*38b0*/  FMNMX3 R11, R19, R11, R12, !PT ;  /* 0x0000000b130b7276 */ /* 0x000fe4000780000c */
[-CC-:B--2---:R-:W-:Y:S02]  /*38c0*/  FMNMX3 R13, R13, R14.reuse, R15.reuse, PT ;  /* 0x0000000e0d0d7276 */ /* 0x184fe4000380000f */
[----:B------:R-:W-:Y:S02]  /*38d0*/  FMNMX3 R11, R11, R14, R15, !PT ;  /* 0x0000000e0b0b7276 */ /* 0x000fe4000780000f */
[-CC-:B----4-:R-:W-:Y:S02]  /*38e0*/  FMNMX3 R13, R13, R16.reuse, R17.reuse, PT ;  /* 0x000000100d0d7276 */ /* 0x190fe40003800011 */
[----:B------:R-:W-:Y:S02]  /*38f0*/  FMNMX3 R11, R11, R16, R17, !PT ;  /* 0x000000100b0b7276 */ /* 0x000fe40007800011 */
[----:B-----5:R-:W-:-:S02]  /*3900*/  FMNMX3 R18, R13, R20, R21, PT ;  /* 0x000000140d127276 */ /* 0x020fc40003800015 */
[----:B------:R-:W-:-:S07]  /*3910*/  FMNMX3 R19, R11, R20, R21, !PT ;  /* 0x000000140b137276 */ /* 0x000fce0007800015 */
.L_x_147:
        /* <DEDUP_REMOVED lines=11> */
[----:B------:R-:W2:Y:S01]  /*39d0*/  LDS R14, [UR8+0xc] ;  /* 0x00000c08ff0e7984 */ /* 0x000ea20008000800 */
[----:B0-----:R-:W-:-:S02]  /*39e0*/  FMNMX3 R18, R18, R11, R12, PT ;  /* 0x0000000b12127276 */ /* 0x001fc4000380000c */
[----:B------:R-:W-:Y:S02]  /*39f0*/  FMNMX3 R19, R19, R11, R12, !PT ;  /* 0x0000000b13137276 */ /* 0x000fe4000780000c */
[-CC-:B--2---:R-:W-:Y:S02]  /*3a00*/  FMNMX3 R18, R18, R13.reuse, R14.reuse, PT ;  /* 0x0000000d12127276 */ /* 0x184fe4000380000e */
[----:B------:R-:W-:-:S07]  /*3a10*/  FMNMX3 R19, R19, R13, R14, !PT ;  /* 0x0000000d13137276 */ /* 0x000fce000780000e */
.L_x_148:
        /* <DEDUP_REMOVED lines=10> */
[----:B------:R-:W2:Y:S01]  /*3ac0*/  @P0 LDS R11, [UR7+0x8] ;  /* 0x00000807ff0b0984 */ /* 0x000ea20008000800 */
[----:B0-----:R-:W-:-:S02]  /*3ad0*/  FMNMX R18, R18, R10, PT ;  /* 0x0000000a12127209 */ /* 0x001fc40003800000 */
[----:B------:R-:W-:Y:S02]  /*3ae0*/  FMNMX R19, R19, R10, !PT ;  /* 0x0000000a13137209 */ /* 0x000fe40007800000 */
[-C--:B--2---:R-:W-:Y:S02]  /*3af0*/  @P0 FMNMX R18, R18, R11.reuse, PT ;  /* 0x0000000b12120209 */ /* 0x084fe40003800000 */
[----:B------:R-:W-:-:S07]  /*3b00*/  @P0 FMNMX R19, R19, R11, !PT ;  /* 0x0000000b13130209 */ /* 0x000fce0007800000 */
.L_x_144:
[----:B------:R-:W-:-:S05]  /*3b10*/  FADD R13, R19, -R18 ;  /* 0x80000012130d7221 */ /* 0x000fca0000000000 */
[----:B------:R-:W-:-:S13]  /*3b20*/  FSETP.GT.AND P0, PT, |R13|, 9.999999682655225389e-21, PT ;  /* 0x1e3ce5080d00780b */ /* 0x000fda0003f04200 */
[----:B------:R-:W-:Y:S05]  /*3b30*/  @!P0 BRA `(.L_x_149) ;  /* 0x0000000000448947 */ /* 0x000fea0003800000 */
[----:B------:R-:W0:Y:S01]  /*3b40*/  MUFU.RCP R8, R13 ;  /* 0x0000000d00087308 */ /* 0x000e220000001000 */
[----:B------:R-:W-:-:S07]  /*3b50*/  FADD R18, -R18, R9 ;  /* 0x0000000912127221 */ /* 0x000fce0000000100 */
[----:B------:R-:W2:Y:S01]  /*3b60*/  FCHK P0, R0, R13 ;  /* 0x0000000d00007302 */ /* 0x000ea20000000000 */
[----:B0-----:R-:W-:-:S04]  /*3b70*/  FFMA R11, -R13, R8, 1 ;  /* 0x3f8000000d0b7423 */ /* 0x001fc80000000108 */
[----:B------:R-:W-:-:S04]  /*3b80*/  FFMA R8, R8, R11, R8 ;  /* 0x0000000b08087223 */ /* 0x000fc80000000008 */
[----:B------:R-:W-:-:S04]  /*3b90*/  FFMA R11, R8, 100, RZ ;  /* 0x42c80000080b7823 */ /* 0x000fc800000000ff */
[----:B------:R-:W-:-:S04]  /*3ba0*/  FFMA R10, -R13, R11, 100 ;  /* 0x42c800000d0a7423 */ /* 0x000fc8000000010b */
[----:B------:R-:W-:Y:S01]  /*3bb0*/  FFMA R11, R8, R10, R11 ;  /* 0x0000000a080b7223 */ /* 0x000fe2000000000b */
[----:B--2---:R-:W-:Y:S06]  /*3bc0*/  @!P0 BRA `(.L_x_150) ;  /* 0x0000000000108947 */ /* 0x004fec0003800000 */
[----:B------:R-:W-:Y:S01]  /*3bd0*/  IMAD.MOV.U32 R9, RZ, RZ, R13 ;  /* 0x000000ffff097224 */ /* 0x000fe200078e000d */
[----:B------:R-:W-:-:S07]  /*3be0*/  MOV R10, 0x3c00 ;  /* 0x00003c00000a7802 */ /* 0x000fce0000000f00 */
[----:B-1-3--:R-:W-:Y:S05]  /*3bf0*/  CALL.REL.NOINC `($__internal_3_$__cuda_sm3x_div_rn_noftz_f32_slowpath) ;  /* 0x0000000800707944 */ /* 0x00afea0003c00000 */
[----:B------:R-:W-:-:S07]  /*3c00*/  IMAD.MOV.U32 R11, RZ, RZ, R8 ;  /* 0x000000ffff0b7224 */ /* 0x000fce00078e0008 */
.L_x_150:
[----:B------:R-:W-:Y:S01]  /*3c10*/  FMUL R8, R18, R11 ;  /* 0x0000000b12087220 */ /* 0x000fe20000400000 */
[----:B------:R-:W-:Y:S06]  /*3c20*/  BRA `(.L_x_149) ;  /* 0x0000000000087947 */ /* 0x000fec0003800000 */
.L_x_142:
[----:B------:R-:W-:Y:S05]  /*3c30*/  BRA.U UP1, `(.L_x_149) ;  /* 0x0000000101047547 */ /* 0x000fea000b800000 */
.L_x_143:
[----:B------:R-:W-:-:S07]  /*3c40*/  IMAD.MOV.U32 R8, RZ, RZ, 0x7fc00000 ;  /* 0x7fc00000ff087424 */ /* 0x000fce00078e00ff */
.L_x_149:
[----:B------:R-:W-:Y:S01]  /*3c50*/  FSETP.NE.AND P0, PT, |R8|, +INF , PT ;  /* 0x7f8000000800780b */ /* 0x000fe20003f05200 */
[----:B------:R-:W-:-:S12]  /*3c60*/  IMAD.MOV.U32 R11, RZ, RZ, 0x7fc00000 ;  /* 0x7fc00000ff0b7424 */ /* 0x000fd800078e00ff */
[----:B------:R-:W-:Y:S05]  /*3c70*/  @!P0 BRA `(.L_x_151) ;  /* 0x00000000008c8947 */ /* 0x000fea0003800000 */
[----:B------:R-:W-:-:S09]  /*3c80*/  UISETP.GE.AND UP0, UPT, UR4, UR9, UPT ;  /* 0x000000090400728c */ /* 0x000fd2000bf06270 */
[----:B------:R-:W-:Y:S05]  /*3c90*/  BRA.U UP0, `(.L_x_152) ;  /* 0x0000000100747547 */ /* 0x000fea000b800000 */
[----:B------:R-:W0:Y:S01]  /*3ca0*/  F2F.F64.F32 R8, R8 ;  /* 0x0000000800087310 */ /* 0x000e220000201800 */
[----:B------:R-:W-:-:S04]  /*3cb0*/  UIADD3 UR4, UPT, UPT, UR4, 0x1, URZ ;  /* 0x0000000104047890 */ /* 0x000fc8000fffe0ff */
[----:B------:R-:W-:Y:S01]  /*3cc0*/  UISETP.NE.AND UP0, UPT, UR4, UR9, UPT ;  /* 0x000000090400728c */ /* 0x000fe2000bf05270 */
[----:B0-----:R-:W-:-:S08]  /*3cd0*/  DADD R28, R28, R8 ;  /* 0x000000001c1c7229 */ /* 0x001fd00000000008 */
        /* <DEDUP_REMOVED lines=19> */
[----:B-1-3--:R-:W-:Y:S05]  /*3e10*/  CALL.REL.NOINC `($__internal_2_$__cuda_sm20_div_rn_f64_full) ;  /* 0x00000000007c7944 */ /* 0x00afea0003c00000 */
[----:B------:R-:W-:Y:S02]  /*3e20*/  IMAD.U32 R26, RZ, RZ, UR26 ;  /* 0x0000001aff1a7e24 */ /* 0x000fe4000f8e00ff */
[----:B------:R-:W-:-:S07]  /*3e30*/  IMAD.U32 R27, RZ, RZ, UR27 ;  /* 0x0000001bff1b7e24 */ /* 0x000fce000f8e00ff */
.L_x_153:
[----:B------:R0:W2:Y:S01]  /*3e40*/  F2F.F32.F64 R11, R26 ;  /* 0x0000001a000b7310 */ /* 0x0000a20000301000 */
[----:B------:R-:W-:Y:S01]  /*3e50*/  UMOV UR4, UR9 ;  /* 0x0000000900047c82 */ /* 0x000fe20008000000 */
[----:B------:R-:W-:Y:S05]  /*3e60*/  BRA `(.L_x_151) ;  /* 0x0000000000107947 */ /* 0x000fea0003800000 */
.L_x_152:
[----:B------:R-:W0:Y:S02]  /*3e70*/  F2F.F64.F32 R10, R8 ;  /* 0x00000008000a7310 */ /* 0x000e240000201800 */
[----:B0-----:R-:W-:-:S08]  /*3e80*/  DADD R10, -R26, R10 ;  /* 0x000000001a0a7229 */ /* 0x001fd0000000010a */
[----:B------:R-:W-:-:S06]  /*3e90*/  DFMA R26, R10, UR10, R26 ;  /* 0x0000000a0a1a7c2b */ /* 0x000fcc000800001a */
[----:B------:R4:W0:Y:S05]  /*3ea0*/  F2F.F32.F64 R11, R26 ;  /* 0x0000001a000b7310 */ /* 0x00082a0000301000 */
.L_x_151:
[----:B------:R-:W-:-:S13]  /*3eb0*/  ISETP.GE.AND P0, PT, R7, UR20, PT ;  /* 0x0000001407007c0c */ /* 0x000fda000bf06270 */
[----:B------:R-:W-:Y:S05]  /*3ec0*/  @!P0 BRA `(.L_x_154) ;  /* 0x00000000001c8947 */ /* 0x000fea0003800000 */
[----:B------:R-:W5:Y:S01]  /*3ed0*/  S2R R0, SR_CTAID.X ;  /* 0x0000000000007919 */ /* 0x000f620000002500 */
[----:B------:R-:W5:Y:S08]  /*3ee0*/  LDC R13, c[0x0][0x3a8] ;  /* 0x0000ea00ff0d7b82 */ /* 0x000f700000000800 */
[----:B------:R-:W0:Y:S01]  /*3ef0*/  LDC.64 R8, c[0x0][0x3b8] ;  /* 0x0000ee00ff087b82 */ /* 0x000e220000000a00 */
[----:B-----5:R-:W-:-:S04]  /*3f00*/  IMAD R13, R0, R13, RZ ;  /* 0x0000000d000d7224 */ /* 0x020fc800078e02ff */
[----:B0-----:R-:W-:-:S04]  /*3f10*/  IMAD.WIDE R8, R13, 0x4, R8 ;  /* 0x000000040d087825 */ /* 0x001fc800078e0208 */
[----:B------:R-:W-:-:S05]  /*3f20*/  IMAD.WIDE.U32 R8, R7, 0x4, R8 ;  /* 0x0000000407087825 */ /* 0x000fca00078e0008 */
[----:B--2---:R0:W-:Y:S02]  /*3f30*/  STG.E desc[UR28][R8.64], R11 ;  /* 0x0000000b08007986 */ /* 0x0041e4000c10191c */
.L_x_154:
[----:B------:R-:W5:Y:S01]  /*3f40*/  LDCU UR7, c[0x0][0x3a8] ;  /* 0x00007500ff0777ac */ /* 0x000f620008000800 */
[----:B------:R-:W-:Y:S01]  /*3f50*/  VIADD R7, R7, 0x1 ;  /* 0x0000000107077836 */ /* 0x000fe20000000000 */
[----:B------:R-:W-:Y:S02]  /*3f60*/  UISETP.NE.AND UP0, UPT, UR22, UR31, UPT ;  /* 0x0000001f1600728c */ /* 0x000fe4000bf05270 */
[----:B------:R-:W-:Y:S02]  /*3f70*/  UISETP.NE.AND UP1, UPT, UR21, UR31, UPT ;  /* 0x0000001f1500728c */ /* 0x000fe4000bf25270 */
[----:B------:R-:W-:Y:S01]  /*3f80*/  USEL UR8, UR22, URZ, UP0 ;  /* 0x000000ff16087287 */ /* 0x000fe20008000000 */
[----:B------:R-:W-:Y:S01]  /*3f90*/  UMOV UR24, UR18 ;  /* 0x0000001200187c82 */ /* 0x000fe20008000000 */
[----:B------:R-:W-:Y:S01]  /*3fa0*/  UMOV UR25, UR19 ;  /* 0x0000001300197c82 */ /* 0x000fe20008000000 */
[----:B------:R-:W-:Y:S01]  /*3fb0*/  UMOV UR22, UR16 ;  /* 0x0000001000167c82 */ /* 0x000fe20008000000 */
[----:B------:R-:W-:Y:S01]  /*3fc0*/  UMOV UR23, UR17 ;  /* 0x0000001100177c82 */ /* 0x000fe20008000000 */
[----:B-----5:R-:W-:Y:S01]  /*3fd0*/  ISETP.NE.AND P0, PT, R7, UR7, PT ;  /* 0x0000000707007c0c */ /* 0x020fe2000bf05270 */
[----:B------:R-:W-:-:S12]  /*3fe0*/  USEL UR7, UR21, URZ, UP1 ;  /* 0x000000ff15077287 */ /* 0x000fd80008800000 */
[----:B------:R-:W-:Y:S05]  /*3ff0*/  @P0 BRA `(.L_x_155) ;  /* 0xffffffe000bc0947 */ /* 0x000fea000383ffff */
[----:B------:R-:W-:Y:S05]  /*4000*/  EXIT ;  /* 0x000000000000794d */ /* 0x000fea0003800000 */
        .weak           $__internal_2_$__cuda_sm20_div_rn_f64_full
        .type           $__internal_2_$__cuda_sm20_div_rn_f64_full,@function
        .size           $__internal_2_$__cuda_sm20_div_rn_f64_full,($__internal_3_$__cuda_sm3x_div_rn_noftz_f32_slowpath - $__internal_2_$__cuda_sm20_div_rn_f64_full)
$__internal_2_$__cuda_sm20_div_rn_f64_full:
[C---:B------:R-:W-:Y:S01]  /*4010*/  FSETP.GEU.AND P0, PT, |R15|.reuse, 1.469367938527859385e-39, PT ;  /* 0x001000000f00780b */ /* 0x040fe20003f0e200 */
[----:B------:R-:W-:Y:S01]  /*4020*/  IMAD.MOV.U32 R8, RZ, RZ, 0x1 ;  /* 0x00000001ff087424 */ /* 0x000fe200078e00ff */
[C---:B------:R-:W-:Y:S01]  /*4030*/  LOP3.LUT R16, R15.reuse, 0x800fffff, RZ, 0xc0, !PT ;  /* 0x800fffff0f107812 */ /* 0x040fe200078ec0ff */
[----:B------:R-:W-:Y:S01]  /*4040*/  IMAD.MOV.U32 R25, RZ, RZ, 0x1ca00000 ;  /* 0x1ca00000ff197424 */ /* 0x000fe200078e00ff */
[----:B------:R-:W-:Y:S01]  /*4050*/  LOP3.LUT R22, R15, 0x7ff00000, RZ, 0xc0, !PT ;  /* 0x7ff000000f167812 */ /* 0x000fe200078ec0ff */
[----:B------:R-:W-:Y:S01]  /*4060*/  IMAD.MOV.U32 R10, RZ, RZ, R12 ;  /* 0x000000ffff0a7224 */ /* 0x000fe200078e000c */
[----:B------:R-:W-:Y:S01]  /*4070*/  LOP3.LUT R17, R16, 0x3ff00000, RZ, 0xfc, !PT ;  /* 0x3ff0000010117812 */ /* 0x000fe200078efcff */
[----:B------:R-:W-:Y:S01]  /*4080*/  IMAD.MOV.U32 R16, RZ, RZ, R14 ;  /* 0x000000ffff107224 */ /* 0x000fe200078e000e */
[----:B------:R-:W-:-:S04]  /*4090*/  LOP3.LUT R23, R13, 0x7ff00000, RZ, 0xc0, !PT ;  /* 0x7ff000000d177812 */ /* 0x000fc800078ec0ff */
[----:B------:R-:W-:Y:S01]  /*40a0*/  ISETP.GE.U32.AND P2, PT, R23, R22, PT ;  /* 0x000000161700720c */ /* 0x000fe20003f46070 */
[----:B------:R-:W-:-:S03]  /*40b0*/  @!P0 DMUL R16, R14, 8.98846567431157953865e+307 ;  /* 0x7fe000000e108828 */ /* 0x000fc60000000000 */
[----:B------:R-:W-:Y:S02]  /*40c0*/  SEL R11, R25, 0x63400000, !P2 ;  /* 0x63400000190b7807 */ /* 0x000fe40005000000 */
[----:B------:R-:W-:Y:S01]  /*40d0*/  FSETP.GEU.AND P2, PT, |R13|, 1.469367938527859385e-39, PT ;  /* 0x001000000d00780b */ /* 0x000fe20003f4e200 */
[----:B------:R-:W0:Y:S01]  /*40e0*/  MUFU.RCP64H R9, R17 ;  /* 0x0000001100097308 */ /* 0x000e220000001800 */
[----:B------:R-:W-:Y:S01]  /*40f0*/  LOP3.LUT R11, R11, 0x800fffff, R13, 0xf8, !PT ;  /* 0x800fffff0b0b7812 */ /* 0x000fe200078ef80d */
[----:B0-----:R-:W-:-:S08]  /*4100*/  DFMA R18, R8, -R16, 1 ;  /* 0x3ff000000812742b */ /* 0x001fd00000000810 */
[----:B------:R-:W-:-:S08]  /*4110*/  DFMA R18, R18, R18, R18 ;  /* 0x000000121212722b */ /* 0x000fd00000000012 */
[----:B------:R-:W-:-:S08]  /*4120*/  DFMA R18, R8, R18, R8 ;  /* 0x000000120812722b */ /* 0x000fd00000000008 */
[----:B------:R-:W-:-:S08]  /*4130*/  DFMA R8, R18, -R16, 1 ;  /* 0x3ff000001208742b */ /* 0x000fd00000000810 */
[----:B------:R-:W-:Y:S01]  /*4140*/  DFMA R8, R18, R8, R18 ;  /* 0x000000081208722b */ /* 0x000fe20000000012 */
[----:B------:R-:W-:Y:S10]  /*4150*/  @P2 BRA `(.L_x_156) ;  /* 0x0000000000202947 */ /* 0x000ff40003800000 */
[----:B------:R-:W-:-:S04]  /*4160*/  LOP3.LUT R18, R15, 0x7ff00000, RZ, 0xc0, !PT ;  /* 0x7ff000000f127812 */ /* 0x000fc800078ec0ff */
[----:B------:R-:W-:Y:S01]  /*4170*/  ISETP.GE.U32.AND P2, PT, R23, R18, PT ;  /* 0x000000121700720c */ /* 0x000fe20003f46070 */
[----:B------:R-:W-:-:S03]  /*4180*/  IMAD.MOV.U32 R18, RZ, RZ, RZ ;  /* 0x000000ffff127224 */ /* 0x000fc600078e00ff */
[----:B------:R-:W-:-:S04]  /*4190*/  SEL R19, R25, 0x63400000, !P2 ;  /* 0x6340000019137807 */ /* 0x000fc80005000000 */
[----:B------:R-:W-:-:S04]  /*41a0*/  LOP3.LUT R19, R19, 0x80000000, R13, 0xf8, !PT ;  /* 0x8000000013137812 */ /* 0x000fc800078ef80d */
[----:B------:R-:W-:-:S06]  /*41b0*/  LOP3.LUT R19, R19, 0x100000, RZ, 0xfc, !PT ;  /* 0x0010000013137812 */ /* 0x000fcc00078efcff */
[----:B------:R-:W-:-:S10]  /*41c0*/  DFMA R10, R10, 2, -R18 ;  /* 0x400000000a0a782b */ /* 0x000fd40000000812 */
[----:B------:R-:W-:-:S07]  /*41d0*/  LOP3.LUT R23, R11, 0x7ff00000, RZ, 0xc0, !PT ;  /* 0x7ff000000b177812 */ /* 0x000fce00078ec0ff */
.L_x_156:
[----:B------:R-:W-:Y:S01]  /*41e0*/  @!P0 LOP3.LUT R22, R17, 0x7ff00000, RZ, 0xc0, !PT ;  /* 0x7ff0000011168812 */ /* 0x000fe200078ec0ff */
[----:B------:R-:W-:Y:S01]  /*41f0*/  VIADD R20, R23, 0xffffffff ;  /* 0xffffffff17147836 */ /* 0x000fe20000000000 */
[----:B------:R-:W-:-:S03]  /*4200*/  DMUL R18, R8, R10 ;  /* 0x0000000a08127228 */ /* 0x000fc60000000000 */
[----:B------:R-:W-:Y:S01]  /*4210*/  VIADD R35, R22, 0xffffffff ;  /* 0xffffffff16237836 */ /* 0x000fe20000000000 */
[----:B------:R-:W-:-:S04]  /*4220*/  ISETP.GT.U32.AND P0, PT, R20, 0x7feffffe, PT ;  /* 0x7feffffe1400780c */ /* 0x000fc80003f04070 */
[----:B------:R-:W-:Y:S01]  /*4230*/  ISETP.GT.U32.OR P0, PT, R35, 0x7feffffe, P0 ;  /* 0x7feffffe2300780c */ /* 0x000fe20000704470 */
[----:B------:R-:W-:-:S08]  /*4240*/  DFMA R20, R18, -R16, R10 ;  /* 0x800000101214722b */ /* 0x000fd0000000000a */
[----:B------:R-:W-:-:S04]  /*4250*/  DFMA R20, R8, R20, R18 ;  /* 0x000000140814722b */ /* 0x000fc80000000012 */
[----:B------:R-:W-:Y:S07]  /*4260*/  @P0 BRA `(.L_x_157) ;  /* 0x0000000000700947 */ /* 0x000fee0003800000 */
[----:B------:R-:W-:Y:S02]  /*4270*/  LOP3.LUT R12, R13, 0x7ff00000, RZ, 0xc0, !PT ;  /* 0x7ff000000d0c7812 */ /* 0x000fe400078ec0ff */
[----:B------:R-:W-:-:S04]  /*4280*/  LOP3.LUT R9, R15, 0x7ff00000, RZ, 0xc0, !PT ;  /* 0x7ff000000f097812 */ /* 0x000fc800078ec0ff */
[CC--:B------:R-:W-:Y:S02]  /*4290*/  VIADDMNMX R8, R12.reuse, -R9.reuse, 0xb9600000, !PT ;  /* 0xb96000000c087446 */ /* 0x0c0fe40007800909 */
[----:B------:R-:W-:Y:S01]  /*42a0*/  ISETP.GE.U32.AND P0, PT, R12, R9, PT ;  /* 0x000000090c00720c */ /* 0x000fe20003f06070 */
[----:B------:R-:W-:Y:S01]  /*42b0*/  IMAD.MOV.U32 R12, RZ, RZ, RZ ;  /* 0x000000ffff0c7224 */ /* 0x000fe200078e00ff */
[----:B------:R-:W-:Y:S02]  /*42c0*/  VIMNMX R8, PT, PT, R8, 0x46a00000, PT ;  /* 0x46a0000008087848 */ /* 0x000fe40003fe0100 */
[----:B------:R-:W-:-:S05]  /*42d0*/  SEL R25, R25, 0x63400000, !P0 ;  /* 0x6340000019197807 */ /* 0x000fca0004000000 */
[----:B------:R-:W-:-:S04]  /*42e0*/  IMAD.IADD R18, R8, 0x1, -R25 ;  /* 0x0000000108127824 */ /* 0x000fc800078e0a19 */
        /* <DEDUP_REMOVED lines=20> */
.L_x_157:
[----:B------:R-:W-:-:S14]  /*4430*/  DSETP.NAN.AND P0, PT, R12, R12, PT ;  /* 0x0000000c0c00722a */ /* 0x000fdc0003f08000 */
[----:B------:R-:W-:Y:S05]  /*4440*/  @P0 BRA `(.L_x_159) ;  /* 0x0000000000440947 */ /* 0x000fea0003800000 */
[----:B------:R-:W-:-:S14]  /*4450*/  DSETP.NAN.AND P0, PT, R14, R14, PT ;  /* 0x0000000e0e00722a */ /* 0x000fdc0003f08000 */
[----:B------:R-:W-:Y:S05]  /*4460*/  @P0 BRA `(.L_x_160) ;  /* 0x0000000000300947 */ /* 0x000fea0003800000 */
[----:B------:R-:W-:Y:S01]  /*4470*/  ISETP.NE.AND P0, PT, R23, R22, PT ;  /* 0x000000161700720c */ /* 0x000fe20003f05270 */
[----:B------:R-:W-:Y:S02]  /*4480*/  IMAD.MOV.U32 R8, RZ, RZ, 0x0 ;  /* 0x00000000ff087424 */ /* 0x000fe400078e00ff */
[----:B------:R-:W-:-:S10]  /*4490*/  IMAD.MOV.U32 R9, RZ, RZ, -0x80000 ;  /* 0xfff80000ff097424 */ /* 0x000fd400078e00ff */
        /* <DEDUP_REMOVED lines=9> */
.L_x_160:
[----:B------:R-:W-:Y:S01]  /*4530*/  LOP3.LUT R9, R15, 0x80000, RZ, 0xfc, !PT ;  /* 0x000800000f097812 */ /* 0x000fe200078efcff */
[----:B------:R-:W-:Y:S01]  /*4540*/  IMAD.MOV.U32 R8, RZ, RZ, R14 ;  /* 0x000000ffff087224 */ /* 0x000fe200078e000e */
[----:B------:R-:W-:Y:S06]  /*4550*/  BRA `(.L_x_158) ;  /* 0x0000000000087947 */ /* 0x000fec0003800000 */
.L_x_159:
[----:B------:R-:W-:Y:S01]  /*4560*/  LOP3.LUT R9, R13, 0x80000, RZ, 0xfc, !PT ;  /* 0x000800000d097812 */ /* 0x000fe200078efcff */
[----:B------:R-:W-:-:S07]  /*4570*/  IMAD.MOV.U32 R8, RZ, RZ, R12 ;  /* 0x000000ffff087224 */ /* 0x000fce00078e000c */
.L_x_158:
[----:B------:R-:W-:Y:S01]  /*4580*/  IMAD.MOV.U32 R37, RZ, RZ, 0x0 ;  /* 0x00000000ff257424 */ /* 0x000fe200078e00ff */
[----:B------:R-:W-:Y:S02]  /*4590*/  R2UR UR26, R8 ;  /* 0x00000000081a72ca */ /* 0x000fe400000e0000 */
[----:B------:R-:W-:Y:S01]  /*45a0*/  R2UR UR27, R9 ;  /* 0x00000000091b72ca */ /* 0x000fe200000e0000 */
[----:B------:R-:W-:-:S14]  /*45b0*/  RET.REL.NODEC R36 `(stc_batch_f32) ;  /* 0xffffffb824907950 */ /* 0x000fdc0003c3ffff */
        .weak           $__internal_3_$__cuda_sm3x_div_rn_noftz_f32_slowpath
        .type           $__internal_3_$__cuda_sm3x_div_rn_noftz_f32_slowpath,@function
        .size           $__internal_3_$__cuda_sm3x_div_rn_noftz_f32_slowpath,(.L_x_173 - $__internal_3_$__cuda_sm3x_div_rn_noftz_f32_slowpath)
$__internal_3_$__cuda_sm3x_div_rn_noftz_f32_slowpath:
[----:B------:R-:W-:Y:S01]  /*45c0*/  SHF.R.U32.HI R11, RZ, 0x17, R9 ;  /* 0x00000017ff0b7819 */ /* 0x000fe20000011609 */
[----:B------:R-:W-:Y:S01]  /*45d0*/  IMAD.MOV.U32 R14, RZ, RZ, 0x42c80000 ;  /* 0x42c80000ff0e7424 */ /* 0x000fe200078e00ff */
[----:B------:R-:W-:Y:S02]  /*45e0*/  SHF.R.U32.HI R8, RZ, 0x17, R0 ;  /* 0x00000017ff087819 */ /* 0x000fe40000011600 */
        /* <DEDUP_REMOVED lines=27> */
[----:B------:R-:W-:Y:S02]  /*47a0*/  @P0 IMAD.MOV.U32 R12, RZ, RZ, RZ ;  /* 0x000000ffff0c0224 */ /* 0x000fe400078e00ff */
[----:B------:R-:W-:Y:S01]  /*47b0*/  @!P0 FFMA R14, R8, 1.84467440737095516160e+19, RZ ;  /* 0x5f800000080e8823 */ /* 0x000fe200000000ff */
[----:B------:R-:W-:Y:S02]  /*47c0*/  @!P0 IMAD.MOV.U32 R12, RZ, RZ, -0x40 ;  /* 0xffffffc0ff0c8424 */ /* 0x000fe400078e00ff */
[----:B------:R-:W-:Y:S02]  /*47d0*/  @!P2 FFMA R9, R9, 1.84467440737095516160e+19, RZ ;  /* 0x5f8000000909a823 */ /* 0x000fe400000000ff */
[----:B------:R-:W-:-:S07]  /*47e0*/  @!P2 VIADD R12, R12, 0x40 ;  /* 0x000000400c0ca836 */ /* 0x000fce0000000000 */
.L_x_161:
[----:B------:R-:W-:Y:S01]  /*47f0*/  LEA R8, R11, 0xc0800000, 0x17 ;  /* 0xc08000000b087811 */ /* 0x000fe200078eb8ff */
[----:B------:R-:W-:-:S04]  /*4800*/  VIADD R13, R13, 0xffffff81 ;  /* 0xffffff810d0d7836 */ /* 0x000fc80000000000 */
        /* <DEDUP_REMOVED lines=27> */
[----:B------:R-:W-:Y:S01]  /*49c0*/  IMAD.MOV R13, RZ, RZ, -R15 ;  /* 0x000000ffff0d7224 */ /* 0x000fe200078e0a0f */
[C---:B------:R-:W-:Y:S02]  /*49d0*/  ISETP.NE.AND P3, PT, R15.reuse, RZ, PT ;  /* 0x000000ff0f00720c */ /* 0x040fe40003f65270 */
[----:B------:R-:W-:Y:S02]  /*49e0*/  ISETP.NE.AND P2, PT, R15, RZ, PT ;  /* 0x000000ff0f00720c */ /* 0x000fe40003f45270 */
[----:B------:R-:W-:Y:S01]  /*49f0*/  LOP3.LUT R12, R11, 0x7fffff, RZ, 0xc0, !PT ;  /* 0x007fffff0b0c7812 */ /* 0x000fe200078ec0ff */
[CCC-:B------:R-:W-:Y:S01]  /*4a00*/  FFMA.RP R11, R9.reuse, R17.reuse, R14.reuse ;  /* 0x00000011090b7223 */ /* 0x1c0fe2000000800e */
[----:B------:R-:W-:Y:S01]  /*4a10*/  FFMA.RM R14, R9, R17, R14 ;  /* 0x00000011090e7223 */ /* 0x000fe2000000400e */
[----:B------:R-:W-:Y:S01]  /*4a20*/  VIADD R9, R15, 0x20 ;  /* 0x000000200f097836 */ /* 0x000fe20000000000 */
[----:B------:R-:W-:-:S03]  /*4a30*/  LOP3.LUT R12, R12, 0x800000, RZ, 0xfc, !PT ;  /* 0x008000000c0c7812 */ /* 0x000fc600078efcff */
        /* <DEDUP_REMOVED lines=13> */
.L_x_167:
[----:B------:R-:W-:-:S04]  /*4b10*/  LOP3.LUT R8, R8, 0x80000000, RZ, 0xc0, !PT ;  /* 0x8000000008087812 */ /* 0x000fc800078ec0ff */
[----:B------:R-:W-:Y:S01]  /*4b20*/  LOP3.LUT R8, R8, 0x7f800000, RZ, 0xfc, !PT ;  /* 0x7f80000008087812 */ /* 0x000fe200078efcff */
[----:B------:R-:W-:Y:S06]  /*4b30*/  BRA `(.L_x_168) ;  /* 0x0000000000287947 */ /* 0x000fec0003800000 */
.L_x_166:
[----:B------:R-:W-:Y:S01]  /*4b40*/  IMAD R8, R13, 0x800000, R8 ;  /* 0x008000000d087824 */ /* 0x000fe200078e0208 */
[----:B------:R-:W-:Y:S06]  /*4b50*/  BRA `(.L_x_168) ;  /* 0x0000000000207947 */ /* 0x000fec0003800000 */
.L_x_165:
[----:B------:R-:W-:-:S04]  /*4b60*/  LOP3.LUT R8, R9, 0x80000000, R14, 0x48, !PT ;  /* 0x8000000009087812 */ /* 0x000fc800078e480e */
[----:B------:R-:W-:Y:S01]  /*4b70*/  LOP3.LUT R8, R8, 0x7f800000, RZ, 0xfc, !PT ;  /* 0x7f80000008087812 */ /* 0x000fe200078efcff */
[----:B------:R-:W-:Y:S06]  /*4b80*/  BRA `(.L_x_168) ;  /* 0x0000000000147947 */ /* 0x000fec0003800000 */
.L_x_164:
[----:B------:R-:W-:Y:S01]  /*4b90*/  LOP3.LUT R8, R9, 0x80000000, R14, 0x48, !PT ;  /* 0x8000000009087812 */ /* 0x000fe200078e480e */
[----:B------:R-:W-:Y:S06]  /*4ba0*/  BRA `(.L_x_168) ;  /* 0x00000000000c7947 */ /* 0x000fec0003800000 */
.L_x_163:
[----:B------:R-:W0:Y:S01]  /*4bb0*/  MUFU.RSQ R8, -QNAN ;  /* 0xffc0000000087908 */ /* 0x000e220000001400 */
[----:B------:R-:W-:Y:S05]  /*4bc0*/  BRA `(.L_x_168) ;  /* 0x0000000000047947 */ /* 0x000fea0003800000 */
.L_x_162:
[----:B------:R-:W-:-:S07]  /*4bd0*/  FADD.FTZ R8, R8, R9 ;  /* 0x0000000908087221 */ /* 0x000fce0000010000 */
.L_x_168:
[----:B------:R-:W-:-:S04]  /*4be0*/  IMAD.MOV.U32 R11, RZ, RZ, 0x0 ;  /* 0x00000000ff0b7424 */ /* 0x000fc800078e00ff */
[----:B0-----:R-:W-:Y:S05]  /*4bf0*/  RET.REL.NODEC R10 `(stc_batch_f32) ;  /* 0xffffffb40a007950 */ /* 0x001fea0003c3ffff */
.L_x_169:
        /* <DEDUP_REMOVED lines=16> */
.L_x_173:


//--------------------- .nv.shared.stc_many_series_one_param_f32 --------------------------
	.section	.nv.shared.stc_many_series_one_param_f32,"aw",@nobits
	.sectionflags	@""
	.align	16
	.zero		1024


//--------------------- .nv.shared.reserved.0     --------------------------
	.section	.nv.shared.reserved.0,"aw",@nobits
	.weak		__nv_reservedSMEM_offset_0_alias
	.size		__nv_reservedSMEM_offset_0_alias, 0, 64
	.other		__nv_reservedSMEM_offset_0_alias,@"STO_CUDA_RESERVED_SHARED STV_DEFAULT"
__nv_reservedSMEM_offset_0_alias:
	.zero		0
	.zero		64


//--------------------- .nv.shared.stc_batch_f32  --------------------------
	.section	.nv.shared.stc_batch_f32,"aw",@nobits
	.sectionflags	@""
	.align	16
	.zero		1024


//--------------------- .nv.constant0.stc_many_series_one_param_f32 --------------------------
	.section	.nv.constant0.stc_many_series_one_param_f32,"a",@progbits
	.sectionflags	@""
	.align	4
.nv.constant0.stc_many_series_one_param_f32:
	.zero		944


//--------------------- .nv.constant0.stc_batch_f32 --------------------------
	.section	.nv.constant0.stc_batch_f32,"a",@progbits
	.sectionflags	@""
	.align	4
.nv.constant0.stc_batch_f32:
	.zero		960


//--------------------- SYMBOLS --------------------------

	.type		.nv.reservedSmem.offset0,@object
	.size		.nv.reservedSmem.offset0,0x4
	.type		.nv.reservedSmem.cap,@object
	.size		.nv.reservedSmem.cap,0x4
